	.target	sm_80

	.elftype	@"ET_EXEC"


//--------------------- .note.nv.tkinfo           --------------------------
	.section	.note.nv.tkinfo,"",@"SHT_NOTE"
	.sectionflags	@"SHF_NOTE_NV_TKINFO"
	.tkinfo
        /*0018*/ 	.word	0x00000002
        /*0030*/ 	.string	""
        /*0030*/ 	.string	"ptxas"
        /*0030*/ 	.string	"Cuda compilation tools, release 13.0, V13.0.88"
        /*0030*/ 	.string	"Build cuda_13.0.r13.0/compiler.36424714_0"
        /*0030*/ 	.string	"-v  -suppress-debug-info  -lineinfo  -arch sm_80 "



//--------------------- .note.nv.cuinfo           --------------------------
	.section	.note.nv.cuinfo,"",@"SHT_NOTE"
	.sectionflags	@"SHF_NOTE_NV_CUINFO"
        /*0018*/ 	.short	0x0002
        /*001a*/ 	.short	0x0050
        /*001c*/ 	.short	0x0082
	.zero		2


//--------------------- .nv.info                  --------------------------
	.section	.nv.info,"",@"SHT_CUDA_INFO"
	.align	4


	//----- nvinfo : EIATTR_REGCOUNT
	.align		4
        /*0000*/ 	.byte	0x04, 0x2f
        /*0002*/ 	.short	(.L_1 - .L_0)
	.align		4
.L_0:
        /*0004*/ 	.word	index@(matmul_kernel)
        /*0008*/ 	.word	0x000000ff


	//----- nvinfo : EIATTR_FRAME_SIZE
	.align		4
.L_1:
        /*000c*/ 	.byte	0x04, 0x11
        /*000e*/ 	.short	(.L_3 - .L_2)
	.align		4
.L_2:
        /*0010*/ 	.word	index@(matmul_kernel)
        /*0014*/ 	.word	0x00005898


	//----- nvinfo : EIATTR_MIN_STACK_SIZE
	.align		4
.L_3:
        /*0018*/ 	.byte	0x04, 0x12
        /*001a*/ 	.short	(.L_5 - .L_4)
	.align		4
.L_4:
        /*001c*/ 	.word	index@(matmul_kernel)
        /*0020*/ 	.word	0x00005898
.L_5:


//--------------------- .nv.info.matmul_kernel    --------------------------
	.section	.nv.info.matmul_kernel,"",@"SHT_CUDA_INFO"
	.sectionflags	@""
	.align	4


	//----- nvinfo : EIATTR_CUDA_API_VERSION
	.align		4
        /*0000*/ 	.byte	0x04, 0x37
        /*0002*/ 	.short	(.L_7 - .L_6)
.L_6:
        /*0004*/ 	.word	0x00000082


	//----- nvinfo : EIATTR_SW2861232_WAR
	.align		4
.L_7:
        /*0008*/ 	.byte	0x01, 0x35
	.zero		2


	//----- nvinfo : EIATTR_PARAM_CBANK
	.align		4
        /*000c*/ 	.byte	0x04, 0x0a
        /*000e*/ 	.short	(.L_9 - .L_8)
	.align		4
.L_8:
        /*0010*/ 	.word	index@(.nv.constant0.matmul_kernel)
        /*0014*/ 	.short	0x0160
        /*0016*/ 	.short	0x0050


	//----- nvinfo : EIATTR_CBANK_PARAM_SIZE
	.align		4
.L_9:
        /*0018*/ 	.byte	0x03, 0x19
        /*001a*/ 	.short	0x0050


	//----- nvinfo : EIATTR_KPARAM_INFO
	.align		4
        /*001c*/ 	.byte	0x04, 0x17
        /*001e*/ 	.short	(.L_11 - .L_10)
.L_10:
        /*0020*/ 	.word	0x00000000
        /*0024*/ 	.short	0x000d
        /*0026*/ 	.short	0x0048
        /*0028*/ 	.byte	0x00, 0xf4, 0x21, 0x00


	//----- nvinfo : EIATTR_KPARAM_INFO
	.align		4
.L_11:
        /*002c*/ 	.byte	0x04, 0x17
        /*002e*/ 	.short	(.L_13 - .L_12)
.L_12:
        /*0030*/ 	.word	0x00000000
        /*0034*/ 	.short	0x000c
        /*0036*/ 	.short	0x0040
        /*0038*/ 	.byte	0x00, 0xf4, 0x21, 0x00


	//----- nvinfo : EIATTR_KPARAM_INFO
	.align		4
.L_13:
        /*003c*/ 	.byte	0x04, 0x17
        /*003e*/ 	.short	(.L_15 - .L_14)
.L_14:
        /*0040*/ 	.word	0x00000000
        /*0044*/ 	.short	0x000b
        /*0046*/ 	.short	0x0038
        /*0048*/ 	.byte	0x00, 0xf0, 0x11, 0x00


	//----- nvinfo : EIATTR_KPARAM_INFO
	.align		4
.L_15:
        /*004c*/ 	.byte	0x04, 0x17
        /*004e*/ 	.short	(.L_17 - .L_16)
.L_16:
        /*0050*/ 	.word	0x00000000
        /*0054*/ 	.short	0x000a
        /*0056*/ 	.short	0x0034
        /*0058*/ 	.byte	0x00, 0xf0, 0x11, 0x00


	//----- nvinfo : EIATTR_KPARAM_INFO
	.align		4
.L_17:
        /*005c*/ 	.byte	0x04, 0x17
        /*005e*/ 	.short	(.L_19 - .L_18)
.L_18:
        /*0060*/ 	.word	0x00000000
        /*0064*/ 	.short	0x0009
        /*0066*/ 	.short	0x0030
        /*0068*/ 	.byte	0x00, 0xf0, 0x11, 0x00


	//----- nvinfo : EIATTR_KPARAM_INFO
	.align		4
.L_19:
        /*006c*/ 	.byte	0x04, 0x17
        /*006e*/ 	.short	(.L_21 - .L_20)
.L_20:
        /*0070*/ 	.word	0x00000000
        /*0074*/ 	.short	0x0008
        /*0076*/ 	.short	0x002c
        /*0078*/ 	.byte	0x00, 0xf0, 0x11, 0x00


	//----- nvinfo : EIATTR_KPARAM_INFO
	.align		4
.L_21:
        /*007c*/ 	.byte	0x04, 0x17
        /*007e*/ 	.short	(.L_23 - .L_22)
.L_22:
        /*0080*/ 	.word	0x00000000
        /*0084*/ 	.short	0x0007
        /*0086*/ 	.short	0x0028
        /*0088*/ 	.byte	0x00, 0xf0, 0x11, 0x00


	//----- nvinfo : EIATTR_KPARAM_INFO
	.align		4
.L_23:
        /*008c*/ 	.byte	0x04, 0x17
        /*008e*/ 	.short	(.L_25 - .L_24)
.L_24:
        /*0090*/ 	.word	0x00000000
        /*0094*/ 	.short	0x0006
        /*0096*/ 	.short	0x0024
        /*0098*/ 	.byte	0x00, 0xf0, 0x11, 0x00


	//----- nvinfo : EIATTR_KPARAM_INFO
	.align		4
.L_25:
        /*009c*/ 	.byte	0x04, 0x17
        /*009e*/ 	.short	(.L_27 - .L_26)
.L_26:
        /*00a0*/ 	.word	0x00000000
        /*00a4*/ 	.short	0x0005
        /*00a6*/ 	.short	0x0020
        /*00a8*/ 	.byte	0x00, 0xf0, 0x11, 0x00


	//----- nvinfo : EIATTR_KPARAM_INFO
	.align		4
.L_27:
        /*00ac*/ 	.byte	0x04, 0x17
        /*00ae*/ 	.short	(.L_29 - .L_28)
.L_28:
        /*00b0*/ 	.word	0x00000000
        /*00b4*/ 	.short	0x0004
        /*00b6*/ 	.short	0x001c
        /*00b8*/ 	.byte	0x00, 0xf0, 0x11, 0x00


	//----- nvinfo : EIATTR_KPARAM_INFO
	.align		4
.L_29:
        /*00bc*/ 	.byte	0x04, 0x17
        /*00be*/ 	.short	(.L_31 - .L_30)
.L_30:
        /*00c0*/ 	.word	0x00000000
        /*00c4*/ 	.short	0x0003
        /*00c6*/ 	.short	0x0018
        /*00c8*/ 	.byte	0x00, 0xf0, 0x11, 0x00


	//----- nvinfo : EIATTR_KPARAM_INFO
	.align		4
.L_31:
        /*00cc*/ 	.byte	0x04, 0x17
        /*00ce*/ 	.short	(.L_33 - .L_32)
.L_32:
        /*00d0*/ 	.word	0x00000000
        /*00d4*/ 	.short	0x0002
        /*00d6*/ 	.short	0x0010
        /*00d8*/ 	.byte	0x00, 0xf4, 0x21, 0x00


	//----- nvinfo : EIATTR_KPARAM_INFO
	.align		4
.L_33:
        /*00dc*/ 	.byte	0x04, 0x17
        /*00de*/ 	.short	(.L_35 - .L_34)
.L_34:
        /*00e0*/ 	.word	0x00000000
        /*00e4*/ 	.short	0x0001
        /*00e6*/ 	.short	0x0008
        /*00e8*/ 	.byte	0x00, 0xf4, 0x21, 0x00


	//----- nvinfo : EIATTR_KPARAM_INFO
	.align		4
.L_35:
        /*00ec*/ 	.byte	0x04, 0x17
        /*00ee*/ 	.short	(.L_37 - .L_36)
.L_36:
        /*00f0*/ 	.word	0x00000000
        /*00f4*/ 	.short	0x0000
        /*00f6*/ 	.short	0x0000
        /*00f8*/ 	.byte	0x00, 0xf4, 0x21, 0x00


	//----- nvinfo : EIATTR_MAXREG_COUNT
	.align		4
.L_37:
        /*00fc*/ 	.byte	0x03, 0x1b
        /*00fe*/ 	.short	0x00ff


	//----- nvinfo : EIATTR_NUM_BARRIERS
	.align		4
        /*0100*/ 	.byte	0x02, 0x4c
        /*0102*/ 	.byte	0x01
	.zero		1


	//----- nvinfo : EIATTR_ANNOTATIONS
	.align		4
        /*0104*/ 	.byte	0x04, 0x55
        /*0106*/ 	.short	(.L_39 - .L_38)


	//   ....[0]....
.L_38:
        /*0108*/ 	.word	0x00000001
        /*010c*/ 	.byte	0xd0, 0x05, 0x00, 0x00, 0x01, 0x00, 0x00, 0x00, 0x30, 0x06, 0x00, 0x00, 0x01, 0x00, 0x00, 0x00
        /* <DEDUP_REMOVED lines=2810> */
        /*b0bc*/ 	.byte	0xa0, 0xa1, 0x03, 0x00, 0x01, 0x00, 0x00, 0x00, 0xb0, 0xa1, 0x03, 0x00


	//----- nvinfo : EIATTR_MERCURY_ISA_VERSION
	.align		4
.L_39:
        /*b0c8*/ 	.byte	0x03, 0x5f
        /*b0ca*/ 	.short	0x0000


	//----- nvinfo : EIATTR_EXIT_INSTR_OFFSETS
	.align		4
        /*b0cc*/ 	.byte	0x04, 0x1c
        /*b0ce*/ 	.short	(.L_41 - .L_40)


	//   ....[0]....
.L_40:
        /*b0d0*/ 	.word	0x00105130


	//   ....[1]....
        /*b0d4*/ 	.word	0x00105150


	//----- nvinfo : EIATTR_REQNTID
	.align		4
.L_41:
        /*b0d8*/ 	.byte	0x04, 0x10
        /*b0da*/ 	.short	(.L_43 - .L_42)
.L_42:
        /*b0dc*/ 	.word	0x00000080
        /*b0e0*/ 	.word	0x00000001
        /*b0e4*/ 	.word	0x00000001
.L_43:


//--------------------- .nv.callgraph             --------------------------
	.section	.nv.callgraph,"",@"SHT_CUDA_CALLGRAPH"
	.align	4
	.sectionentsize	8
	.align		4
        /*0000*/ 	.word	0x00000000
	.align		4
        /*0004*/ 	.word	0xffffffff
	.align		4
        /*0008*/ 	.word	0x00000000
	.align		4
        /*000c*/ 	.word	0xfffffffe
	.align		4
        /*0010*/ 	.word	0x00000000
	.align		4
        /*0014*/ 	.word	0xfffffffd
	.align		4
        /*0018*/ 	.word	0x00000000
	.align		4
        /*001c*/ 	.word	0xfffffffc


//--------------------- .nv.rel.action            --------------------------
	.section	.nv.rel.action,"",@"SHT_CUDA_RELOCINFO"
	.align	8
	.sectionentsize	8
        /*0000*/ 	.byte	0x73, 0x00, 0x00, 0x00, 0x00, 0x00, 0x00, 0x00, 0x00, 0x00, 0x00, 0x11, 0x25, 0x00, 0x05, 0x36


//--------------------- .nv.constant0.matmul_kernel --------------------------
	.section	.nv.constant0.matmul_kernel,"a",@progbits
	.sectionflags	@""
	.align	4
.nv.constant0.matmul_kernel:
	.zero		432


//--------------------- .text.matmul_kernel       --------------------------
	.section	.text.matmul_kernel,"ax",@progbits
	.sectioninfo	@"SHI_REGISTERS=255"
	.align	128
        .global         matmul_kernel
        .type           matmul_kernel,@function
        .size           matmul_kernel,(.L_x_4 - matmul_kernel)
        .other          matmul_kernel,@"STO_CUDA_ENTRY STV_DEFAULT"
matmul_kernel:
.text.matmul_kernel:
[----:B------:R-:W-:-:S03]  /*0000*/  IMAD.MOV.U32 R1, RZ, RZ, c[0x0][0x28] ;  /* 0x00000a00ff017624 */ /* 0x000fc600078e00ff */
[----:B------:R-:W-:Y:S01]  /*0010*/  IMAD.MOV.U32 R6, RZ, RZ, 0x1ff ;  /* 0x000001ffff067424 */ /* 0x000fe200078e00ff */
[----:B------:R-:W1:Y:S01]  /*0020*/  S2R R5, SR_CTAID.X ;  /* 0x0000000000057919 */ /* 0x000e620000002500 */
[----:B------:R-:W-:Y:S01]  /*0030*/  IADD3 R1, R1, -0x5898, RZ ;  /* 0xffffa76801017810 */ /* 0x000fe20007ffe0ff */
[----:B------:R-:W-:Y:S02]  /*0040*/  IMAD.MOV.U32 R244, RZ, RZ, RZ ;  /* 0x000000fffff47224 */ /* 0x000fe400078e00ff */
[----:B------:R-:W-:Y:S01]  /*0050*/  IADD3 R0, R6, c[0x0][0x17c], RZ ;  /* 0x00005f0006007a10 */ /* 0x000fe20007ffe0ff */
[----:B------:R-:W2:Y:S03]  /*0060*/  S2R R13, SR_TID.X ;  /* 0x00000000000d7919 */ /* 0x000ea60000002100 */
[----:B------:R-:W-:-:S04]  /*0070*/  SHF.R.S32.HI R3, RZ, 0x1f, R0 ;  /* 0x0000001fff037819 */ /* 0x000fc80000011400 */
[----:B------:R-:W-:-:S04]  /*0080*/  LEA.HI R3, R3, R0, RZ, 0x9 ;  /* 0x0000000003037211 */ /* 0x000fc800078f48ff */
[----:B------:R-:W-:-:S05]  /*0090*/  SHF.R.S32.HI R3, RZ, 0x9, R3 ;  /* 0x00000009ff037819 */ /* 0x000fca0000011403 */
[----:B------:R-:W-:Y:S01]  /*00a0*/  IMAD.SHL.U32 R4, R3, 0x8, RZ ;  /* 0x0000000803047824 */ /* 0x000fe200078e00ff */
[----:B-1----:R-:W-:-:S04]  /*00b0*/  IABS R10, R5 ;  /* 0x00000005000a7213 */ /* 0x002fc80000000000 */
[-C--:B------:R-:W-:Y:S02]  /*00c0*/  IABS R7, R4.reuse ;  /* 0x0000000400077213 */ /* 0x080fe40000000000 */
[----:B------:R-:W-:Y:S02]  /*00d0*/  IABS R11, R4 ;  /* 0x00000004000b7213 */ /* 0x000fe40000000000 */
[----:B------:R-:W1:Y:S01]  /*00e0*/  I2F.RP R0, R7 ;  /* 0x0000000700007306 */ /* 0x000e620000209400 */
[----:B--2---:R-:W-:Y:S02]  /*00f0*/  LOP3.LUT R14, R13, 0x7f, RZ, 0xc0, !PT ;  /* 0x0000007f0d0e7812 */ /* 0x004fe400078ec0ff */
[----:B------:R-:W-:-:S04]  /*0100*/  SHF.R.U32.HI R243, RZ, 0x6, R13 ;  /* 0x00000006fff37819 */ /* 0x000fc8000001160d */
[----:B------:R-:W-:Y:S01]  /*0110*/  SGXT.U32 R243, R243, 0x1 ;  /* 0x00000001f3f3781a */ /* 0x000fe20000000000 */
[----:B-1----:R-:W1:Y:S02]  /*0120*/  MUFU.RCP R0, R0 ;  /* 0x0000000000007308 */ /* 0x002e640000001000 */
[----:B-1----:R-:W-:Y:S01]  /*0130*/  IADD3 R2, R0, 0xffffffe, RZ ;  /* 0x0ffffffe00027810 */ /* 0x002fe20007ffe0ff */
[----:B------:R-:W-:-:S05]  /*0140*/  IMAD.MOV R0, RZ, RZ, -R11 ;  /* 0x000000ffff007224 */ /* 0x000fca00078e0a0b */
[----:B------:R1:W2:Y:S02]  /*0150*/  F2I.FTZ.U32.TRUNC.NTZ R3, R2 ;  /* 0x0000000200037305 */ /* 0x0002a4000021f000 */
[----:B-1----:R-:W-:Y:S02]  /*0160*/  IMAD.MOV.U32 R2, RZ, RZ, RZ ;  /* 0x000000ffff027224 */ /* 0x002fe400078e00ff */
[----:B--2---:R-:W-:-:S04]  /*0170*/  IMAD.MOV R8, RZ, RZ, -R3 ;  /* 0x000000ffff087224 */ /* 0x004fc800078e0a03 */
[----:B------:R-:W-:Y:S01]  /*0180*/  IMAD R9, R8, R7, RZ ;  /* 0x0000000708097224 */ /* 0x000fe200078e02ff */
[----:B------:R-:W-:-:S03]  /*0190*/  MOV R8, R10 ;  /* 0x0000000a00087202 */ /* 0x000fc60000000f00 */
[----:B------:R-:W-:-:S06]  /*01a0*/  IMAD.HI.U32 R3, R3, R9, R2 ;  /* 0x0000000903037227 */ /* 0x000fcc00078e0002 */
[----:B------:R-:W-:-:S04]  /*01b0*/  IMAD.HI.U32 R3, R3, R8, RZ ;  /* 0x0000000803037227 */ /* 0x000fc800078e00ff */
[----:B------:R-:W-:Y:S01]  /*01c0*/  IMAD R0, R3, R0, R8 ;  /* 0x0000000003007224 */ /* 0x000fe200078e0208 */
[----:B------:R-:W-:-:S04]  /*01d0*/  IABS R8, c[0x0][0x178] ;  /* 0x00005e0000087a13 */ /* 0x000fc80000000000 */
[----:B------:R-:W-:-:S13]  /*01e0*/  ISETP.GT.U32.AND P1, PT, R7, R0, PT ;  /* 0x000000000700720c */ /* 0x000fda0003f24070 */
[----:B------:R-:W-:Y:S01]  /*01f0*/  @!P1 IMAD.IADD R0, R0, 0x1, -R7 ;  /* 0x0000000100009824 */ /* 0x000fe200078e0a07 */
[----:B------:R-:W-:Y:S02]  /*0200*/  @!P1 IADD3 R3, R3, 0x1, RZ ;  /* 0x0000000103039810 */ /* 0x000fe40007ffe0ff */
[----:B------:R-:W-:Y:S02]  /*0210*/  ISETP.NE.AND P1, PT, R4, RZ, PT ;  /* 0x000000ff0400720c */ /* 0x000fe40003f25270 */
[----:B------:R-:W-:Y:S02]  /*0220*/  ISETP.GE.U32.AND P0, PT, R0, R7, PT ;  /* 0x000000070000720c */ /* 0x000fe40003f06070 */
[----:B------:R-:W-:-:S04]  /*0230*/  LOP3.LUT R0, R5, R4, RZ, 0x3c, !PT ;  /* 0x0000000405007212 */ /* 0x000fc800078e3cff */
[----:B------:R-:W-:Y:S02]  /*0240*/  ISETP.GE.AND P2, PT, R0, RZ, PT ;  /* 0x000000ff0000720c */ /* 0x000fe40003f46270 */
[----:B------:R-:W-:-:S05]  /*0250*/  IADD3 R0, R6, c[0x0][0x178], RZ ;  /* 0x00005e0006007a10 */ /* 0x000fca0007ffe0ff */
[----:B------:R-:W-:-:S05]  /*0260*/  @P0 IADD3 R3, R3, 0x1, RZ ;  /* 0x0000000103030810 */ /* 0x000fca0007ffe0ff */
[----:B------:R-:W-:Y:S01]  /*0270*/  IMAD.MOV.U32 R2, RZ, RZ, R3 ;  /* 0x000000ffff027224 */ /* 0x000fe200078e0003 */
[----:B------:R-:W-:-:S04]  /*0280*/  SHF.R.S32.HI R3, RZ, 0x1f, R0 ;  /* 0x0000001fff037819 */ /* 0x000fc80000011400 */
[----:B------:R-:W-:Y:S02]  /*0290*/  @!P2 IADD3 R2, -R2, RZ, RZ ;  /* 0x000000ff0202a210 */ /* 0x000fe40007ffe1ff */
[----:B------:R-:W-:Y:S02]  /*02a0*/  @!P1 LOP3.LUT R2, RZ, R4, RZ, 0x33, !PT ;  /* 0x00000004ff029212 */ /* 0x000fe400078e33ff */
[----:B------:R-:W-:-:S03]  /*02b0*/  LEA.HI R3, R3, R0, RZ, 0x9 ;  /* 0x0000000003037211 */ /* 0x000fc600078f48ff */
[----:B------:R-:W-:Y:S02]  /*02c0*/  IMAD.SHL.U32 R10, R2, 0x8, RZ ;  /* 0x00000008020a7824 */ /* 0x000fe400078e00ff */
[----:B------:R-:W-:-:S03]  /*02d0*/  IMAD.MOV R2, RZ, RZ, -R2 ;  /* 0x000000ffff027224 */ /* 0x000fc600078e0a02 */
[----:B------:R-:W-:Y:S01]  /*02e0*/  LEA.HI.SX32 R3, R3, -R10, 0x17 ;  /* 0x8000000a03037211 */ /* 0x000fe200078fbaff */
[----:B------:R-:W-:-:S03]  /*02f0*/  IMAD R4, R4, R2, R5 ;  /* 0x0000000204047224 */ /* 0x000fc600078e0205 */
[----:B------:R-:W-:Y:S02]  /*0300*/  IMNMX R11, R3, 0x8, PT ;  /* 0x00000008030b7817 */ /* 0x000fe40003800200 */
[----:B------:R-:W-:Y:S02]  /*0310*/  IABS R9, R4 ;  /* 0x0000000400097213 */ /* 0x000fe40000000000 */
[----:B------:R-:W-:-:S04]  /*0320*/  IABS R7, R11 ;  /* 0x0000000b00077213 */ /* 0x000fc80000000000 */
[----:B------:R-:W1:Y:S08]  /*0330*/  I2F.RP R0, R7 ;  /* 0x0000000700007306 */ /* 0x000e700000209400 */
[----:B-1----:R-:W1:Y:S02]  /*0340*/  MUFU.RCP R0, R0 ;  /* 0x0000000000007308 */ /* 0x002e640000001000 */
[----:B-1----:R-:W-:-:S06]  /*0350*/  IADD3 R3, R0, 0xffffffe, RZ ;  /* 0x0ffffffe00037810 */ /* 0x002fcc0007ffe0ff */
[----:B------:R-:W1:Y:S02]  /*0360*/  F2I.FTZ.U32.TRUNC.NTZ R3, R3 ;  /* 0x0000000300037305 */ /* 0x000e64000021f000 */
[----:B-1----:R-:W-:-:S04]  /*0370*/  IMAD.MOV R6, RZ, RZ, -R3 ;  /* 0x000000ffff067224 */ /* 0x002fc800078e0a03 */
[----:B------:R-:W-:Y:S01]  /*0380*/  IMAD.MOV.U32 R2, RZ, RZ, R6 ;  /* 0x000000ffff027224 */ /* 0x000fe200078e0006 */
[----:B------:R-:W-:-:S03]  /*0390*/  IABS R6, R11 ;  /* 0x0000000b00067213 */ /* 0x000fc60000000000 */
[----:B------:R-:W-:Y:S01]  /*03a0*/  IMAD R5, R2, R7, RZ ;  /* 0x0000000702057224 */ /* 0x000fe200078e02ff */
[----:B------:R-:W-:-:S05]  /*03b0*/  MOV R2, RZ ;  /* 0x000000ff00027202 */ /* 0x000fca0000000f00 */
[----:B------:R-:W-:Y:S01]  /*03c0*/  IMAD.HI.U32 R2, R3, R5, R2 ;  /* 0x0000000503027227 */ /* 0x000fe200078e0002 */
[----:B------:R-:W-:-:S03]  /*03d0*/  IABS R5, c[0x0][0x17c] ;  /* 0x00005f0000057a13 */ /* 0x000fc60000000000 */
[----:B------:R-:W-:Y:S02]  /*03e0*/  IMAD.MOV R3, RZ, RZ, -R6 ;  /* 0x000000ffff037224 */ /* 0x000fe400078e0a06 */
[----:B------:R-:W-:-:S04]  /*03f0*/  IMAD.HI.U32 R0, R2, R9, RZ ;  /* 0x0000000902007227 */ /* 0x000fc800078e00ff */
[----:B------:R-:W-:Y:S02]  /*0400*/  IMAD R2, R0, R3, R9 ;  /* 0x0000000300027224 */ /* 0x000fe400078e0209 */
[----:B------:R-:W1:Y:S03]  /*0410*/  I2F.RP R3, R8 ;  /* 0x0000000800037306 */ /* 0x000e660000209400 */
[----:B------:R-:W-:-:S13]  /*0420*/  ISETP.GT.U32.AND P1, PT, R7, R2, PT ;  /* 0x000000020700720c */ /* 0x000fda0003f24070 */
[----:B------:R-:W-:Y:S01]  /*0430*/  @!P1 IMAD.IADD R2, R2, 0x1, -R7 ;  /* 0x0000000102029824 */ /* 0x000fe200078e0a07 */
[----:B-1----:R-:W1:Y:S01]  /*0440*/  MUFU.RCP R3, R3 ;  /* 0x0000000300037308 */ /* 0x002e620000001000 */
[----:B------:R-:W-:Y:S02]  /*0450*/  @!P1 IADD3 R0, R0, 0x1, RZ ;  /* 0x0000000100009810 */ /* 0x000fe40007ffe0ff */
[----:B------:R-:W-:Y:S02]  /*0460*/  ISETP.NE.AND P1, PT, R11, RZ, PT ;  /* 0x000000ff0b00720c */ /* 0x000fe40003f25270 */
[----:B------:R-:W-:Y:S02]  /*0470*/  ISETP.GE.U32.AND P0, PT, R2, R7, PT ;  /* 0x000000070200720c */ /* 0x000fe40003f06070 */
[----:B------:R-:W-:-:S04]  /*0480*/  LOP3.LUT R2, R4, R11, RZ, 0x3c, !PT ;  /* 0x0000000b04027212 */ /* 0x000fc800078e3cff */
[----:B------:R-:W-:Y:S01]  /*0490*/  ISETP.GE.AND P2, PT, R2, RZ, PT ;  /* 0x000000ff0200720c */ /* 0x000fe20003f46270 */
[----:B------:R-:W-:Y:S01]  /*04a0*/  IMAD.MOV.U32 R2, RZ, RZ, R5 ;  /* 0x000000ffff027224 */ /* 0x000fe200078e0005 */
[----:B-1----:R-:W-:-:S03]  /*04b0*/  IADD3 R3, R3, 0xffffffe, RZ ;  /* 0x0ffffffe03037810 */ /* 0x002fc60007ffe0ff */
[----:B------:R-:W1:Y:S02]  /*04c0*/  I2F.RP R6, R2 ;  /* 0x0000000200067306 */ /* 0x000e640000209400 */
[----:B------:R-:W-:-:S05]  /*04d0*/  @P0 IADD3 R0, R0, 0x1, RZ ;  /* 0x0000000100000810 */ /* 0x000fca0007ffe0ff */
[----:B------:R-:W-:Y:S01]  /*04e0*/  IMAD.MOV.U32 R12, RZ, RZ, R0 ;  /* 0x000000ffff0c7224 */ /* 0x000fe200078e0000 */
[----:B------:R-:W2:Y:S04]  /*04f0*/  F2I.FTZ.U32.TRUNC.NTZ R5, R3 ;  /* 0x0000000300057305 */ /* 0x000ea8000021f000 */
[----:B------:R-:W-:Y:S02]  /*0500*/  @!P2 IADD3 R12, -R12, RZ, RZ ;  /* 0x000000ff0c0ca210 */ /* 0x000fe40007ffe1ff */
[----:B------:R-:W-:Y:S02]  /*0510*/  @!P1 LOP3.LUT R12, RZ, R11, RZ, 0x33, !PT ;  /* 0x0000000bff0c9212 */ /* 0x000fe400078e33ff */
[----:B-1----:R-:W1:Y:S03]  /*0520*/  MUFU.RCP R6, R6 ;  /* 0x0000000600067308 */ /* 0x002e660000001000 */
[----:B------:R-:W-:-:S04]  /*0530*/  IMAD.MOV R0, RZ, RZ, -R12 ;  /* 0x000000ffff007224 */ /* 0x000fc800078e0a0c */
[----:B------:R-:W-:Y:S01]  /*0540*/  IMAD R0, R11, R0, R4 ;  /* 0x000000000b007224 */ /* 0x000fe200078e0204 */
[----:B------:R-:W-:Y:S01]  /*0550*/  MOV R4, RZ ;  /* 0x000000ff00047202 */ /* 0x000fe20000000f00 */
[--C-:B--2---:R-:W-:Y:S02]  /*0560*/  IMAD.MOV R7, RZ, RZ, -R5.reuse ;  /* 0x000000ffff077224 */ /* 0x104fe400078e0a05 */
[----:B------:R-:W-:Y:S02]  /*0570*/  IMAD.IADD R0, R10, 0x1, R0 ;  /* 0x000000010a007824 */ /* 0x000fe400078e0200 */
[----:B------:R-:W-:Y:S02]  /*0580*/  IMAD R7, R7, R8, RZ ;  /* 0x0000000807077224 */ /* 0x000fe400078e02ff */
[----:B------:R-:W-:Y:S02]  /*0590*/  IMAD R18, R0, 0x200, R14 ;  /* 0x0000020000127824 */ /* 0x000fe400078e020e */
[----:B------:R-:W-:Y:S01]  /*05a0*/  IMAD.HI.U32 R4, R5, R7, R4 ;  /* 0x0000000705047227 */ /* 0x000fe200078e0004 */
[----:B-1----:R-:W-:-:S02]  /*05b0*/  IADD3 R6, R6, 0xffffffe, RZ ;  /* 0x0ffffffe06067810 */ /* 0x002fc40007ffe0ff */
[----:B------:R-:W-:Y:S01]  /*05c0*/  IABS R3, R18 ;  /* 0x0000001200037213 */ /* 0x000fe20000000000 */
[----:B------:R-:W-:Y:S01]  /*05d0*/  STL [R1+0x3428], R18 ;  /* 0x0034281201007387 */ /* 0x000fe20000100800 */
[C---:B------:R-:W-:Y:S01]  /*05e0*/  IADD3 R17, R18.reuse, 0x80, RZ ;  /* 0x0000008012117810 */ /* 0x040fe20007ffe0ff */
[----:B------:R1:W2:Y:S01]  /*05f0*/  F2I.FTZ.U32.TRUNC.NTZ R245, R6 ;  /* 0x0000000600f57305 */ /* 0x0002a2000021f000 */
[----:B------:R-:W-:Y:S01]  /*0600*/  IADD3 R14, R18, 0x100, RZ ;  /* 0x00000100120e7810 */ /* 0x000fe20007ffe0ff */
[----:B------:R-:W-:Y:S01]  /*0610*/  IMAD.HI.U32 R0, R4, R3, RZ ;  /* 0x0000000304007227 */ /* 0x000fe200078e00ff */
[----:B------:R-:W-:Y:S01]  /*0620*/  IADD3 R16, R18, 0x180, RZ ;  /* 0x0000018012107810 */ /* 0x000fe20007ffe0ff */
[----:B------:R-:W-:Y:S01]  /*0630*/  STL [R1+0x342c], R17 ;  /* 0x00342c1101007387 */ /* 0x000fe20000100800 */
[----:B------:R-:W-:Y:S01]  /*0640*/  IABS R7, R17 ;  /* 0x0000001100077213 */ /* 0x000fe20000000000 */
[----:B------:R-:W-:Y:S01]  /*0650*/  IMAD.MOV R0, RZ, RZ, -R0 ;  /* 0x000000ffff007224 */ /* 0x000fe200078e0a00 */
[----:B------:R-:W-:Y:S01]  /*0660*/  IABS R9, R14 ;  /* 0x0000000e00097213 */ /* 0x000fe20000000000 */
[----:B------:R-:W-:Y:S01]  /*0670*/  STL [R1+0x3434], R14 ;  /* 0x0034340e01007387 */ /* 0x000fe20000100800 */
[----:B------:R-:W-:Y:S01]  /*0680*/  IABS R11, R16 ;  /* 0x00000010000b7213 */ /* 0x000fe20000000000 */
[----:B------:R-:W-:Y:S01]  /*0690*/  IMAD R0, R8, R0, R3 ;  /* 0x0000000008007224 */ /* 0x000fe200078e0203 */
[----:B------:R-:W-:Y:S01]  /*06a0*/  ISETP.GE.AND P5, PT, R17, RZ, PT ;  /* 0x000000ff1100720c */ /* 0x000fe20003fa6270 */
[----:B------:R-:W-:Y:S01]  /*06b0*/  IMAD.HI.U32 R3, R4, R7, RZ ;  /* 0x0000000704037227 */ /* 0x000fe200078e00ff */
[----:B------:R-:W-:Y:S01]  /*06c0*/  STL [R1+0x3430], R16 ;  /* 0x0034301001007387 */ /* 0x000fe20000100800 */
[----:B------:R-:W-:-:S02]  /*06d0*/  ISETP.GE.AND P6, PT, R16, RZ, PT ;  /* 0x000000ff1000720c */ /* 0x000fc40003fc6270 */
[----:B------:R-:W-:Y:S01]  /*06e0*/  IMAD.HI.U32 R5, R4, R9, RZ ;  /* 0x0000000904057227 */ /* 0x000fe200078e00ff */
[----:B------:R-:W-:-:S03]  /*06f0*/  ISETP.GT.U32.AND P0, PT, R8, R0, PT ;  /* 0x000000000800720c */ /* 0x000fc60003f04070 */
[----:B------:R-:W-:Y:S01]  /*0700*/  IMAD.HI.U32 R4, R4, R11, RZ ;  /* 0x0000000b04047227 */ /* 0x000fe200078e00ff */
[----:B------:R-:W-:-:S03]  /*0710*/  IADD3 R5, -R5, RZ, RZ ;  /* 0x000000ff05057210 */ /* 0x000fc60007ffe1ff */
[----:B-1----:R-:W-:Y:S02]  /*0720*/  IMAD.SHL.U32 R6, R12, 0x200, RZ ;  /* 0x000002000c067824 */ /* 0x002fe400078e00ff */
[----:B------:R-:W-:Y:S02]  /*0730*/  IMAD.MOV R4, RZ, RZ, -R4 ;  /* 0x000000ffff047224 */ /* 0x000fe400078e0a04 */
[----:B------:R-:W-:Y:S01]  /*0740*/  IMAD.MOV R3, RZ, RZ, -R3 ;  /* 0x000000ffff037224 */ /* 0x000fe200078e0a03 */
[----:B------:R1:W-:Y:S01]  /*0750*/  STL [R1+0x3424], R6 ;  /* 0x0034240601007387 */ /* 0x0003e20000100800 */
[----:B------:R-:W-:Y:S01]  /*0760*/  LOP3.LUT R243, R6, R243, RZ, 0xfc, !PT ;  /* 0x000000f306f37212 */ /* 0x000fe200078efcff */
[C---:B------:R-:W-:Y:S02]  /*0770*/  IMAD R5, R8.reuse, R5, R9 ;  /* 0x0000000508057224 */ /* 0x040fe400078e0209 */
[C---:B------:R-:W-:Y:S01]  /*0780*/  IMAD R3, R8.reuse, R3, R7 ;  /* 0x0000000308037224 */ /* 0x040fe200078e0207 */
[----:B------:R-:W-:Y:S01]  /*0790*/  LOP3.LUT R12, R243, 0x1fe, RZ, 0xfc, !PT ;  /* 0x000001fef30c7812 */ /* 0x000fe200078efcff */
[----:B--2---:R-:W-:Y:S01]  /*07a0*/  IMAD.MOV R13, RZ, RZ, -R245 ;  /* 0x000000ffff0d7224 */ /* 0x004fe200078e0af5 */
[----:B------:R-:W-:Y:S01]  /*07b0*/  ISETP.GT.U32.AND P2, PT, R8, R5, PT ;  /* 0x000000050800720c */ /* 0x000fe20003f44070 */
[----:B------:R-:W-:Y:S01]  /*07c0*/  @!P0 IMAD.IADD R0, R0, 0x1, -R8 ;  /* 0x0000000100008824 */ /* 0x000fe200078e0a08 */
[C---:B------:R-:W-:Y:S01]  /*07d0*/  ISETP.GT.U32.AND P1, PT, R8.reuse, R3, PT ;  /* 0x000000030800720c */ /* 0x040fe20003f24070 */
[----:B-1----:R-:W-:Y:S01]  /*07e0*/  IMAD R6, R8, R4, R11 ;  /* 0x0000000408067224 */ /* 0x002fe200078e020b */
[----:B------:R-:W-:Y:S01]  /*07f0*/  IABS R9, R243 ;  /* 0x000000f300097213 */ /* 0x000fe20000000000 */
[----:B------:R-:W-:Y:S01]  /*0800*/  IMAD R7, R13, R2, RZ ;  /* 0x000000020d077224 */ /* 0x000fe200078e02ff */
[----:B------:R-:W-:-:S02]  /*0810*/  IABS R15, R12 ;  /* 0x0000000c000f7213 */ /* 0x000fc40000000000 */
[C---:B------:R-:W-:Y:S01]  /*0820*/  ISETP.GT.U32.AND P3, PT, R8.reuse, R6, PT ;  /* 0x000000060800720c */ /* 0x040fe20003f64070 */
[----:B------:R-:W-:Y:S01]  /*0830*/  IMAD.HI.U32 R244, R245, R7, R244 ;  /* 0x00000007f5f47227 */ /* 0x000fe200078e00f4 */
[----:B------:R-:W-:Y:S02]  /*0840*/  ISETP.GT.U32.AND P0, PT, R8, R0, PT ;  /* 0x000000000800720c */ /* 0x000fe40003f04070 */
[----:B------:R-:W-:Y:S02]  /*0850*/  LOP3.LUT R19, R243, 0x28, RZ, 0xfc, !PT ;  /* 0x00000028f3137812 */ /* 0x000fe400078efcff */
[----:B------:R-:W-:Y:S01]  /*0860*/  @!P2 IADD3 R5, R5, -R8, RZ ;  /* 0x800000080505a210 */ /* 0x000fe20007ffe0ff */
[----:B------:R-:W-:Y:S01]  /*0870*/  @!P1 IMAD.IADD R3, R3, 0x1, -R8 ;  /* 0x0000000103039824 */ /* 0x000fe200078e0a08 */
[----:B------:R-:W-:Y:S01]  /*0880*/  ISETP.GE.AND P1, PT, R12, RZ, PT ;  /* 0x000000ff0c00720c */ /* 0x000fe20003f26270 */
[----:B------:R-:W-:Y:S01]  /*0890*/  IMAD.HI.U32 R4, R244, R9, RZ ;  /* 0x00000009f4047227 */ /* 0x000fe200078e00ff */
[----:B------:R-:W-:-:S02]  /*08a0*/  LOP3.LUT R20, R243, 0x2a, RZ, 0xfc, !PT ;  /* 0x0000002af3147812 */ /* 0x000fc400078efcff */
[----:B------:R-:W-:Y:S01]  /*08b0*/  ISETP.GT.U32.AND P2, PT, R8, R3, PT ;  /* 0x000000030800720c */ /* 0x000fe20003f44070 */
[----:B------:R-:W-:Y:S01]  /*08c0*/  @!P3 IMAD.IADD R6, R6, 0x1, -R8 ;  /* 0x000000010606b824 */ /* 0x000fe200078e0a08 */
[----:B------:R-:W-:Y:S01]  /*08d0*/  ISETP.GT.U32.AND P3, PT, R8, R5, PT ;  /* 0x000000050800720c */ /* 0x000fe20003f64070 */
[----:B------:R-:W-:Y:S01]  /*08e0*/  IMAD.HI.U32 R7, R244, R15, RZ ;  /* 0x0000000ff4077227 */ /* 0x000fe200078e00ff */
[C---:B------:R-:W-:Y:S02]  /*08f0*/  LOP3.LUT R25, R243.reuse, 0x32, RZ, 0xfc, !PT ;  /* 0x00000032f3197812 */ /* 0x040fe400078efcff */
[----:B------:R-:W-:Y:S01]  /*0900*/  ISETP.GT.U32.AND P4, PT, R8, R6, PT ;  /* 0x000000060800720c */ /* 0x000fe20003f84070 */
[----:B------:R-:W-:Y:S01]  /*0910*/  IMAD.MOV R4, RZ, RZ, -R4 ;  /* 0x000000ffff047224 */ /* 0x000fe200078e0a04 */
[C---:B------:R-:W-:Y:S01]  /*0920*/  LOP3.LUT R22, R243.reuse, 0x2e, RZ, 0xfc, !PT ;  /* 0x0000002ef3167812 */ /* 0x040fe200078efcff */
[----:B------:R-:W-:Y:S01]  /*0930*/  IMAD.MOV R10, RZ, RZ, -R7 ;  /* 0x000000ffff0a7224 */ /* 0x000fe200078e0a07 */
[C---:B------:R-:W-:Y:S01]  /*0940*/  LOP3.LUT R24, R243.reuse, 0x30, RZ, 0xfc, !PT ;  /* 0x00000030f3187812 */ /* 0x040fe200078efcff */
[----:B------:R-:W-:Y:S01]  /*0950*/  IMAD R7, R2, R4, R9 ;  /* 0x0000000402077224 */ /* 0x000fe200078e0209 */
[----:B------:R-:W-:Y:S01]  /*0960*/  LOP3.LUT R4, R243, 0x2, RZ, 0xfc, !PT ;  /* 0x00000002f3047812 */ /* 0x000fe200078efcff */
[--C-:B------:R-:W-:Y:S01]  /*0970*/  @!P0 IMAD.IADD R0, R0, 0x1, -R8.reuse ;  /* 0x0000000100008824 */ /* 0x100fe200078e0a08 */
[----:B------:R-:W-:Y:S01]  /*0980*/  @!P2 IADD3 R3, R3, -R8, RZ ;  /* 0x800000080303a210 */ /* 0x000fe20007ffe0ff */
[----:B------:R-:W-:Y:S01]  /*0990*/  IMAD R15, R2, R10, R15 ;  /* 0x0000000a020f7224 */ /* 0x000fe200078e020f */
[----:B------:R-:W-:Y:S01]  /*09a0*/  ISETP.GE.AND P2, PT, R4, RZ, PT ;  /* 0x000000ff0400720c */ /* 0x000fe20003f46270 */
[--C-:B------:R-:W-:Y:S01]  /*09b0*/  @!P3 IMAD.IADD R5, R5, 0x1, -R8.reuse ;  /* 0x000000010505b824 */ /* 0x100fe200078e0a08 */
[----:B------:R-:W-:Y:S01]  /*09c0*/  IABS R11, R4 ;  /* 0x00000004000b7213 */ /* 0x000fe20000000000 */
[----:B------:R-:W-:Y:S01]  /*09d0*/  @!P4 IMAD.IADD R6, R6, 0x1, -R8 ;  /* 0x000000010606c824 */ /* 0x000fe200078e0a08 */
[----:B------:R-:W-:Y:S01]  /*09e0*/  ISETP.GE.AND P4, PT, R18, RZ, PT ;  /* 0x000000ff1200720c */ /* 0x000fe20003f86270 */
[----:B------:R-:W-:Y:S01]  /*09f0*/  IMAD.MOV.U32 R4, RZ, RZ, R3 ;  /* 0x000000ffff047224 */ /* 0x000fe200078e0003 */
[----:B------:R-:W-:Y:S01]  /*0a00*/  ISETP.GT.U32.AND P3, PT, R2, R15, PT ;  /* 0x0000000f0200720c */ /* 0x000fe20003f64070 */
[----:B------:R-:W-:Y:S01]  /*0a10*/  IMAD.HI.U32 R3, R244, R11, RZ ;  /* 0x0000000bf4037227 */ /* 0x000fe200078e00ff */
[----:B------:R-:W-:-:S02]  /*0a20*/  LOP3.LUT R8, R243, 0x4, RZ, 0xfc, !PT ;  /* 0x00000004f3087812 */ /* 0x000fc400078efcff */
[----:B------:R-:W-:Y:S01]  /*0a30*/  @!P5 IADD3 R4, -R4, RZ, RZ ;  /* 0x000000ff0404d210 */ /* 0x000fe20007ffe1ff */
[----:B------:R-:W-:Y:S01]  /*0a40*/  @!P6 IMAD.MOV R6, RZ, RZ, -R6 ;  /* 0x000000ffff06e224 */ /* 0x000fe200078e0a06 */
[----:B------:R-:W-:Y:S01]  /*0a50*/  ISETP.GE.AND P5, PT, R14, RZ, PT ;  /* 0x000000ff0e00720c */ /* 0x000fe20003fa6270 */
[----:B------:R-:W-:Y:S01]  /*0a60*/  IMAD.MOV R10, RZ, RZ, -R3 ;  /* 0x000000ffff0a7224 */ /* 0x000fe200078e0a03 */
[----:B------:R-:W-:Y:S02]  /*0a70*/  LOP3.LUT R9, R243, 0x6, RZ, 0xfc, !PT ;  /* 0x00000006f3097812 */ /* 0x000fe400078efcff */
[----:B------:R-:W-:Y:S01]  /*0a80*/  IABS R13, R8 ;  /* 0x00000008000d7213 */ /* 0x000fe20000000000 */
[----:B------:R-:W-:Y:S01]  /*0a90*/  @!P4 IMAD.MOV R0, RZ, RZ, -R0 ;  /* 0x000000ffff00c224 */ /* 0x000fe200078e0a00 */
[----:B------:R-:W-:Y:S01]  /*0aa0*/  ISETP.GT.U32.AND P4, PT, R2, R7, PT ;  /* 0x000000070200720c */ /* 0x000fe20003f84070 */
[----:B------:R-:W-:Y:S01]  /*0ab0*/  @!P3 IMAD.IADD R15, R15, 0x1, -R2 ;  /* 0x000000010f0fb824 */ /* 0x000fe200078e0a02 */
[----:B------:R-:W-:-:S02]  /*0ac0*/  IABS R17, R9 ;  /* 0x0000000900117213 */ /* 0x000fc40000000000 */
[----:B------:R-:W-:Y:S01]  /*0ad0*/  ISETP.GE.AND P0, PT, R8, RZ, PT ;  /* 0x000000ff0800720c */ /* 0x000fe20003f06270 */
[C---:B------:R-:W-:Y:S01]  /*0ae0*/  IMAD.HI.U32 R8, R244.reuse, R13, RZ ;  /* 0x0000000df4087227 */ /* 0x040fe200078e00ff */
[----:B------:R-:W-:Y:S02]  /*0af0*/  ISETP.GE.AND P6, PT, R9, RZ, PT ;  /* 0x000000ff0900720c */ /* 0x000fe40003fc6270 */
[----:B------:R-:W-:Y:S01]  /*0b00*/  @!P5 IADD3 R5, -R5, RZ, RZ ;  /* 0x000000ff0505d210 */ /* 0x000fe20007ffe1ff */
[----:B------:R-:W-:Y:S01]  /*0b10*/  IMAD.HI.U32 R9, R244, R17, RZ ;  /* 0x00000011f4097227 */ /* 0x000fe200078e00ff */
[----:B------:R-:W-:Y:S02]  /*0b20*/  ISETP.NE.AND P3, PT, RZ, c[0x0][0x178], PT ;  /* 0x00005e00ff007a0c */ /* 0x000fe40003f65270 */
[----:B------:R-:W-:Y:S01]  /*0b30*/  LOP3.LUT R3, RZ, c[0x0][0x178], RZ, 0x33, !PT ;  /* 0x00005e00ff037a12 */ /* 0x000fe200078e33ff */
[----:B------:R-:W-:Y:S01]  /*0b40*/  @!P4 IMAD.IADD R7, R7, 0x1, -R2 ;  /* 0x000000010707c824 */ /* 0x000fe200078e0a02 */
[C---:B------:R-:W-:Y:S01]  /*0b50*/  ISETP.GT.U32.AND P4, PT, R2.reuse, R15, PT ;  /* 0x0000000f0200720c */ /* 0x040fe20003f84070 */
[----:B------:R-:W-:Y:S01]  /*0b60*/  IMAD.MOV R8, RZ, RZ, -R8 ;  /* 0x000000ffff087224 */ /* 0x000fe200078e0a08 */
[----:B------:R-:W-:Y:S01]  /*0b70*/  SEL R0, R3, R0, !P3 ;  /* 0x0000000003007207 */ /* 0x000fe20005800000 */
[----:B------:R-:W-:Y:S01]  /*0b80*/  IMAD.MOV R12, RZ, RZ, -R9 ;  /* 0x000000ffff0c7224 */ /* 0x000fe200078e0a09 */
[C---:B------:R-:W-:Y:S01]  /*0b90*/  ISETP.GT.U32.AND P5, PT, R2.reuse, R7, PT ;  /* 0x000000070200720c */ /* 0x040fe20003fa4070 */
[C---:B------:R-:W-:Y:S01]  /*0ba0*/  IMAD R9, R2.reuse, R10, R11 ;  /* 0x0000000a02097224 */ /* 0x040fe200078e020b */
[----:B------:R-:W-:Y:S01]  /*0bb0*/  LOP3.LUT R10, R243, 0xa, RZ, 0xfc, !PT ;  /* 0x0000000af30a7812 */ /* 0x000fe200078efcff */
[C---:B------:R-:W-:Y:S01]  /*0bc0*/  IMAD R11, R2.reuse, R8, R13 ;  /* 0x00000008020b7224 */ /* 0x040fe200078e020d */
[C---:B------:R-:W-:Y:S01]  /*0bd0*/  SEL R8, R3.reuse, R4, !P3 ;  /* 0x0000000403087207 */ /* 0x040fe20005800000 */
[----:B------:R1:W-:Y:S01]  /*0be0*/  STL [R1+0x44], R0 ;  /* 0x0000440001007387 */ /* 0x0003e20000100800 */
[----:B------:R-:W-:Y:S01]  /*0bf0*/  SEL R4, R3, R5, !P3 ;  /* 0x0000000503047207 */ /* 0x000fe20005800000 */
[----:B------:R-:W-:Y:S01]  /*0c00*/  IMAD R13, R2, R12, R17 ;  /* 0x0000000c020d7224 */ /* 0x000fe200078e0211 */
[----:B------:R-:W-:Y:S01]  /*0c10*/  IABS R17, R10 ;  /* 0x0000000a00117213 */ /* 0x000fe20000000000 */
[----:B------:R2:W-:Y:S01]  /*0c20*/  STL [R1+0x48], R8 ;  /* 0x0000480801007387 */ /* 0x0005e20000100800 */
[----:B------:R-:W-:Y:S01]  /*0c30*/  @!P4 IMAD.IADD R15, R15, 0x1, -R2 ;  /* 0x000000010f0fc824 */ /* 0x000fe200078e0a02 */
[----:B------:R-:W-:-:S02]  /*0c40*/  ISETP.GE.AND P4, PT, R243, RZ, PT ;  /* 0x000000fff300720c */ /* 0x000fc40003f86270 */
[--C-:B------:R-:W-:Y:S01]  /*0c50*/  @!P5 IMAD.IADD R7, R7, 0x1, -R2.reuse ;  /* 0x000000010707d824 */ /* 0x100fe200078e0a02 */
[C---:B------:R-:W-:Y:S01]  /*0c60*/  ISETP.GT.U32.AND P5, PT, R2.reuse, R11, PT ;  /* 0x0000000b0200720c */ /* 0x040fe20003fa4070 */
[----:B------:R3:W-:Y:S01]  /*0c70*/  STL [R1+0x4c], R4 ;  /* 0x00004c0401007387 */ /* 0x0007e20000100800 */
[----:B-1----:R-:W-:Y:S01]  /*0c80*/  SEL R0, R3, R6, !P3 ;  /* 0x0000000603007207 */ /* 0x002fe20005800000 */
[----:B------:R-:W-:Y:S01]  /*0c90*/  IMAD.MOV.U32 R16, RZ, RZ, R7 ;  /* 0x000000ffff107224 */ /* 0x000fe200078e0007 */
[----:B------:R-:W-:Y:S01]  /*0ca0*/  ISETP.GT.U32.AND P3, PT, R2, R9, PT ;  /* 0x000000090200720c */ /* 0x000fe20003f64070 */
[----:B------:R-:W-:Y:S01]  /*0cb0*/  IMAD.HI.U32 R3, R244, R17, RZ ;  /* 0x00000011f4037227 */ /* 0x000fe200078e00ff */
[C---:B--2---:R-:W-:Y:S01]  /*0cc0*/  LOP3.LUT R8, R243.reuse, 0x8, RZ, 0xfc, !PT ;  /* 0x00000008f3087812 */ /* 0x044fe200078efcff */
[----:B------:R1:W-:Y:S01]  /*0cd0*/  STL [R1+0x50], R0 ;  /* 0x0000500001007387 */ /* 0x0003e20000100800 */
[----:B------:R-:W-:Y:S02]  /*0ce0*/  LOP3.LUT R12, R243, 0xc, RZ, 0xfc, !PT ;  /* 0x0000000cf30c7812 */ /* 0x000fe400078efcff */
[----:B------:R-:W-:Y:S01]  /*0cf0*/  IABS R5, R8 ;  /* 0x0000000800057213 */ /* 0x000fe20000000000 */
[----:B---3--:R-:W-:Y:S01]  /*0d00*/  IMAD.MOV R4, RZ, RZ, -R3 ;  /* 0x000000ffff047224 */ /* 0x008fe200078e0a03 */
[----:B------:R-:W-:Y:S01]  /*0d10*/  @!P4 IADD3 R16, -R16, RZ, RZ ;  /* 0x000000ff1010c210 */ /* 0x000fe20007ffe1ff */
[----:B------:R-:W-:Y:S01]  /*0d20*/  @!P5 IMAD.IADD R11, R11, 0x1, -R2 ;  /* 0x000000010b0bd824 */ /* 0x000fe200078e0a02 */
[----:B------:R-:W-:-:S02]  /*0d30*/  ISETP.GT.U32.AND P4, PT, R2, R13, PT ;  /* 0x0000000d0200720c */ /* 0x000fc40003f84070 */
[----:B------:R-:W-:Y:S01]  /*0d40*/  IABS R6, R12 ;  /* 0x0000000c00067213 */ /* 0x000fe20000000000 */
[----:B-1----:R-:W-:Y:S01]  /*0d50*/  IMAD.HI.U32 R0, R244, R5, RZ ;  /* 0x00000005f4007227 */ /* 0x002fe200078e00ff */
[C---:B------:R-:W-:Y:S01]  /*0d60*/  ISETP.GT.U32.AND P5, PT, R2.reuse, R11, PT ;  /* 0x0000000b0200720c */ /* 0x040fe20003fa4070 */
[----:B------:R1:W-:Y:S01]  /*0d70*/  STL [R1+0x14], R16 ;  /* 0x0000141001007387 */ /* 0x0003e20000100800 */
[----:B------:R-:W-:Y:S01]  /*0d80*/  @!P3 IADD3 R9, R9, -R2, RZ ;  /* 0x800000020909b210 */ /* 0x000fe20007ffe0ff */
[----:B------:R-:W-:Y:S01]  /*0d90*/  IMAD.MOV R0, RZ, RZ, -R0 ;  /* 0x000000ffff007224 */ /* 0x000fe200078e0a00 */
[----:B------:R-:W-:Y:S01]  /*0da0*/  LOP3.LUT R14, R243, 0xe, RZ, 0xfc, !PT ;  /* 0x0000000ef30e7812 */ /* 0x000fe200078efcff */
[----:B------:R-:W-:Y:S01]  /*0db0*/  IMAD.MOV.U32 R7, RZ, RZ, R6 ;  /* 0x000000ffff077224 */ /* 0x000fe200078e0006 */
[C---:B------:R-:W-:Y:S01]  /*0dc0*/  ISETP.GT.U32.AND P3, PT, R2.reuse, R9, PT ;  /* 0x000000090200720c */ /* 0x040fe20003f64070 */
[C---:B------:R-:W-:Y:S01]  /*0dd0*/  IMAD R3, R2.reuse, R0, R5 ;  /* 0x0000000002037224 */ /* 0x040fe200078e0205 */
[----:B------:R-:W-:Y:S01]  /*0de0*/  IABS R251, R14 ;  /* 0x0000000e00fb7213 */ /* 0x000fe20000000000 */
[C---:B------:R-:W-:Y:S01]  /*0df0*/  IMAD R5, R2.reuse, R4, R17 ;  /* 0x0000000402057224 */ /* 0x040fe200078e0211 */
[----:B------:R-:W-:Y:S01]  /*0e00*/  @!P4 IADD3 R13, R13, -R2, RZ ;  /* 0x800000020d0dc210 */ /* 0x000fe20007ffe0ff */
[----:B------:R-:W-:Y:S01]  /*0e10*/  IMAD.MOV.U32 R0, RZ, RZ, R15 ;  /* 0x000000ffff007224 */ /* 0x000fe200078e000f */
[----:B-1----:R-:W-:Y:S01]  /*0e20*/  LOP3.LUT R16, R243, 0x10, RZ, 0xfc, !PT ;  /* 0x00000010f3107812 */ /* 0x002fe200078efcff */
[----:B------:R-:W-:Y:S01]  /*0e30*/  @!P5 IMAD.IADD R11, R11, 0x1, -R2 ;  /* 0x000000010b0bd824 */ /* 0x000fe200078e0a02 */
[C---:B------:R-:W-:Y:S01]  /*0e40*/  ISETP.GT.U32.AND P5, PT, R2.reuse, R5, PT ;  /* 0x000000050200720c */ /* 0x040fe20003fa4070 */
[----:B------:R-:W-:Y:S01]  /*0e50*/  @!P1 IMAD.MOV R0, RZ, RZ, -R0 ;  /* 0x000000ffff009224 */ /* 0x000fe200078e0a00 */
[----:B------:R-:W-:Y:S01]  /*0e60*/  ISETP.GT.U32.AND P1, PT, R2, R13, PT ;  /* 0x0000000d0200720c */ /* 0x000fe20003f24070 */
[----:B------:R-:W-:Y:S01]  /*0e70*/  IMAD.HI.U32 R4, R244, R7, RZ ;  /* 0x00000007f4047227 */ /* 0x000fe200078e00ff */
[----:B------:R-:W-:-:S02]  /*0e80*/  IABS R15, R16 ;  /* 0x00000010000f7213 */ /* 0x000fc40000000000 */
[----:B------:R1:W-:Y:S01]  /*0e90*/  STL [R1+0x44f4], R0 ;  /* 0x0044f40001007387 */ /* 0x0003e20000100800 */
[----:B------:R-:W-:Y:S01]  /*0ea0*/  @!P3 IMAD.IADD R9, R9, 0x1, -R2 ;  /* 0x000000010909b824 */ /* 0x000fe200078e0a02 */
[----:B------:R-:W-:Y:S01]  /*0eb0*/  ISETP.GT.U32.AND P3, PT, R2, R3, PT ;  /* 0x000000030200720c */ /* 0x000fe20003f64070 */
[----:B------:R-:W-:Y:S01]  /*0ec0*/  IMAD.MOV R4, RZ, RZ, -R4 ;  /* 0x000000ffff047224 */ /* 0x000fe200078e0a04 */
[----:B------:R-:W-:Y:S01]  /*0ed0*/  ISETP.GE.AND P4, PT, R8, RZ, PT ;  /* 0x000000ff0800720c */ /* 0x000fe20003f86270 */
[----:B------:R-:W-:Y:S01]  /*0ee0*/  IMAD.HI.U32 R6, R244, R251, RZ ;  /* 0x000000fbf4067227 */ /* 0x000fe200078e00ff */
[----:B------:R-:W-:Y:S02]  /*0ef0*/  MOV R18, R9 ;  /* 0x0000000900127202 */ /* 0x000fe40000000f00 */
[----:B------:R-:W-:Y:S01]  /*0f00*/  LOP3.LUT R8, R243, 0x14, RZ, 0xfc, !PT ;  /* 0x00000014f3087812 */ /* 0x000fe200078efcff */
[----:B------:R-:W-:Y:S01]  /*0f10*/  @!P5 IMAD.IADD R5, R5, 0x1, -R2 ;  /* 0x000000010505d824 */ /* 0x000fe200078e0a02 */
[----:B------:R-:W-:Y:S01]  /*0f20*/  IABS R23, R25 ;  /* 0x0000001900177213 */ /* 0x000fe20000000000 */
[----:B------:R-:W-:Y:S01]  /*0f30*/  IMAD R252, R2, R4, R7 ;  /* 0x0000000402fc7224 */ /* 0x000fe200078e0207 */
[----:B------:R-:W-:Y:S01]  /*0f40*/  IABS R7, R8 ;  /* 0x0000000800077213 */ /* 0x000fe20000000000 */
[----:B------:R-:W-:Y:S01]  /*0f50*/  IMAD.HI.U32 R4, R244, R15, RZ ;  /* 0x0000000ff4047227 */ /* 0x000fe200078e00ff */
[----:B------:R-:W-:-:S02]  /*0f60*/  ISETP.GT.U32.AND P5, PT, R2, R5, PT ;  /* 0x000000050200720c */ /* 0x000fc40003fa4070 */
[----:B------:R-:W-:Y:S01]  /*0f70*/  IABS R21, R24 ;  /* 0x0000001800157213 */ /* 0x000fe20000000000 */
[----:B------:R-:W-:Y:S01]  /*0f80*/  IMAD.MOV R6, RZ, RZ, -R6 ;  /* 0x000000ffff067224 */ /* 0x000fe200078e0a06 */
[----:B------:R-:W-:Y:S01]  /*0f90*/  IADD3 R4, -R4, RZ, RZ ;  /* 0x000000ff04047210 */ /* 0x000fe20007ffe1ff */
[--C-:B------:R-:W-:Y:S01]  /*0fa0*/  @!P1 IMAD.IADD R13, R13, 0x1, -R2.reuse ;  /* 0x000000010d0d9824 */ /* 0x100fe200078e0a02 */
[----:B------:R-:W-:Y:S01]  /*0fb0*/  ISETP.GT.U32.AND P1, PT, R2, R252, PT ;  /* 0x000000fc0200720c */ /* 0x000fe20003f24070 */
[----:B------:R-:W-:Y:S01]  /*0fc0*/  @!P3 IMAD.IADD R3, R3, 0x1, -R2 ;  /* 0x000000010303b824 */ /* 0x000fe200078e0a02 */
[----:B------:R-:W-:Y:S01]  /*0fd0*/  ISETP.GE.AND P3, PT, R10, RZ, PT ;  /* 0x000000ff0a00720c */ /* 0x000fe20003f66270 */
[C---:B------:R-:W-:Y:S01]  /*0fe0*/  IMAD R251, R2.reuse, R6, R251 ;  /* 0x0000000602fb7224 */ /* 0x040fe200078e02fb */
[C---:B------:R-:W-:Y:S01]  /*0ff0*/  LOP3.LUT R10, R243.reuse, 0x16, RZ, 0xfc, !PT ;  /* 0x00000016f30a7812 */ /* 0x040fe200078efcff */
[----:B-1----:R-:W-:Y:S01]  /*1000*/  IMAD.MOV.U32 R0, RZ, RZ, R13 ;  /* 0x000000ffff007224 */ /* 0x002fe200078e000d */
[----:B------:R-:W-:Y:S01]  /*1010*/  LOP3.LUT R13, R243, 0x1a, RZ, 0xfc, !PT ;  /* 0x0000001af30d7812 */ /* 0x000fe200078efcff */
[----:B------:R-:W-:Y:S01]  /*1020*/  @!P2 IMAD.MOV R18, RZ, RZ, -R18 ;  /* 0x000000ffff12a224 */ /* 0x000fe200078e0a12 */
[C---:B------:R-:W-:Y:S01]  /*1030*/  ISETP.GT.U32.AND P2, PT, R2.reuse, R3, PT ;  /* 0x000000030200720c */ /* 0x040fe20003f44070 */
[----:B------:R-:W-:Y:S01]  /*1040*/  IMAD.MOV.U32 R6, RZ, RZ, R11 ;  /* 0x000000ffff067224 */ /* 0x000fe200078e000b */
[----:B------:R-:W-:Y:S01]  /*1050*/  @!P5 IADD3 R5, R5, -R2, RZ ;  /* 0x800000020505d210 */ /* 0x000fe20007ffe0ff */
[C---:B------:R-:W-:Y:S01]  /*1060*/  IMAD R250, R2.reuse, R4, R15 ;  /* 0x0000000402fa7224 */ /* 0x040fe200078e020f */
[----:B------:R-:W-:Y:S01]  /*1070*/  STL [R1+0x10], R18 ;  /* 0x0000101201007387 */ /* 0x000fe20000100800 */
[----:B------:R-:W-:Y:S01]  /*1080*/  @!P6 IMAD.MOV R0, RZ, RZ, -R0 ;  /* 0x000000ffff00e224 */ /* 0x000fe200078e0a00 */
[C---:B------:R-:W-:Y:S01]  /*1090*/  ISETP.GT.U32.AND P6, PT, R2.reuse, R251, PT ;  /* 0x000000fb0200720c */ /* 0x040fe20003fc4070 */
[----:B------:R-:W-:Y:S01]  /*10a0*/  @!P0 IMAD.MOV R6, RZ, RZ, -R6 ;  /* 0x000000ffff068224 */ /* 0x000fe200078e0a06 */
[----:B------:R-:W-:Y:S01]  /*10b0*/  ISETP.GT.U32.AND P5, PT, R2, R250, PT ;  /* 0x000000fa0200720c */ /* 0x000fe20003fa4070 */
[----:B------:R-:W-:Y:S01]  /*10c0*/  @!P1 IMAD.IADD R252, R252, 0x1, -R2 ;  /* 0x00000001fcfc9824 */ /* 0x000fe200078e0a02 */
[----:B------:R-:W-:-:S02]  /*10d0*/  IABS R9, R10 ;  /* 0x0000000a00097213 */ /* 0x000fc40000000000 */
[----:B------:R1:W-:Y:S01]  /*10e0*/  STL [R1+0xc], R6 ;  /* 0x00000c0601007387 */ /* 0x0003e20000100800 */
[--C-:B------:R-:W-:Y:S01]  /*10f0*/  @!P2 IMAD.IADD R3, R3, 0x1, -R2.reuse ;  /* 0x000000010303a824 */ /* 0x100fe200078e0a02 */
[----:B------:R-:W-:Y:S02]  /*1100*/  ISETP.GE.AND P0, PT, R12, RZ, PT ;  /* 0x000000ff0c00720c */ /* 0x000fe40003f06270 */
[----:B------:R2:W-:Y:S01]  /*1110*/  STL [R1+0x8], R0 ;  /* 0x0000080001007387 */ /* 0x0005e20000100800 */
[----:B------:R-:W-:Y:S02]  /*1120*/  ISETP.GE.AND P1, PT, R16, RZ, PT ;  /* 0x000000ff1000720c */ /* 0x000fe40003f26270 */
[----:B------:R-:W-:Y:S01]  /*1130*/  @!P6 IMAD.IADD R251, R251, 0x1, -R2 ;  /* 0x00000001fbfbe824 */ /* 0x000fe200078e0a02 */
[----:B------:R-:W-:Y:S02]  /*1140*/  ISETP.GT.U32.AND P6, PT, R2, R252, PT ;  /* 0x000000fc0200720c */ /* 0x000fe40003fc4070 */
[----:B-1----:R-:W-:-:S02]  /*1150*/  LOP3.LUT R6, R243, 0x12, RZ, 0xfc, !PT ;  /* 0x00000012f3067812 */ /* 0x002fc400078efcff */
[----:B------:R-:W-:Y:S02]  /*1160*/  @!P5 IADD3 R250, R250, -R2, RZ ;  /* 0x80000002fafad210 */ /* 0x000fe40007ffe0ff */
[----:B------:R-:W-:Y:S01]  /*1170*/  IABS R249, R6 ;  /* 0x0000000600f97213 */ /* 0x000fe20000000000 */
[----:B--2---:R-:W-:Y:S01]  /*1180*/  IMAD.MOV.U32 R0, RZ, RZ, R3 ;  /* 0x000000ffff007224 */ /* 0x004fe200078e0003 */
[----:B------:R-:W-:Y:S01]  /*1190*/  ISETP.GT.U32.AND P5, PT, R2, R251, PT ;  /* 0x000000fb0200720c */ /* 0x000fe20003fa4070 */
[----:B------:R-:W-:Y:S01]  /*11a0*/  IMAD.HI.U32 R3, R244, R7, RZ ;  /* 0x00000007f4037227 */ /* 0x000fe200078e00ff */
[----:B------:R-:W-:Y:S02]  /*11b0*/  LOP3.LUT R12, R243, 0x18, RZ, 0xfc, !PT ;  /* 0x00000018f30c7812 */ /* 0x000fe400078efcff */
[----:B------:R-:W-:Y:S01]  /*11c0*/  ISETP.GE.AND P2, PT, R14, RZ, PT ;  /* 0x000000ff0e00720c */ /* 0x000fe20003f46270 */
[----:B------:R-:W-:Y:S01]  /*11d0*/  IMAD.HI.U32 R4, R244, R249, RZ ;  /* 0x000000f9f4047227 */ /* 0x000fe200078e00ff */
[----:B------:R-:W-:-:S02]  /*11e0*/  IABS R11, R12 ;  /* 0x0000000c000b7213 */ /* 0x000fc40000000000 */
[C---:B------:R-:W-:Y:S01]  /*11f0*/  LOP3.LUT R16, R243.reuse, 0x24, RZ, 0xfc, !PT ;  /* 0x00000024f3107812 */ /* 0x040fe200078efcff */
[----:B------:R-:W-:Y:S01]  /*1200*/  @!P4 IMAD.MOV R0, RZ, RZ, -R0 ;  /* 0x000000ffff00c224 */ /* 0x000fe200078e0a00 */
[C---:B------:R-:W-:Y:S01]  /*1210*/  ISETP.GT.U32.AND P4, PT, R2.reuse, R250, PT ;  /* 0x000000fa0200720c */ /* 0x040fe20003f84070 */
[----:B------:R-:W-:Y:S01]  /*1220*/  IMAD.MOV R4, RZ, RZ, -R4 ;  /* 0x000000ffff047224 */ /* 0x000fe200078e0a04 */
[----:B------:R-:W-:Y:S01]  /*1230*/  IABS R15, R16 ;  /* 0x00000010000f7213 */ /* 0x000fe20000000000 */
[----:B------:R-:W-:Y:S01]  /*1240*/  IMAD.MOV R3, RZ, RZ, -R3 ;  /* 0x000000ffff037224 */ /* 0x000fe200078e0a03 */
[----:B------:R1:W-:Y:S01]  /*1250*/  STL [R1+0x4], R0 ;  /* 0x0000040001007387 */ /* 0x0003e20000100800 */
[----:B------:R-:W-:Y:S01]  /*1260*/  IMAD R249, R2, R4, R249 ;  /* 0x0000000402f97224 */ /* 0x000fe200078e02f9 */
[C---:B------:R-:W-:Y:S01]  /*1270*/  LOP3.LUT R14, R243.reuse, 0x22, RZ, 0xfc, !PT ;  /* 0x00000022f30e7812 */ /* 0x040fe200078efcff */
[----:B------:R-:W-:Y:S01]  /*1280*/  @!P6 IMAD.IADD R252, R252, 0x1, -R2 ;  /* 0x00000001fcfce824 */ /* 0x000fe200078e0a02 */
[----:B------:R-:W-:Y:S01]  /*1290*/  LOP3.LUT R18, R243, 0x26, RZ, 0xfc, !PT ;  /* 0x00000026f3127812 */ /* 0x000fe200078efcff */
[C---:B------:R-:W-:Y:S01]  /*12a0*/  IMAD R248, R2.reuse, R3, R7 ;  /* 0x0000000302f87224 */ /* 0x040fe200078e0207 */
[----:B------:R-:W-:Y:S01]  /*12b0*/  ISETP.GT.U32.AND P6, PT, R2, R249, PT ;  /* 0x000000f90200720c */ /* 0x000fe20003fc4070 */
[----:B------:R-:W-:Y:S01]  /*12c0*/  IMAD.HI.U32 R3, R244, R9, RZ ;  /* 0x00000009f4037227 */ /* 0x000fe200078e00ff */
[----:B------:R-:W-:-:S02]  /*12d0*/  IABS R7, R13 ;  /* 0x0000000d00077213 */ /* 0x000fc40000000000 */
[----:B------:R-:W-:Y:S01]  /*12e0*/  @!P4 IADD3 R250, R250, -R2, RZ ;  /* 0x80000002fafac210 */ /* 0x000fe20007ffe0ff */
[----:B-1----:R-:W-:Y:S01]  /*12f0*/  IMAD.MOV.U32 R0, RZ, RZ, R5 ;  /* 0x000000ffff007224 */ /* 0x002fe200078e0005 */
[C---:B------:R-:W-:Y:S01]  /*1300*/  ISETP.GT.U32.AND P4, PT, R2.reuse, R248, PT ;  /* 0x000000f80200720c */ /* 0x040fe20003f84070 */
[----:B------:R-:W-:Y:S01]  /*1310*/  IMAD.MOV R3, RZ, RZ, -R3 ;  /* 0x000000ffff037224 */ /* 0x000fe200078e0a03 */
[----:B------:R-:W-:Y:S01]  /*1320*/  IABS R17, R18 ;  /* 0x0000001200117213 */ /* 0x000fe20000000000 */
[----:B------:R-:W-:Y:S01]  /*1330*/  @!P3 IMAD.MOV R0, RZ, RZ, -R0 ;  /* 0x000000ffff00b224 */ /* 0x000fe200078e0a00 */
[C---:B------:R-:W-:Y:S01]  /*1340*/  LOP3.LUT R26, R243.reuse, 0x36, RZ, 0xfc, !PT ;  /* 0x00000036f31a7812 */ /* 0x040fe200078efcff */
[----:B------:R-:W-:Y:S01]  /*1350*/  IMAD R3, R2, R3, R9 ;  /* 0x0000000302037224 */ /* 0x000fe200078e0209 */
[----:B------:R-:W-:Y:S01]  /*1360*/  LOP3.LUT R28, R243, 0x42, RZ, 0xfc, !PT ;  /* 0x00000042f31c7812 */ /* 0x000fe200078efcff */
[--C-:B------:R-:W-:Y:S01]  /*1370*/  @!P6 IMAD.IADD R249, R249, 0x1, -R2.reuse ;  /* 0x00000001f9f9e824 */ /* 0x100fe200078e0a02 */
[----:B------:R-:W-:Y:S01]  /*1380*/  ISETP.GE.AND P6, PT, R8, RZ, PT ;  /* 0x000000ff0800720c */ /* 0x000fe20003fc6270 */
[----:B------:R-:W-:Y:S01]  /*1390*/  @!P5 IMAD.IADD R251, R251, 0x1, -R2 ;  /* 0x00000001fbfbd824 */ /* 0x000fe200078e0a02 */
[----:B------:R-:W-:Y:S01]  /*13a0*/  LOP3.LUT R8, R243, 0x1c, RZ, 0xfc, !PT ;  /* 0x0000001cf3087812 */ /* 0x000fe200078efcff */
[----:B------:R-:W-:Y:S01]  /*13b0*/  IMAD.HI.U32 R5, R244, R7, RZ ;  /* 0x00000007f4057227 */ /* 0x000fe200078e00ff */
[----:B------:R-:W-:Y:S01]  /*13c0*/  ISETP.GT.U32.AND P3, PT, R2, R249, PT ;  /* 0x000000f90200720c */ /* 0x000fe20003f64070 */
[----:B------:R-:W-:Y:S01]  /*13d0*/  STL [R1], R0 ;  /* 0x0000000001007387 */ /* 0x000fe20000100800 */
[----:B------:R-:W-:Y:S01]  /*13e0*/  @!P4 IADD3 R248, R248, -R2, RZ ;  /* 0x80000002f8f8c210 */ /* 0x000fe20007ffe0ff */
[----:B------:R-:W-:Y:S01]  /*13f0*/  @!P0 IMAD.MOV R252, RZ, RZ, -R252 ;  /* 0x000000fffffc8224 */ /* 0x000fe200078e0afc */
[----:B------:R-:W-:Y:S01]  /*1400*/  IABS R9, R8 ;  /* 0x0000000800097213 */ /* 0x000fe20000000000 */
[----:B------:R-:W-:Y:S01]  /*1410*/  IMAD.MOV R5, RZ, RZ, -R5 ;  /* 0x000000ffff057224 */ /* 0x000fe200078e0a05 */
[----:B------:R-:W-:Y:S01]  /*1420*/  ISETP.GT.U32.AND P4, PT, R2, R248, PT ;  /* 0x000000f80200720c */ /* 0x000fe20003f84070 */
[----:B------:R-:W-:Y:S01]  /*1430*/  IMAD.HI.U32 R4, R244, R11, RZ ;  /* 0x0000000bf4047227 */ /* 0x000fe200078e00ff */
[----:B------:R-:W-:Y:S01]  /*1440*/  ISETP.GE.AND P5, PT, R6, RZ, PT ;  /* 0x000000ff0600720c */ /* 0x000fe20003fa6270 */
[----:B------:R1:W-:Y:S01]  /*1450*/  STL [R1+0x44e8], R252 ;  /* 0x0044e8fc01007387 */ /* 0x0003e20000100800 */
[----:B------:R-:W-:Y:S01]  /*1460*/  ISETP.GT.U32.AND P0, PT, R2, R3, PT ;  /* 0x000000030200720c */ /* 0x000fe20003f04070 */
[----:B------:R-:W-:Y:S01]  /*1470*/  IMAD.HI.U32 R6, R244, R9, RZ ;  /* 0x00000009f4067227 */ /* 0x000fe200078e00ff */
[----:B------:R-:W-:-:S02]  /*1480*/  IABS R31, R28 ;  /* 0x0000001c001f7213 */ /* 0x000fc40000000000 */
[----:B------:R-:W-:Y:S01]  /*1490*/  @!P3 IADD3 R249, R249, -R2, RZ ;  /* 0x80000002f9f9b210 */ /* 0x000fe20007ffe0ff */
[----:B------:R-:W-:Y:S01]  /*14a0*/  IMAD.MOV R6, RZ, RZ, -R6 ;  /* 0x000000ffff067224 */ /* 0x000fe200078e0a06 */
[----:B------:R-:W-:Y:S01]  /*14b0*/  ISETP.GE.AND P3, PT, R12, RZ, PT ;  /* 0x000000ff0c00720c */ /* 0x000fe20003f66270 */
[----:B------:R-:W-:Y:S01]  /*14c0*/  IMAD R5, R2, R5, R7 ;  /* 0x0000000502057224 */ /* 0x000fe200078e0207 */
[----:B------:R-:W-:Y:S01]  /*14d0*/  LOP3.LUT R12, R243, 0x20, RZ, 0xfc, !PT ;  /* 0x00000020f30c7812 */ /* 0x000fe200078efcff */
[--C-:B------:R-:W-:Y:S01]  /*14e0*/  @!P4 IMAD.IADD R248, R248, 0x1, -R2.reuse ;  /* 0x00000001f8f8c824 */ /* 0x100fe200078e0a02 */
[----:B------:R-:W-:Y:S01]  /*14f0*/  ISETP.GE.AND P4, PT, R13, RZ, PT ;  /* 0x000000ff0d00720c */ /* 0x000fe20003f86270 */
[C---:B------:R-:W-:Y:S01]  /*1500*/  IMAD R6, R2.reuse, R6, R9 ;  /* 0x0000000602067224 */ /* 0x040fe200078e0209 */
[----:B------:R-:W-:Y:S01]  /*1510*/  IABS R13, R14 ;  /* 0x0000000e000d7213 */ /* 0x000fe20000000000 */
[----:B------:R-:W-:Y:S01]  /*1520*/  @!P5 IMAD.MOV R249, RZ, RZ, -R249 ;  /* 0x000000fffff9d224 */ /* 0x000fe200078e0af9 */
[C---:B------:R-:W-:Y:S01]  /*1530*/  ISETP.GT.U32.AND P5, PT, R2.reuse, R5, PT ;  /* 0x000000050200720c */ /* 0x040fe20003fa4070 */
[----:B------:R-:W-:Y:S01]  /*1540*/  @!P0 IMAD.IADD R3, R3, 0x1, -R2 ;  /* 0x0000000103038824 */ /* 0x000fe200078e0a02 */
[C---:B------:R-:W-:Y:S01]  /*1550*/  LOP3.LUT R30, R243.reuse, 0x46, RZ, 0xfc, !PT ;  /* 0x00000046f31e7812 */ /* 0x040fe200078efcff */
[----:B------:R-:W-:Y:S01]  /*1560*/  @!P6 IMAD.MOV R248, RZ, RZ, -R248 ;  /* 0x000000fffff8e224 */ /* 0x000fe200078e0af8 */
[C---:B------:R-:W-:Y:S01]  /*1570*/  ISETP.GT.U32.AND P6, PT, R2.reuse, R6, PT ;  /* 0x000000060200720c */ /* 0x040fe20003fc4070 */
[----:B------:R-:W-:Y:S01]  /*1580*/  @!P1 IMAD.MOV R250, RZ, RZ, -R250 ;  /* 0x000000fffffa9224 */ /* 0x000fe200078e0afa */
[----:B------:R-:W-:Y:S01]  /*1590*/  ISETP.GT.U32.AND P0, PT, R2, R3, PT ;  /* 0x000000030200720c */ /* 0x000fe20003f04070 */
[----:B------:R-:W-:Y:S01]  /*15a0*/  IMAD.MOV R4, RZ, RZ, -R4 ;  /* 0x000000ffff047224 */ /* 0x000fe200078e0a04 */
[----:B------:R-:W-:Y:S01]  /*15b0*/  ISETP.GE.AND P1, PT, R10, RZ, PT ;  /* 0x000000ff0a00720c */ /* 0x000fe20003f26270 */
[----:B------:R-:W-:Y:S01]  /*15c0*/  @!P2 IMAD.MOV R251, RZ, RZ, -R251 ;  /* 0x000000fffffba224 */ /* 0x000fe200078e0afb */
[----:B------:R-:W-:Y:S01]  /*15d0*/  LOP3.LUT R10, R243, 0x1e, RZ, 0xfc, !PT ;  /* 0x0000001ef30a7812 */ /* 0x000fe200078efcff */
[----:B------:R-:W-:Y:S01]  /*15e0*/  IMAD R4, R2, R4, R11 ;  /* 0x0000000402047224 */ /* 0x000fe200078e020b */
[----:B------:R-:W-:-:S02]  /*15f0*/  IABS R11, R12 ;  /* 0x0000000c000b7213 */ /* 0x000fc40000000000 */
[----:B------:R-:W-:Y:S01]  /*1600*/  IABS R9, R10 ;  /* 0x0000000a00097213 */ /* 0x000fe20000000000 */
[----:B------:R2:W-:Y:S01]  /*1610*/  STL [R1+0x44ec], R251 ;  /* 0x0044ecfb01007387 */ /* 0x0005e20000100800 */
[----:B------:R-:W-:Y:S01]  /*1620*/  @!P5 IADD3 R5, R5, -R2, RZ ;  /* 0x800000020505d210 */ /* 0x000fe20007ffe0ff */
[--C-:B------:R-:W-:Y:S01]  /*1630*/  @!P6 IMAD.IADD R6, R6, 0x1, -R2.reuse ;  /* 0x000000010606e824 */ /* 0x100fe200078e0a02 */
[----:B------:R-:W-:Y:S01]  /*1640*/  ISETP.GT.U32.AND P2, PT, R2, R4, PT ;  /* 0x000000040200720c */ /* 0x000fe20003f44070 */
[----:B------:R-:W-:Y:S01]  /*1650*/  IMAD.HI.U32 R7, R244, R9, RZ ;  /* 0x00000009f4077227 */ /* 0x000fe200078e00ff */
[C---:B------:R-:W-:Y:S01]  /*1660*/  ISETP.GT.U32.AND P5, PT, R2.reuse, R5, PT ;  /* 0x000000050200720c */ /* 0x040fe20003fa4070 */
[----:B------:R3:W-:Y:S01]  /*1670*/  STL [R1+0x44f0], R250 ;  /* 0x0044f0fa01007387 */ /* 0x0007e20000100800 */
[----:B------:R-:W-:Y:S01]  /*1680*/  ISETP.GT.U32.AND P6, PT, R2, R6, PT ;  /* 0x000000060200720c */ /* 0x000fe20003fc4070 */
[----:B------:R-:W-:Y:S01]  /*1690*/  @!P0 IMAD.IADD R3, R3, 0x1, -R2 ;  /* 0x0000000103038824 */ /* 0x000fe200078e0a02 */
[----:B------:R-:W-:Y:S01]  /*16a0*/  ISETP.GE.AND P0, PT, R8, RZ, PT ;  /* 0x000000ff0800720c */ /* 0x000fe20003f06270 */
[----:B------:R-:W-:Y:S01]  /*16b0*/  IMAD.HI.U32 R8, R244, R11, RZ ;  /* 0x0000000bf4087227 */ /* 0x000fe200078e00ff */
[----:B------:R-:W-:Y:S01]  /*16c0*/  IABS R33, R30 ;  /* 0x0000001e00217213 */ /* 0x000fe20000000000 */
[----:B------:R-:W-:Y:S01]  /*16d0*/  STL [R1+0x44f8], R249 ;  /* 0x0044f8f901007387 */ /* 0x000fe20000100800 */
[C---:B------:R-:W-:Y:S01]  /*16e0*/  LOP3.LUT R34, R243.reuse, 0x48, RZ, 0xfc, !PT ;  /* 0x00000048f3227812 */ /* 0x040fe200078efcff */
[----:B------:R-:W-:Y:S01]  /*16f0*/  IMAD.MOV R7, RZ, RZ, -R7 ;  /* 0x000000ffff077224 */ /* 0x000fe200078e0a07 */
[----:B------:R-:W-:Y:S01]  /*1700*/  LOP3.LUT R36, R243, 0x4a, RZ, 0xfc, !PT ;  /* 0x0000004af3247812 */ /* 0x000fe200078efcff */
[----:B------:R-:W-:Y:S01]  /*1710*/  IMAD.MOV R8, RZ, RZ, -R8 ;  /* 0x000000ffff087224 */ /* 0x000fe200078e0a08 */
[-C--:B------:R-:W-:Y:S01]  /*1720*/  @!P2 IADD3 R4, R4, -R2.reuse, RZ ;  /* 0x800000020404a210 */ /* 0x080fe20007ffe0ff */
[C---:B------:R-:W-:Y:S01]  /*1730*/  IMAD R7, R2.reuse, R7, R9 ;  /* 0x0000000702077224 */ /* 0x040fe200078e0209 */
[----:B------:R-:W-:Y:S01]  /*1740*/  @!P5 IADD3 R5, R5, -R2, RZ ;  /* 0x800000020505d210 */ /* 0x000fe20007ffe0ff */
[C---:B------:R-:W-:Y:S01]  /*1750*/  IMAD R8, R2.reuse, R8, R11 ;  /* 0x0000000802087224 */ /* 0x040fe200078e020b */
[----:B------:R-:W-:Y:S01]  /*1760*/  ISETP.GT.U32.AND P2, PT, R2, R4, PT ;  /* 0x000000040200720c */ /* 0x000fe20003f44070 */
[--C-:B------:R-:W-:Y:S01]  /*1770*/  @!P6 IMAD.IADD R6, R6, 0x1, -R2.reuse ;  /* 0x000000010606e824 */ /* 0x100fe200078e0a02 */
[C---:B------:R-:W-:Y:S01]  /*1780*/  ISETP.GT.U32.AND P5, PT, R2.reuse, R7, PT ;  /* 0x000000070200720c */ /* 0x040fe20003fa4070 */
[----:B------:R-:W-:Y:S01]  /*1790*/  @!P1 IMAD.MOV R3, RZ, RZ, -R3 ;  /* 0x000000ffff039224 */ /* 0x000fe200078e0a03 */
[----:B------:R-:W-:Y:S01]  /*17a0*/  ISETP.GT.U32.AND P6, PT, R2, R8, PT ;  /* 0x000000080200720c */ /* 0x000fe20003fc4070 */
[----:B------:R-:W-:Y:S01]  /*17b0*/  @!P4 IMAD.MOV R5, RZ, RZ, -R5 ;  /* 0x000000ffff05c224 */ /* 0x000fe200078e0a05 */
[----:B------:R-:W-:Y:S01]  /*17c0*/  ISETP.GE.AND P1, PT, R12, RZ, PT ;  /* 0x000000ff0c00720c */ /* 0x000fe20003f26270 */
[C---:B------:R-:W-:Y:S01]  /*17d0*/  IMAD.HI.U32 R9, R244.reuse, R13, RZ ;  /* 0x0000000df4097227 */ /* 0x040fe200078e00ff */
[----:B------:R-:W-:Y:S01]  /*17e0*/  IABS R12, R19 ;  /* 0x00000013000c7213 */ /* 0x000fe20000000000 */
[----:B------:R-:W-:Y:S01]  /*17f0*/  STL [R1+0x44fc], R248 ;  /* 0x0044fcf801007387 */ /* 0x000fe20000100800 */
[----:B------:R-:W-:Y:S01]  /*1800*/  IABS R35, R34 ;  /* 0x0000002200237213 */ /* 0x000fe20000000000 */
[----:B------:R-:W-:Y:S01]  /*1810*/  IMAD.HI.U32 R11, R244, R17, RZ ;  /* 0x00000011f40b7227 */ /* 0x000fe200078e00ff */
[----:B------:R-:W-:Y:S01]  /*1820*/  LOP3.LUT R40, R243, 0x4e, RZ, 0xfc, !PT ;  /* 0x0000004ef3287812 */ /* 0x000fe200078efcff */
[----:B------:R4:W-:Y:S01]  /*1830*/  STL [R1+0x4500], R3 ;  /* 0x0045000301007387 */ /* 0x0009e20000100800 */
[----:B------:R-:W-:Y:S01]  /*1840*/  IABS R37, R36 ;  /* 0x0000002400257213 */ /* 0x000fe20000000000 */
[--C-:B------:R-:W-:Y:S01]  /*1850*/  @!P5 IMAD.IADD R7, R7, 0x1, -R2.reuse ;  /* 0x000000010707d824 */ /* 0x100fe200078e0a02 */
[----:B------:R-:W-:Y:S01]  /*1860*/  IADD3 R11, -R11, RZ, RZ ;  /* 0x000000ff0b0b7210 */ /* 0x000fe20007ffe1ff */
[--C-:B------:R-:W-:Y:S01]  /*1870*/  @!P2 IMAD.IADD R4, R4, 0x1, -R2.reuse ;  /* 0x000000010404a824 */ /* 0x100fe200078e0a02 */
[----:B------:R-:W-:Y:S01]  /*1880*/  ISETP.GE.AND P2, PT, R10, RZ, PT ;  /* 0x000000ff0a00720c */ /* 0x000fe20003f46270 */
[----:B------:R-:W-:Y:S01]  /*1890*/  @!P6 IMAD.IADD R8, R8, 0x1, -R2 ;  /* 0x000000010808e824 */ /* 0x000fe200078e0a02 */
[----:B------:R-:W-:Y:S01]  /*18a0*/  ISETP.GT.U32.AND P6, PT, R2, R7, PT ;  /* 0x000000070200720c */ /* 0x000fe20003fc4070 */
[----:B------:R-:W-:Y:S01]  /*18b0*/  IMAD.HI.U32 R10, R244, R15, RZ ;  /* 0x0000000ff40a7227 */ /* 0x000fe200078e00ff */
[----:B------:R-:W-:-:S02]  /*18c0*/  LOP3.LUT R38, R243, 0x4c, RZ, 0xfc, !PT ;  /* 0x0000004cf3267812 */ /* 0x000fc400078efcff */
[C---:B------:R-:W-:Y:S01]  /*18d0*/  ISETP.GT.U32.AND P4, PT, R2.reuse, R8, PT ;  /* 0x000000080200720c */ /* 0x040fe20003f84070 */
[----:B------:R-:W-:Y:S01]  /*18e0*/  IMAD.MOV R10, RZ, RZ, -R10 ;  /* 0x000000ffff0a7224 */ /* 0x000fe200078e0a0a */
[C---:B------:R-:W-:Y:S01]  /*18f0*/  LOP3.LUT R42, R243.reuse, 0x52, RZ, 0xfc, !PT ;  /* 0x00000052f32a7812 */ /* 0x040fe200078efcff */
[----:B------:R-:W-:Y:S01]  /*1900*/  IMAD.MOV R9, RZ, RZ, -R9 ;  /* 0x000000ffff097224 */ /* 0x000fe200078e0a09 */
[C---:B------:R-:W-:Y:S01]  /*1910*/  LOP3.LUT R41, R243.reuse, 0x50, RZ, 0xfc, !PT ;  /* 0x00000050f3297812 */ /* 0x040fe200078efcff */
[C---:B------:R-:W-:Y:S01]  /*1920*/  IMAD R10, R2.reuse, R10, R15 ;  /* 0x0000000a020a7224 */ /* 0x040fe200078e020f */
[----:B------:R-:W-:Y:S01]  /*1930*/  IABS R39, R42 ;  /* 0x0000002a00277213 */ /* 0x000fe20000000000 */
[----:B------:R-:W-:Y:S01]  /*1940*/  IMAD.MOV.U32 R15, RZ, RZ, R12 ;  /* 0x000000ffff0f7224 */ /* 0x000fe200078e000c */
[----:B------:R-:W-:Y:S01]  /*1950*/  LOP3.LUT R43, R243, 0x56, RZ, 0xfc, !PT ;  /* 0x00000056f32b7812 */ /* 0x000fe200078efcff */
[----:B------:R-:W-:Y:S01]  /*1960*/  @!P6 IMAD.IADD R7, R7, 0x1, -R2 ;  /* 0x000000010707e824 */ /* 0x000fe200078e0a02 */
[----:B------:R-:W-:Y:S01]  /*1970*/  ISETP.GT.U32.AND P6, PT, R2, R10, PT ;  /* 0x0000000a0200720c */ /* 0x000fe20003fc4070 */
[----:B------:R-:W-:Y:S01]  /*1980*/  IMAD.HI.U32 R12, R244, R15, RZ ;  /* 0x0000000ff40c7227 */ /* 0x000fe200078e00ff */
[----:B------:R-:W-:-:S02]  /*1990*/  LOP3.LUT R44, R243, 0x62, RZ, 0xfc, !PT ;  /* 0x00000062f32c7812 */ /* 0x000fc400078efcff */
[C---:B------:R-:W-:Y:S01]  /*19a0*/  LOP3.LUT R46, R243.reuse, 0x64, RZ, 0xfc, !PT ;  /* 0x00000064f32e7812 */ /* 0x040fe200078efcff */
[----:B------:R-:W-:Y:S01]  /*19b0*/  IMAD.MOV R12, RZ, RZ, -R12 ;  /* 0x000000ffff0c7224 */ /* 0x000fe200078e0a0c */
[----:B------:R-:W-:Y:S01]  /*19c0*/  IABS R47, R44 ;  /* 0x0000002c002f7213 */ /* 0x000fe20000000000 */
[C---:B------:R-:W-:Y:S01]  /*19d0*/  IMAD R9, R2.reuse, R9, R13 ;  /* 0x0000000902097224 */ /* 0x040fe200078e020d */
[----:B------:R-:W-:Y:S01]  /*19e0*/  IABS R13, R20 ;  /* 0x00000014000d7213 */ /* 0x000fe20000000000 */
[----:B------:R-:W-:Y:S01]  /*19f0*/  IMAD R12, R2, R12, R15 ;  /* 0x0000000c020c7224 */ /* 0x000fe200078e020f */
[C---:B------:R-:W-:Y:S01]  /*1a00*/  LOP3.LUT R48, R243.reuse, 0x66, RZ, 0xfc, !PT ;  /* 0x00000066f3307812 */ /* 0x040fe200078efcff */
[--C-:B------:R-:W-:Y:S01]  /*1a10*/  @!P4 IMAD.IADD R8, R8, 0x1, -R2.reuse ;  /* 0x000000010808c824 */ /* 0x100fe200078e0a02 */
[----:B------:R-:W-:Y:S01]  /*1a20*/  ISETP.GE.AND P4, PT, R18, RZ, PT ;  /* 0x000000ff1200720c */ /* 0x000fe20003f86270 */
[----:B------:R-:W-:Y:S01]  /*1a30*/  @!P6 IMAD.IADD R10, R10, 0x1, -R2 ;  /* 0x000000010a0ae824 */ /* 0x000fe200078e0a02 */
[C---:B------:R-:W-:Y:S01]  /*1a40*/  ISETP.GT.U32.AND P6, PT, R2.reuse, R12, PT ;  /* 0x0000000c0200720c */ /* 0x040fe20003fc4070 */
[C---:B------:R-:W-:Y:S01]  /*1a50*/  IMAD R11, R2.reuse, R11, R17 ;  /* 0x0000000b020b7224 */ /* 0x040fe200078e0211 */
[----:B------:R-:W-:Y:S01]  /*1a60*/  LOP3.LUT R18, R243, 0x2c, RZ, 0xfc, !PT ;  /* 0x0000002cf3127812 */ /* 0x000fe200078efcff */
[----:B------:R-:W-:Y:S01]  /*1a70*/  IMAD.MOV.U32 R17, RZ, RZ, R13 ;  /* 0x000000ffff117224 */ /* 0x000fe200078e000d */
[----:B------:R-:W-:Y:S01]  /*1a80*/  ISETP.GT.U32.AND P5, PT, R2, R9, PT ;  /* 0x000000090200720c */ /* 0x000fe20003fa4070 */
[----:B------:R-:W-:Y:S01]  /*1a90*/  @!P1 IMAD.MOV R8, RZ, RZ, -R8 ;  /* 0x000000ffff089224 */ /* 0x000fe200078e0a08 */
[----:B------:R-:W-:Y:S01]  /*1aa0*/  IABS R15, R18 ;  /* 0x00000012000f7213 */ /* 0x000fe20000000000 */
[----:B------:R-:W-:Y:S01]  /*1ab0*/  IMAD.HI.U32 R13, R244, R17, RZ ;  /* 0x00000011f40d7227 */ /* 0x000fe200078e00ff */
[----:B------:R-:W-:-:S02]  /*1ac0*/  ISETP.GT.U32.AND P1, PT, R2, R10, PT ;  /* 0x0000000a0200720c */ /* 0x000fc40003f24070 */
[----:B------:R-:W-:Y:S01]  /*1ad0*/  LOP3.LUT R53, R243, 0x6c, RZ, 0xfc, !PT ;  /* 0x0000006cf3357812 */ /* 0x000fe200078efcff */
[----:B------:R-:W-:Y:S01]  /*1ae0*/  @!P3 IMAD.MOV R4, RZ, RZ, -R4 ;  /* 0x000000ffff04b224 */ /* 0x000fe200078e0a04 */
[----:B------:R-:W-:Y:S01]  /*1af0*/  ISETP.GE.AND P3, PT, R14, RZ, PT ;  /* 0x000000ff0e00720c */ /* 0x000fe20003f66270 */
[----:B------:R-:W-:Y:S01]  /*1b00*/  @!P6 IMAD.IADD R12, R12, 0x1, -R2 ;  /* 0x000000010c0ce824 */ /* 0x000fe200078e0a02 */
[----:B------:R-:W-:Y:S01]  /*1b10*/  IADD3 R13, -R13, RZ, RZ ;  /* 0x000000ff0d0d7210 */ /* 0x000fe20007ffe1ff */
[----:B------:R-:W-:Y:S01]  /*1b20*/  IMAD.HI.U32 R14, R244, R15, RZ ;  /* 0x0000000ff40e7227 */ /* 0x000fe200078e00ff */
[----:B------:R-:W-:Y:S02]  /*1b30*/  IABS R51, R53 ;  /* 0x0000003500337213 */ /* 0x000fe40000000000 */
[C---:B------:R-:W-:Y:S01]  /*1b40*/  ISETP.GT.U32.AND P6, PT, R2.reuse, R12, PT ;  /* 0x0000000c0200720c */ /* 0x040fe20003fc4070 */
[----:B------:R-:W-:Y:S01]  /*1b50*/  IMAD.MOV R14, RZ, RZ, -R14 ;  /* 0x000000ffff0e7224 */ /* 0x000fe200078e0a0e */
[----:B------:R-:W-:Y:S01]  /*1b60*/  @!P5 IADD3 R9, R9, -R2, RZ ;  /* 0x800000020909d210 */ /* 0x000fe20007ffe0ff */
[C---:B------:R-:W-:Y:S01]  /*1b70*/  IMAD R13, R2.reuse, R13, R17 ;  /* 0x0000000d020d7224 */ /* 0x040fe200078e0211 */
[C---:B------:R-:W-:Y:S01]  /*1b80*/  LOP3.LUT R50, R243.reuse, 0x68, RZ, 0xfc, !PT ;  /* 0x00000068f3327812 */ /* 0x040fe200078efcff */
[----:B------:R-:W-:Y:S01]  /*1b90*/  @!P2 IMAD.MOV R7, RZ, RZ, -R7 ;  /* 0x000000ffff07a224 */ /* 0x000fe200078e0a07 */
[C---:B------:R-:W-:Y:S01]  /*1ba0*/  ISETP.GT.U32.AND P2, PT, R2.reuse, R11, PT ;  /* 0x0000000b0200720c */ /* 0x040fe20003f44070 */
[C---:B------:R-:W-:Y:S01]  /*1bb0*/  IMAD R14, R2.reuse, R14, R15 ;  /* 0x0000000e020e7224 */ /* 0x040fe200078e020f */
[----:B------:R-:W-:Y:S01]  /*1bc0*/  ISETP.GT.U32.AND P5, PT, R2, R9, PT ;  /* 0x000000090200720c */ /* 0x000fe20003fa4070 */
[----:B------:R-:W-:Y:S01]  /*1bd0*/  @!P1 IMAD.IADD R10, R10, 0x1, -R2 ;  /* 0x000000010a0a9824 */ /* 0x000fe200078e0a02 */
[----:B------:R-:W-:Y:S01]  /*1be0*/  ISETP.GT.U32.AND P1, PT, R2, R13, PT ;  /* 0x0000000d0200720c */ /* 0x000fe20003f24070 */
[----:B------:R-:W-:Y:S01]  /*1bf0*/  @!P0 IMAD.MOV R6, RZ, RZ, -R6 ;  /* 0x000000ffff068224 */ /* 0x000fe200078e0a06 */
[----:B------:R-:W-:Y:S01]  /*1c00*/  ISETP.GE.AND P0, PT, R16, RZ, PT ;  /* 0x000000ff1000720c */ /* 0x000fe20003f06270 */
[----:B------:R-:W-:Y:S01]  /*1c10*/  @!P6 IMAD.IADD R12, R12, 0x1, -R2 ;  /* 0x000000010c0ce824 */ /* 0x000fe200078e0a02 */
[----:B------:R-:W-:Y:S01]  /*1c20*/  ISETP.GT.U32.AND P6, PT, R2, R14, PT ;  /* 0x0000000e0200720c */ /* 0x000fe20003fc4070 */
[----:B------:R-:W-:Y:S01]  /*1c30*/  IMAD.HI.U32 R17, R244, R23, RZ ;  /* 0x00000017f4117227 */ /* 0x000fe200078e00ff */
[----:B------:R-:W-:-:S02]  /*1c40*/  LOP3.LUT R52, R243, 0x6a, RZ, 0xfc, !PT ;  /* 0x0000006af3347812 */ /* 0x000fc400078efcff */
[----:B------:R-:W-:Y:S01]  /*1c50*/  LOP3.LUT R54, R243, 0x6e, RZ, 0xfc, !PT ;  /* 0x0000006ef3367812 */ /* 0x000fe200078efcff */
[----:B------:R-:W-:Y:S01]  /*1c60*/  IMAD.HI.U32 R16, R244, R21, RZ ;  /* 0x00000015f4107227 */ /* 0x000fe200078e00ff */
[----:B------:R-:W-:Y:S02]  /*1c70*/  @!P2 IADD3 R11, R11, -R2, RZ ;  /* 0x800000020b0ba210 */ /* 0x000fe40007ffe0ff */
[----:B------:R-:W-:Y:S01]  /*1c80*/  IABS R49, R52 ;  /* 0x0000003400317213 */ /* 0x000fe20000000000 */
[--C-:B------:R-:W-:Y:S01]  /*1c90*/  @!P5 IMAD.IADD R9, R9, 0x1, -R2.reuse ;  /* 0x000000010909d824 */ /* 0x100fe200078e0a02 */
[----:B------:R-:W-:Y:S01]  /*1ca0*/  ISETP.GE.AND P5, PT, R19, RZ, PT ;  /* 0x000000ff1300720c */ /* 0x000fe20003fa6270 */
[----:B------:R-:W-:Y:S01]  /*1cb0*/  IMAD.MOV R17, RZ, RZ, -R17 ;  /* 0x000000ffff117224 */ /* 0x000fe200078e0a11 */
[----:B------:R-:W-:Y:S01]  /*1cc0*/  @!P1 IADD3 R13, R13, -R2, RZ ;  /* 0x800000020d0d9210 */ /* 0x000fe20007ffe0ff */
[----:B------:R-:W-:Y:S01]  /*1cd0*/  @!P6 IMAD.IADD R14, R14, 0x1, -R2 ;  /* 0x000000010e0ee824 */ /* 0x000fe200078e0a02 */
[C---:B------:R-:W-:Y:S01]  /*1ce0*/  ISETP.GT.U32.AND P2, PT, R2.reuse, R11, PT ;  /* 0x0000000b0200720c */ /* 0x040fe20003f44070 */
[----:B------:R-:W-:Y:S01]  /*1cf0*/  IMAD.MOV R16, RZ, RZ, -R16 ;  /* 0x000000ffff107224 */ /* 0x000fe200078e0a10 */
[----:B------:R-:W-:Y:S01]  /*1d00*/  IABS R19, R22 ;  /* 0x0000001600137213 */ /* 0x000fe20000000000 */
[C---:B------:R-:W-:Y:S01]  /*1d10*/  IMAD R17, R2.reuse, R17, R23 ;  /* 0x0000001102117224 */ /* 0x040fe200078e0217 */
[C---:B------:R-:W-:Y:S01]  /*1d20*/  ISETP.GT.U32.AND P6, PT, R2.reuse, R13, PT ;  /* 0x0000000d0200720c */ /* 0x040fe20003fc4070 */
[----:B------:R-:W-:Y:S01]  /*1d30*/  IMAD R16, R2, R16, R21 ;  /* 0x0000001002107224 */ /* 0x000fe200078e0215 */
[----:B------:R-:W-:Y:S01]  /*1d40*/  ISETP.GE.AND P1, PT, R18, RZ, PT ;  /* 0x000000ff1200720c */ /* 0x000fe20003f26270 */
[----:B------:R-:W-:Y:S01]  /*1d50*/  IMAD.HI.U32 R15, R244, R19, RZ ;  /* 0x00000013f40f7227 */ /* 0x000fe200078e00ff */
[----:B------:R-:W-:-:S02]  /*1d60*/  IABS R23, R26 ;  /* 0x0000001a00177213 */ /* 0x000fc40000000000 */
[----:B------:R-:W-:Y:S01]  /*1d70*/  @!P5 IADD3 R12, -R12, RZ, RZ ;  /* 0x000000ff0c0cd210 */ /* 0x000fe20007ffe1ff */
[----:B------:R-:W-:Y:S01]  /*1d80*/  IMAD.MOV R15, RZ, RZ, -R15 ;  /* 0x000000ffff0f7224 */ /* 0x000fe200078e0a0f */
[----:B------:R-:W-:Y:S01]  /*1d90*/  ISETP.GE.AND P5, PT, R22, RZ, PT ;  /* 0x000000ff1600720c */ /* 0x000fe20003fa6270 */
[----:B------:R-:W-:Y:S01]  /*1da0*/  @!P3 IMAD.MOV R9, RZ, RZ, -R9 ;  /* 0x000000ffff09b224 */ /* 0x000fe200078e0a09 */
[----:B------:R-:W-:Y:S01]  /*1db0*/  @!P2 IADD3 R11, R11, -R2, RZ ;  /* 0x800000020b0ba210 */ /* 0x000fe20007ffe0ff */
[----:B------:R-:W-:Y:S01]  /*1dc0*/  IMAD R15, R2, R15, R19 ;  /* 0x0000000f020f7224 */ /* 0x000fe200078e0213 */
[----:B------:R-:W-:Y:S01]  /*1dd0*/  ISETP.GE.AND P2, PT, R20, RZ, PT ;  /* 0x000000ff1400720c */ /* 0x000fe20003f46270 */
[----:B------:R-:W-:Y:S01]  /*1de0*/  @!P6 IMAD.IADD R13, R13, 0x1, -R2 ;  /* 0x000000010d0de824 */ /* 0x000fe200078e0a02 */
[----:B------:R-:W-:Y:S01]  /*1df0*/  LOP3.LUT R20, R243, 0x34, RZ, 0xfc, !PT ;  /* 0x00000034f3147812 */ /* 0x000fe200078efcff */
[----:B------:R-:W-:Y:S01]  /*1e00*/  @!P0 IMAD.MOV R10, RZ, RZ, -R10 ;  /* 0x000000ffff0a8224 */ /* 0x000fe200078e0a0a */
[C---:B------:R-:W-:Y:S01]  /*1e10*/  ISETP.GT.U32.AND P6, PT, R2.reuse, R17, PT ;  /* 0x000000110200720c */ /* 0x040fe20003fc4070 */
[----:B------:R-:W-:Y:S01]  /*1e20*/  @!P4 IMAD.MOV R11, RZ, RZ, -R11 ;  /* 0x000000ffff0bc224 */ /* 0x000fe200078e0a0b */
[----:B------:R-:W-:Y:S01]  /*1e30*/  ISETP.GT.U32.AND P3, PT, R2, R15, PT ;  /* 0x0000000f0200720c */ /* 0x000fe20003f64070 */
[----:B------:R-:W-:Y:S01]  /*1e40*/  IMAD.HI.U32 R19, R244, R23, RZ ;  /* 0x00000017f4137227 */ /* 0x000fe200078e00ff */
[----:B------:R-:W-:-:S02]  /*1e50*/  IABS R21, R20 ;  /* 0x0000001400157213 */ /* 0x000fc40000000000 */
[C---:B------:R-:W-:Y:S01]  /*1e60*/  ISETP.GT.U32.AND P0, PT, R2.reuse, R14, PT ;  /* 0x0000000e0200720c */ /* 0x040fe20003f04070 */
[----:B------:R-:W-:Y:S01]  /*1e70*/  IMAD.MOV R19, RZ, RZ, -R19 ;  /* 0x000000ffff137224 */ /* 0x000fe200078e0a13 */
[----:B------:R-:W-:Y:S01]  /*1e80*/  ISETP.GT.U32.AND P4, PT, R2, R16, PT ;  /* 0x000000100200720c */ /* 0x000fe20003f84070 */
[----:B------:R-:W-:Y:S01]  /*1e90*/  IMAD.HI.U32 R18, R244, R21, RZ ;  /* 0x00000015f4127227 */ /* 0x000fe200078e00ff */
[C---:B------:R-:W-:Y:S02]  /*1ea0*/  LOP3.LUT R22, R243.reuse, 0x38, RZ, 0xfc, !PT ;  /* 0x00000038f3167812 */ /* 0x040fe400078efcff */
[C---:B------:R-:W-:Y:S01]  /*1eb0*/  LOP3.LUT R56, R243.reuse, 0x72, RZ, 0xfc, !PT ;  /* 0x00000072f3387812 */ /* 0x040fe200078efcff */
[----:B------:R-:W-:Y:S01]  /*1ec0*/  IMAD.MOV R18, RZ, RZ, -R18 ;  /* 0x000000ffff127224 */ /* 0x000fe200078e0a12 */
[----:B------:R-:W-:Y:S01]  /*1ed0*/  LOP3.LUT R58, R243, 0x74, RZ, 0xfc, !PT ;  /* 0x00000074f33a7812 */ /* 0x000fe200078efcff */
[--C-:B------:R-:W-:Y:S01]  /*1ee0*/  @!P6 IMAD.IADD R17, R17, 0x1, -R2.reuse ;  /* 0x000000011111e824 */ /* 0x100fe200078e0a02 */
[----:B------:R-:W-:Y:S01]  /*1ef0*/  LOP3.LUT R59, R243, 0x78, RZ, 0xfc, !PT ;  /* 0x00000078f33b7812 */ /* 0x000fe200078efcff */
[--C-:B------:R-:W-:Y:S01]  /*1f00*/  @!P3 IMAD.IADD R15, R15, 0x1, -R2.reuse ;  /* 0x000000010f0fb824 */ /* 0x100fe200078e0a02 */
[----:B------:R-:W-:Y:S01]  /*1f10*/  ISETP.GE.AND P3, PT, R25, RZ, PT ;  /* 0x000000ff1900720c */ /* 0x000fe20003f66270 */
[----:B------:R-:W-:Y:S01]  /*1f20*/  @!P0 IMAD.IADD R14, R14, 0x1, -R2 ;  /* 0x000000010e0e8824 */ /* 0x000fe200078e0a02 */
[----:B------:R-:W-:Y:S01]  /*1f30*/  ISETP.GE.AND P0, PT, R24, RZ, PT ;  /* 0x000000ff1800720c */ /* 0x000fe20003f06270 */
[----:B------:R-:W-:Y:S01]  /*1f40*/  IMAD R18, R2, R18, R21 ;  /* 0x0000001202127224 */ /* 0x000fe200078e0215 */
[----:B------:R-:W-:Y:S01]  /*1f50*/  @!P4 IADD3 R16, R16, -R2, RZ ;  /* 0x800000021010c210 */ /* 0x000fe20007ffe0ff */
[----:B------:R-:W-:Y:S01]  /*1f60*/  @!P2 IMAD.MOV R13, RZ, RZ, -R13 ;  /* 0x000000ffff0da224 */ /* 0x000fe200078e0a0d */
[C---:B------:R-:W-:Y:S01]  /*1f70*/  ISETP.GT.U32.AND P2, PT, R2.reuse, R17, PT ;  /* 0x000000110200720c */ /* 0x040fe20003f44070 */
[----:B------:R-:W-:Y:S01]  /*1f80*/  @!P1 IMAD.MOV R14, RZ, RZ, -R14 ;  /* 0x000000ffff0e9224 */ /* 0x000fe200078e0a0e */
[C---:B------:R-:W-:Y:S01]  /*1f90*/  ISETP.GT.U32.AND P4, PT, R2.reuse, R15, PT ;  /* 0x0000000f0200720c */ /* 0x040fe20003f84070 */
[C---:B------:R-:W-:Y:S01]  /*1fa0*/  IMAD R19, R2.reuse, R19, R23 ;  /* 0x0000001302137224 */ /* 0x040fe200078e0217 */
[----:B------:R-:W-:-:S02]  /*1fb0*/  ISETP.GT.U32.AND P6, PT, R2, R16, PT ;  /* 0x000000100200720c */ /* 0x000fc40003fc4070 */
[----:B------:R-:W-:Y:S02]  /*1fc0*/  ISETP.GT.U32.AND P1, PT, R2, R18, PT ;  /* 0x000000120200720c */ /* 0x000fe40003f24070 */
[----:B------:R-:W-:Y:S02]  /*1fd0*/  IABS R23, R22 ;  /* 0x0000001600177213 */ /* 0x000fe40000000000 */
[----:B------:R-:W-:Y:S02]  /*1fe0*/  LOP3.LUT R24, R243, 0x3a, RZ, 0xfc, !PT ;  /* 0x0000003af3187812 */ /* 0x000fe400078efcff */
[----:B------:R-:W-:Y:S01]  /*1ff0*/  IABS R55, R58 ;  /* 0x0000003a00377213 */ /* 0x000fe20000000000 */
[--C-:B------:R-:W-:Y:S01]  /*2000*/  @!P2 IMAD.IADD R17, R17, 0x1, -R2.reuse ;  /* 0x000000011111a824 */ /* 0x100fe200078e0a02 */
[----:B------:R-:W-:Y:S02]  /*2010*/  ISETP.GE.AND P2, PT, R26, RZ, PT ;  /* 0x000000ff1a00720c */ /* 0x000fe40003f46270 */
[----:B------:R-:W-:Y:S01]  /*2020*/  @!P4 IADD3 R15, R15, -R2, RZ ;  /* 0x800000020f0fc210 */ /* 0x000fe20007ffe0ff */
[--C-:B------:R-:W-:Y:S01]  /*2030*/  @!P6 IMAD.IADD R16, R16, 0x1, -R2.reuse ;  /* 0x000000011010e824 */ /* 0x100fe200078e0a02 */
[----:B------:R-:W-:Y:S01]  /*2040*/  LOP3.LUT R26, R243, 0x3c, RZ, 0xfc, !PT ;  /* 0x0000003cf31a7812 */ /* 0x000fe200078efcff */
[----:B------:R-:W-:Y:S01]  /*2050*/  @!P1 IMAD.IADD R18, R18, 0x1, -R2 ;  /* 0x0000000112129824 */ /* 0x000fe200078e0a02 */
[C---:B------:R-:W-:Y:S01]  /*2060*/  ISETP.GT.U32.AND P6, PT, R2.reuse, R19, PT ;  /* 0x000000130200720c */ /* 0x040fe20003fc4070 */
[----:B------:R-:W-:Y:S01]  /*2070*/  @!P5 IMAD.MOV R15, RZ, RZ, -R15 ;  /* 0x000000ffff0fd224 */ /* 0x000fe200078e0a0f */
[----:B------:R-:W-:Y:S01]  /*2080*/  IABS R27, R26 ;  /* 0x0000001a001b7213 */ /* 0x000fe20000000000 */
[----:B------:R-:W-:Y:S01]  /*2090*/  @!P0 IMAD.MOV R16, RZ, RZ, -R16 ;  /* 0x000000ffff108224 */ /* 0x000fe200078e0a10 */
[----:B------:R-:W-:Y:S01]  /*20a0*/  ISETP.GT.U32.AND P5, PT, R2, R18, PT ;  /* 0x000000120200720c */ /* 0x000fe20003fa4070 */
[----:B------:R-:W-:Y:S01]  /*20b0*/  @!P3 IMAD.MOV R17, RZ, RZ, -R17 ;  /* 0x000000ffff11b224 */ /* 0x000fe200078e0a11 */
[----:B------:R-:W-:Y:S01]  /*20c0*/  ISETP.GE.AND P1, PT, R22, RZ, PT ;  /* 0x000000ff1600720c */ /* 0x000fe20003f26270 */
[----:B------:R-:W-:Y:S01]  /*20d0*/  IMAD.HI.U32 R22, R244, R27, RZ ;  /* 0x0000001bf4167227 */ /* 0x000fe200078e00ff */
[----:B------:R-:W-:-:S02]  /*20e0*/  ISETP.GE.AND P4, PT, R20, RZ, PT ;  /* 0x000000ff1400720c */ /* 0x000fc40003f86270 */
[----:B------:R-:W-:Y:S01]  /*20f0*/  IABS R25, R24 ;  /* 0x0000001800197213 */ /* 0x000fe20000000000 */
[----:B------:R-:W-:Y:S01]  /*2100*/  IMAD.HI.U32 R20, R244, R23, RZ ;  /* 0x00000017f4147227 */ /* 0x000fe200078e00ff */
[----:B------:R-:W-:Y:S02]  /*2110*/  IADD3 R22, -R22, RZ, RZ ;  /* 0x000000ff16167210 */ /* 0x000fe40007ffe1ff */
[----:B------:R-:W-:Y:S01]  /*2120*/  ISETP.GE.AND P3, PT, R24, RZ, PT ;  /* 0x000000ff1800720c */ /* 0x000fe20003f66270 */
[--C-:B------:R-:W-:Y:S01]  /*2130*/  @!P6 IMAD.IADD R19, R19, 0x1, -R2.reuse ;  /* 0x000000011313e824 */ /* 0x100fe200078e0a02 */
[C---:B------:R-:W-:Y:S01]  /*2140*/  LOP3.LUT R61, R243.reuse, 0x80, RZ, 0xfc, !PT ;  /* 0x00000080f33d7812 */ /* 0x040fe200078efcff */
[----:B------:R-:W-:Y:S01]  /*2150*/  @!P5 IMAD.IADD R18, R18, 0x1, -R2 ;  /* 0x000000011212d824 */ /* 0x000fe200078e0a02 */
[----:B------:R-:W-:Y:S01]  /*2160*/  LOP3.LUT R60, R243, 0x7e, RZ, 0xfc, !PT ;  /* 0x0000007ef33c7812 */ /* 0x000fe200078efcff */
[C---:B------:R-:W-:Y:S01]  /*2170*/  IMAD R22, R2.reuse, R22, R27 ;  /* 0x0000001602167224 */ /* 0x040fe200078e021b */
[----:B------:R-:W-:Y:S01]  /*2180*/  ISETP.GT.U32.AND P6, PT, R2, R19, PT ;  /* 0x000000130200720c */ /* 0x000fe20003fc4070 */
[----:B------:R-:W-:Y:S01]  /*2190*/  IMAD.HI.U32 R21, R244, R25, RZ ;  /* 0x00000019f4157227 */ /* 0x000fe200078e00ff */
[----:B------:R-:W-:-:S02]  /*21a0*/  @!P4 IADD3 R18, -R18, RZ, RZ ;  /* 0x000000ff1212c210 */ /* 0x000fc40007ffe1ff */
[C---:B------:R-:W-:Y:S01]  /*21b0*/  ISETP.GT.U32.AND P4, PT, R2.reuse, R22, PT ;  /* 0x000000160200720c */ /* 0x040fe20003f84070 */
[----:B------:R-:W-:Y:S01]  /*21c0*/  IMAD.MOV R20, RZ, RZ, -R20 ;  /* 0x000000ffff147224 */ /* 0x000fe200078e0a14 */
[----:B------:R-:W-:Y:S02]  /*21d0*/  IADD3 R21, -R21, RZ, RZ ;  /* 0x000000ff15157210 */ /* 0x000fe40007ffe1ff */
[C---:B------:R-:W-:Y:S01]  /*21e0*/  LOP3.LUT R64, R243.reuse, 0x8a, RZ, 0xfc, !PT ;  /* 0x0000008af3407812 */ /* 0x040fe200078efcff */
[C---:B------:R-:W-:Y:S01]  /*21f0*/  IMAD R20, R2.reuse, R20, R23 ;  /* 0x0000001402147224 */ /* 0x040fe200078e0217 */
[C---:B------:R-:W-:Y:S01]  /*2200*/  LOP3.LUT R23, R243.reuse, 0x3e, RZ, 0xfc, !PT ;  /* 0x0000003ef3177812 */ /* 0x040fe200078efcff */
[C---:B------:R-:W-:Y:S01]  /*2210*/  IMAD R21, R2.reuse, R21, R25 ;  /* 0x0000001502157224 */ /* 0x040fe200078e0219 */
[----:B------:R-:W-:Y:S01]  /*2220*/  LOP3.LUT R68, R243, 0x8e, RZ, 0xfc, !PT ;  /* 0x0000008ef3447812 */ /* 0x000fe200078efcff */
[----:B------:R-:W-:Y:S01]  /*2230*/  @!P6 IMAD.IADD R19, R19, 0x1, -R2 ;  /* 0x000000011313e824 */ /* 0x000fe200078e0a02 */
[----:B------:R-:W-:Y:S01]  /*2240*/  ISETP.GT.U32.AND P0, PT, R2, R20, PT ;  /* 0x000000140200720c */ /* 0x000fe20003f04070 */
[----:B------:R-:W-:Y:S01]  /*2250*/  IMAD.HI.U32 R25, R244, R31, RZ ;  /* 0x0000001ff4197227 */ /* 0x000fe200078e00ff */
[----:B------:R-:W-:-:S02]  /*2260*/  ISETP.GE.AND P6, PT, R26, RZ, PT ;  /* 0x000000ff1a00720c */ /* 0x000fc40003fc6270 */
[----:B------:R-:W-:Y:S01]  /*2270*/  LOP3.LUT R26, R243, 0x40, RZ, 0xfc, !PT ;  /* 0x00000040f31a7812 */ /* 0x000fe200078efcff */
[----:B------:R-:W-:Y:S01]  /*2280*/  @!P4 IMAD.IADD R22, R22, 0x1, -R2 ;  /* 0x000000011616c824 */ /* 0x000fe200078e0a02 */
[C---:B------:R-:W-:Y:S01]  /*2290*/  ISETP.GT.U32.AND P5, PT, R2.reuse, R21, PT ;  /* 0x000000150200720c */ /* 0x040fe20003fa4070 */
[----:B------:R-:W-:Y:S01]  /*22a0*/  @!P2 IMAD.MOV R19, RZ, RZ, -R19 ;  /* 0x000000ffff13a224 */ /* 0x000fe200078e0a13 */
[----:B------:R-:W-:Y:S02]  /*22b0*/  IABS R29, R26 ;  /* 0x0000001a001d7213 */ /* 0x000fe40000000000 */
[----:B------:R-:W-:Y:S02]  /*22c0*/  ISETP.GT.U32.AND P4, PT, R2, R22, PT ;  /* 0x000000160200720c */ /* 0x000fe40003f84070 */
[----:B------:R-:W-:Y:S01]  /*22d0*/  IABS R27, R23 ;  /* 0x00000017001b7213 */ /* 0x000fe20000000000 */
[----:B------:R-:W-:Y:S01]  /*22e0*/  IMAD.HI.U32 R24, R244, R29, RZ ;  /* 0x0000001df4187227 */ /* 0x000fe200078e00ff */
[----:B------:R-:W-:-:S02]  /*22f0*/  ISETP.GE.AND P2, PT, R23, RZ, PT ;  /* 0x000000ff1700720c */ /* 0x000fc40003f46270 */
[----:B------:R-:W-:Y:S01]  /*2300*/  IADD3 R25, -R25, RZ, RZ ;  /* 0x000000ff19197210 */ /* 0x000fe20007ffe1ff */
[----:B------:R-:W-:Y:S01]  /*2310*/  @!P0 IMAD.IADD R20, R20, 0x1, -R2 ;  /* 0x0000000114148824 */ /* 0x000fe200078e0a02 */
[----:B------:R-:W-:Y:S01]  /*2320*/  IABS R69, R68 ;  /* 0x0000004400457213 */ /* 0x000fe20000000000 */
[----:B------:R-:W-:Y:S01]  /*2330*/  IMAD.MOV R24, RZ, RZ, -R24 ;  /* 0x000000ffff187224 */ /* 0x000fe200078e0a18 */
[----:B------:R-:W-:Y:S01]  /*2340*/  LOP3.LUT R66, R243, 0x8c, RZ, 0xfc, !PT ;  /* 0x0000008cf3427812 */ /* 0x000fe200078efcff */
[----:B------:R-:W-:Y:S01]  /*2350*/  @!P5 IMAD.IADD R21, R21, 0x1, -R2 ;  /* 0x000000011515d824 */ /* 0x000fe200078e0a02 */
[C---:B------:R-:W-:Y:S01]  /*2360*/  ISETP.GT.U32.AND P0, PT, R2.reuse, R20, PT ;  /* 0x000000140200720c */ /* 0x040fe20003f04070 */
[----:B------:R-:W-:Y:S01]  /*2370*/  IMAD R24, R2, R24, R29 ;  /* 0x0000001802187224 */ /* 0x000fe200078e021d */
[----:B------:R-:W-:Y:S01]  /*2380*/  @!P4 IADD3 R22, R22, -R2, RZ ;  /* 0x800000021616c210 */ /* 0x000fe20007ffe0ff */
[----:B------:R-:W-:Y:S01]  /*2390*/  IMAD.HI.U32 R23, R244, R27, RZ ;  /* 0x0000001bf4177227 */ /* 0x000fe200078e00ff */
[----:B------:R-:W-:-:S02]  /*23a0*/  ISETP.GT.U32.AND P5, PT, R2, R21, PT ;  /* 0x000000150200720c */ /* 0x000fc40003fa4070 */
[C---:B------:R-:W-:Y:S01]  /*23b0*/  ISETP.GT.U32.AND P4, PT, R2.reuse, R24, PT ;  /* 0x000000180200720c */ /* 0x040fe20003f84070 */
[----:B------:R-:W-:Y:S01]  /*23c0*/  IMAD.MOV R23, RZ, RZ, -R23 ;  /* 0x000000ffff177224 */ /* 0x000fe200078e0a17 */
[----:B------:R-:W-:Y:S01]  /*23d0*/  IABS R67, R66 ;  /* 0x0000004200437213 */ /* 0x000fe20000000000 */
[C---:B------:R-:W-:Y:S01]  /*23e0*/  IMAD R25, R2.reuse, R25, R31 ;  /* 0x0000001902197224 */ /* 0x040fe200078e021f */
[C---:B------:R-:W-:Y:S01]  /*23f0*/  LOP3.LUT R70, R243.reuse, 0x90, RZ, 0xfc, !PT ;  /* 0x00000090f3467812 */ /* 0x040fe200078efcff */
[----:B------:R-:W-:Y:S01]  /*2400*/  IMAD R23, R2, R23, R27 ;  /* 0x0000001702177224 */ /* 0x000fe200078e021b */
[C---:B------:R-:W-:Y:S01]  /*2410*/  LOP3.LUT R71, R243.reuse, 0x92, RZ, 0xfc, !PT ;  /* 0x00000092f3477812 */ /* 0x040fe200078efcff */
[----:B------:R-:W-:Y:S01]  /*2420*/  @!P0 IMAD.IADD R20, R20, 0x1, -R2 ;  /* 0x0000000114148824 */ /* 0x000fe200078e0a02 */
[----:B------:R-:W-:Y:S01]  /*2430*/  ISETP.GE.AND P0, PT, R26, RZ, PT ;  /* 0x000000ff1a00720c */ /* 0x000fe20003f06270 */
[----:B------:R-:W-:Y:S01]  /*2440*/  @!P6 IMAD.MOV R22, RZ, RZ, -R22 ;  /* 0x000000ffff16e224 */ /* 0x000fe200078e0a16 */
[----:B------:R-:W-:Y:S01]  /*2450*/  LOP3.LUT R26, R243, 0x44, RZ, 0xfc, !PT ;  /* 0x00000044f31a7812 */ /* 0x000fe200078efcff */
[----:B------:R-:W-:Y:S01]  /*2460*/  @!P5 IMAD.IADD R21, R21, 0x1, -R2 ;  /* 0x000000011515d824 */ /* 0x000fe200078e0a02 */
[C---:B------:R-:W-:Y:S01]  /*2470*/  ISETP.GT.U32.AND P6, PT, R2.reuse, R25, PT ;  /* 0x000000190200720c */ /* 0x040fe20003fc4070 */
[----:B------:R-:W-:Y:S01]  /*2480*/  @!P1 IMAD.MOV R20, RZ, RZ, -R20 ;  /* 0x000000ffff149224 */ /* 0x000fe200078e0a14 */
[----:B------:R-:W-:Y:S01]  /*2490*/  ISETP.GT.U32.AND P1, PT, R2, R23, PT ;  /* 0x000000170200720c */ /* 0x000fe20003f24070 */
[----:B------:R-:W-:Y:S01]  /*24a0*/  @!P4 IMAD.IADD R24, R24, 0x1, -R2 ;  /* 0x000000011818c824 */ /* 0x000fe200078e0a02 */
[----:B------:R-:W-:Y:S01]  /*24b0*/  IABS R31, R26 ;  /* 0x0000001a001f7213 */ /* 0x000fe20000000000 */
[----:B------:R-:W-:Y:S01]  /*24c0*/  @!P3 IMAD.MOV R21, RZ, RZ, -R21 ;  /* 0x000000ffff15b224 */ /* 0x000fe200078e0a15 */
[----:B------:R-:W-:Y:S01]  /*24d0*/  ISETP.GE.AND P3, PT, R26, RZ, PT ;  /* 0x000000ff1a00720c */ /* 0x000fe20003f66270 */
[----:B------:R-:W-:Y:S01]  /*24e0*/  IMAD.HI.U32 R27, R244, R33, RZ ;  /* 0x00000021f41b7227 */ /* 0x000fe200078e00ff */
[----:B------:R-:W-:-:S02]  /*24f0*/  ISETP.GT.U32.AND P4, PT, R2, R24, PT ;  /* 0x000000180200720c */ /* 0x000fc40003f84070 */
[----:B------:R-:W-:Y:S01]  /*2500*/  ISETP.GE.AND P5, PT, R28, RZ, PT ;  /* 0x000000ff1c00720c */ /* 0x000fe20003fa6270 */
[----:B------:R-:W-:Y:S01]  /*2510*/  IMAD.HI.U32 R26, R244, R31, RZ ;  /* 0x0000001ff41a7227 */ /* 0x000fe200078e00ff */
[----:B------:R-:W-:Y:S02]  /*2520*/  LOP3.LUT R72, R243, 0x94, RZ, 0xfc, !PT ;  /* 0x00000094f3487812 */ /* 0x000fe400078efcff */
[----:B------:R-:W-:Y:S01]  /*2530*/  @!P6 IADD3 R25, R25, -R2, RZ ;  /* 0x800000021919e210 */ /* 0x000fe20007ffe0ff */
[----:B------:R-:W-:Y:S01]  /*2540*/  IMAD.MOV R26, RZ, RZ, -R26 ;  /* 0x000000ffff1a7224 */ /* 0x000fe200078e0a1a */
[C---:B------:R-:W-:Y:S01]  /*2550*/  LOP3.LUT R74, R243.reuse, 0x9c, RZ, 0xfc, !PT ;  /* 0x0000009cf34a7812 */ /* 0x040fe200078efcff */
[----:B------:R-:W-:Y:S01]  /*2560*/  IMAD.MOV R27, RZ, RZ, -R27 ;  /* 0x000000ffff1b7224 */ /* 0x000fe200078e0a1b */
[----:B------:R-:W-:Y:S01]  /*2570*/  LOP3.LUT R76, R243, 0x9e, RZ, 0xfc, !PT ;  /* 0x0000009ef34c7812 */ /* 0x000fe200078efcff */
[--C-:B------:R-:W-:Y:S01]  /*2580*/  @!P1 IMAD.IADD R23, R23, 0x1, -R2.reuse ;  /* 0x0000000117179824 */ /* 0x100fe200078e0a02 */
[----:B------:R-:W-:Y:S01]  /*2590*/  IABS R75, R74 ;  /* 0x0000004a004b7213 */ /* 0x000fe20000000000 */
[C---:B------:R-:W-:Y:S01]  /*25a0*/  IMAD R26, R2.reuse, R26, R31 ;  /* 0x0000001a021a7224 */ /* 0x040fe200078e021f */
[----:B------:R-:W-:Y:S01]  /*25b0*/  LOP3.LUT R78, R243, 0xa0, RZ, 0xfc, !PT ;  /* 0x000000a0f34e7812 */ /* 0x000fe200078efcff */
[C---:B------:R-:W-:Y:S01]  /*25c0*/  IMAD R27, R2.reuse, R27, R33 ;  /* 0x0000001b021b7224 */ /* 0x040fe200078e0221 */
[----:B------:R-:W-:Y:S01]  /*25d0*/  ISETP.GT.U32.AND P1, PT, R2, R23, PT ;  /* 0x000000170200720c */ /* 0x000fe20003f24070 */
[----:B------:R-:W-:Y:S01]  /*25e0*/  @!P4 IMAD.IADD R24, R24, 0x1, -R2 ;  /* 0x000000011818c824 */ /* 0x000fe200078e0a02 */
[----:B------:R-:W-:Y:S01]  /*25f0*/  ISETP.GT.U32.AND P4, PT, R2, R26, PT ;  /* 0x0000001a0200720c */ /* 0x000fe20003f84070 */
[----:B------:R-:W-:Y:S01]  /*2600*/  IMAD.HI.U32 R28, R244, R35, RZ ;  /* 0x00000023f41c7227 */ /* 0x000fe200078e00ff */
[----:B------:R-:W-:-:S02]  /*2610*/  ISETP.GT.U32.AND P6, PT, R2, R27, PT ;  /* 0x0000001b0200720c */ /* 0x000fc40003fc4070 */
[----:B------:R-:W-:Y:S01]  /*2620*/  IABS R33, R38 ;  /* 0x0000002600217213 */ /* 0x000fe20000000000 */
[----:B------:R-:W-:Y:S01]  /*2630*/  IMAD.HI.U32 R29, R244, R37, RZ ;  /* 0x00000025f41d7227 */ /* 0x000fe200078e00ff */
[----:B------:R-:W-:Y:S02]  /*2640*/  IADD3 R28, -R28, RZ, RZ ;  /* 0x000000ff1c1c7210 */ /* 0x000fe40007ffe1ff */
[----:B------:R-:W-:Y:S01]  /*2650*/  IABS R77, R78 ;  /* 0x0000004e004d7213 */ /* 0x000fe20000000000 */
[----:B------:R-:W-:Y:S01]  /*2660*/  IMAD.MOV R29, RZ, RZ, -R29 ;  /* 0x000000ffff1d7224 */ /* 0x000fe200078e0a1d */
[----:B------:R-:W-:Y:S01]  /*2670*/  LOP3.LUT R80, R243, 0xa2, RZ, 0xfc, !PT ;  /* 0x000000a2f3507812 */ /* 0x000fe200078efcff */
[----:B------:R-:W-:Y:S01]  /*2680*/  IMAD R28, R2, R28, R35 ;  /* 0x0000001c021c7224 */ /* 0x000fe200078e0223 */
[----:B------:R-:W-:Y:S01]  /*2690*/  IABS R35, R40 ;  /* 0x0000002800237213 */ /* 0x000fe20000000000 */
[--C-:B------:R-:W-:Y:S01]  /*26a0*/  @!P1 IMAD.IADD R23, R23, 0x1, -R2.reuse ;  /* 0x0000000117179824 */ /* 0x100fe200078e0a02 */
[----:B------:R-:W-:Y:S01]  /*26b0*/  ISETP.GE.AND P1, PT, R30, RZ, PT ;  /* 0x000000ff1e00720c */ /* 0x000fe20003f26270 */
[--C-:B------:R-:W-:Y:S01]  /*26c0*/  @!P4 IMAD.IADD R26, R26, 0x1, -R2.reuse ;  /* 0x000000011a1ac824 */ /* 0x100fe200078e0a02 */
[----:B------:R-:W-:Y:S01]  /*26d0*/  ISETP.GT.U32.AND P4, PT, R2, R25, PT ;  /* 0x000000190200720c */ /* 0x000fe20003f84070 */
[----:B------:R-:W-:Y:S01]  /*26e0*/  @!P6 IMAD.IADD R27, R27, 0x1, -R2 ;  /* 0x000000011b1be824 */ /* 0x000fe200078e0a02 */
[----:B------:R-:W-:Y:S01]  /*26f0*/  IABS R79, R80 ;  /* 0x00000050004f7213 */ /* 0x000fe20000000000 */
[----:B------:R-:W-:Y:S01]  /*2700*/  IMAD.HI.U32 R31, R244, R35, RZ ;  /* 0x00000023f41f7227 */ /* 0x000fe200078e00ff */
[----:B------:R-:W-:-:S02]  /*2710*/  LOP3.LUT R82, R243, 0xa4, RZ, 0xfc, !PT ;  /* 0x000000a4f3527812 */ /* 0x000fc400078efcff */
[C---:B------:R-:W-:Y:S01]  /*2720*/  ISETP.GT.U32.AND P6, PT, R2.reuse, R27, PT ;  /* 0x0000001b0200720c */ /* 0x040fe20003fc4070 */
[----:B------:R-:W-:Y:S01]  /*2730*/  @!P2 IMAD.MOV R23, RZ, RZ, -R23 ;  /* 0x000000ffff17a224 */ /* 0x000fe200078e0a17 */
[----:B------:R-:W-:Y:S01]  /*2740*/  ISETP.GT.U32.AND P2, PT, R2, R26, PT ;  /* 0x0000001a0200720c */ /* 0x000fe20003f44070 */
[----:B------:R-:W-:Y:S01]  /*2750*/  IMAD.HI.U32 R30, R244, R33, RZ ;  /* 0x00000021f41e7227 */ /* 0x000fe200078e00ff */
[----:B------:R-:W-:Y:S02]  /*2760*/  IADD3 R31, -R31, RZ, RZ ;  /* 0x000000ff1f1f7210 */ /* 0x000fe40007ffe1ff */
[----:B------:R-:W-:Y:S01]  /*2770*/  LOP3.LUT R84, R243, 0xa6, RZ, 0xfc, !PT ;  /* 0x000000a6f3547812 */ /* 0x000fe200078efcff */
[C---:B------:R-:W-:Y:S01]  /*2780*/  IMAD R29, R2.reuse, R29, R37 ;  /* 0x0000001d021d7224 */ /* 0x040fe200078e0225 */
[----:B------:R-:W-:Y:S01]  /*2790*/  IABS R37, R41 ;  /* 0x0000002900257213 */ /* 0x000fe20000000000 */
[----:B------:R-:W-:Y:S01]  /*27a0*/  IMAD.MOV R30, RZ, RZ, -R30 ;  /* 0x000000ffff1e7224 */ /* 0x000fe200078e0a1e */
[----:B------:R-:W-:Y:S01]  /*27b0*/  IABS R81, R82 ;  /* 0x0000005200517213 */ /* 0x000fe20000000000 */
[----:B------:R-:W-:Y:S01]  /*27c0*/  @!P0 IMAD.MOV R24, RZ, RZ, -R24 ;  /* 0x000000ffff188224 */ /* 0x000fe200078e0a18 */
[C---:B------:R-:W-:Y:S01]  /*27d0*/  ISETP.GT.U32.AND P0, PT, R2.reuse, R28, PT ;  /* 0x0000001c0200720c */ /* 0x040fe20003f04070 */
[--C-:B------:R-:W-:Y:S01]  /*27e0*/  @!P4 IMAD.IADD R25, R25, 0x1, -R2.reuse ;  /* 0x000000011919c824 */ /* 0x100fe200078e0a02 */
[C---:B------:R-:W-:Y:S01]  /*27f0*/  ISETP.GT.U32.AND P4, PT, R2.reuse, R29, PT ;  /* 0x0000001d0200720c */ /* 0x040fe20003f84070 */
[C---:B------:R-:W-:Y:S01]  /*2800*/  IMAD R30, R2.reuse, R30, R33 ;  /* 0x0000001e021e7224 */ /* 0x040fe200078e0221 */
[----:B------:R-:W-:Y:S01]  /*2810*/  IABS R83, R84 ;  /* 0x0000005400537213 */ /* 0x000fe20000000000 */
[----:B------:R-:W-:Y:S01]  /*2820*/  IMAD R31, R2, R31, R35 ;  /* 0x0000001f021f7224 */ /* 0x000fe200078e0223 */
[----:B------:R-:W-:Y:S01]  /*2830*/  LOP3.LUT R86, R243, 0xaa, RZ, 0xfc, !PT ;  /* 0x000000aaf3567812 */ /* 0x000fe200078efcff */
[--C-:B------:R-:W-:Y:S01]  /*2840*/  @!P2 IMAD.IADD R26, R26, 0x1, -R2.reuse ;  /* 0x000000011a1aa824 */ /* 0x100fe200078e0a02 */
[C---:B------:R-:W-:Y:S01]  /*2850*/  ISETP.GT.U32.AND P2, PT, R2.reuse, R30, PT ;  /* 0x0000001e0200720c */ /* 0x040fe20003f44070 */
[----:B------:R-:W-:Y:S01]  /*2860*/  @!P6 IMAD.IADD R27, R27, 0x1, -R2 ;  /* 0x000000011b1be824 */ /* 0x000fe200078e0a02 */
[----:B------:R-:W-:Y:S01]  /*2870*/  ISETP.GT.U32.AND P6, PT, R2, R31, PT ;  /* 0x0000001f0200720c */ /* 0x000fe20003fc4070 */
[----:B------:R-:W-:Y:S01]  /*2880*/  IMAD.HI.U32 R33, R244, R39, RZ ;  /* 0x00000027f4217227 */ /* 0x000fe200078e00ff */
[----:B------:R-:W-:-:S02]  /*2890*/  LOP3.LUT R85, R243, 0xa8, RZ, 0xfc, !PT ;  /* 0x000000a8f3557812 */ /* 0x000fc400078efcff */
[----:B------:R-:W-:Y:S01]  /*28a0*/  LOP3.LUT R90, R243, 0xba, RZ, 0xfc, !PT ;  /* 0x000000baf35a7812 */ /* 0x000fe200078efcff */
[--C-:B------:R-:W-:Y:S01]  /*28b0*/  @!P0 IMAD.IADD R28, R28, 0x1, -R2.reuse ;  /* 0x000000011c1c8824 */ /* 0x100fe200078e0a02 */
[----:B------:R-:W-:Y:S01]  /*28c0*/  IADD3 R33, -R33, RZ, RZ ;  /* 0x000000ff21217210 */ /* 0x000fe20007ffe1ff */
[--C-:B------:R-:W-:Y:S01]  /*28d0*/  @!P4 IMAD.IADD R29, R29, 0x1, -R2.reuse ;  /* 0x000000011d1dc824 */ /* 0x100fe200078e0a02 */
[----:B------:R-:W-:Y:S01]  /*28e0*/  ISETP.GE.AND P4, PT, R36, RZ, PT ;  /* 0x000000ff2400720c */ /* 0x000fe20003f86270 */
[----:B------:R-:W-:Y:S01]  /*28f0*/  IMAD.HI.U32 R32, R244, R37, RZ ;  /* 0x00000025f4207227 */ /* 0x000fe200078e00ff */
[----:B------:R-:W-:Y:S02]  /*2900*/  LOP3.LUT R36, R243, 0x54, RZ, 0xfc, !PT ;  /* 0x00000054f3247812 */ /* 0x000fe400078efcff */
[----:B------:R-:W-:Y:S01]  /*2910*/  ISETP.GE.AND P0, PT, R34, RZ, PT ;  /* 0x000000ff2200720c */ /* 0x000fe20003f06270 */
[----:B------:R-:W-:Y:S01]  /*2920*/  @!P2 IMAD.IADD R30, R30, 0x1, -R2 ;  /* 0x000000011e1ea824 */ /* 0x000fe200078e0a02 */
[----:B------:R-:W-:Y:S01]  /*2930*/  @!P6 IADD3 R31, R31, -R2, RZ ;  /* 0x800000021f1fe210 */ /* 0x000fe20007ffe0ff */
[----:B------:R-:W-:Y:S01]  /*2940*/  @!P5 IMAD.MOV R25, RZ, RZ, -R25 ;  /* 0x000000ffff19d224 */ /* 0x000fe200078e0a19 */
[C---:B------:R-:W-:Y:S01]  /*2950*/  ISETP.GT.U32.AND P2, PT, R2.reuse, R28, PT ;  /* 0x0000001c0200720c */ /* 0x040fe20003f44070 */
[----:B------:R-:W-:Y:S01]  /*2960*/  IMAD.MOV R32, RZ, RZ, -R32 ;  /* 0x000000ffff207224 */ /* 0x000fe200078e0a20 */
[C---:B------:R-:W-:Y:S01]  /*2970*/  ISETP.GT.U32.AND P6, PT, R2.reuse, R29, PT ;  /* 0x0000001d0200720c */ /* 0x040fe20003fc4070 */
[C---:B------:R-:W-:Y:S01]  /*2980*/  IMAD R33, R2.reuse, R33, R39 ;  /* 0x0000002102217224 */ /* 0x040fe200078e0227 */
[C---:B------:R-:W-:Y:S01]  /*2990*/  ISETP.GT.U32.AND P5, PT, R2.reuse, R30, PT ;  /* 0x0000001e0200720c */ /* 0x040fe20003fa4070 */
[C---:B------:R-:W-:Y:S01]  /*29a0*/  IMAD R32, R2.reuse, R32, R37 ;  /* 0x0000002002207224 */ /* 0x040fe200078e0225 */
[----:B------:R-:W-:Y:S01]  /*29b0*/  IABS R37, R36 ;  /* 0x0000002400257213 */ /* 0x000fe20000000000 */
[----:B------:R-:W-:Y:S01]  /*29c0*/  @!P3 IMAD.MOV R26, RZ, RZ, -R26 ;  /* 0x000000ffff1ab224 */ /* 0x000fe200078e0a1a */
[----:B------:R-:W-:Y:S01]  /*29d0*/  IABS R39, R43 ;  /* 0x0000002b00277213 */ /* 0x000fe20000000000 */
[----:B------:R-:W-:Y:S01]  /*29e0*/  @!P1 IMAD.MOV R27, RZ, RZ, -R27 ;  /* 0x000000ffff1b9224 */ /* 0x000fe200078e0a1b */
[----:B------:R-:W-:Y:S01]  /*29f0*/  ISETP.GT.U32.AND P3, PT, R2, R31, PT ;  /* 0x0000001f0200720c */ /* 0x000fe20003f64070 */
[----:B------:R-:W-:Y:S01]  /*2a00*/  IMAD.HI.U32 R34, R244, R37, RZ ;  /* 0x00000025f4227227 */ /* 0x000fe200078e00ff */
[----:B------:R-:W-:-:S02]  /*2a10*/  ISETP.GT.U32.AND P1, PT, R2, R32, PT ;  /* 0x000000200200720c */ /* 0x000fc40003f24070 */
[----:B------:R-:W-:Y:S01]  /*2a20*/  LOP3.LUT R92, R243, 0xbc, RZ, 0xfc, !PT ;  /* 0x000000bcf35c7812 */ /* 0x000fe200078efcff */
[--C-:B------:R-:W-:Y:S01]  /*2a30*/  @!P2 IMAD.IADD R28, R28, 0x1, -R2.reuse ;  /* 0x000000011c1ca824 */ /* 0x100fe200078e0a02 */
[----:B------:R-:W-:Y:S01]  /*2a40*/  @!P6 IADD3 R29, R29, -R2, RZ ;  /* 0x800000021d1de210 */ /* 0x000fe20007ffe0ff */
[----:B------:R-:W-:Y:S01]  /*2a50*/  @!P5 IMAD.IADD R30, R30, 0x1, -R2 ;  /* 0x000000011e1ed824 */ /* 0x000fe200078e0a02 */
[----:B------:R-:W-:Y:S01]  /*2a60*/  ISETP.GE.AND P2, PT, R38, RZ, PT ;  /* 0x000000ff2600720c */ /* 0x000fe20003f46270 */
[----:B------:R-:W-:Y:S01]  /*2a70*/  IMAD.HI.U32 R35, R244, R39, RZ ;  /* 0x00000027f4237227 */ /* 0x000fe200078e00ff */
[----:B------:R-:W-:Y:S02]  /*2a80*/  ISETP.GT.U32.AND P6, PT, R2, R33, PT ;  /* 0x000000210200720c */ /* 0x000fe40003fc4070 */
[----:B------:R-:W-:Y:S01]  /*2a90*/  ISETP.GE.AND P5, PT, R40, RZ, PT ;  /* 0x000000ff2800720c */ /* 0x000fe20003fa6270 */
[----:B------:R-:W-:Y:S01]  /*2aa0*/  IMAD.MOV R34, RZ, RZ, -R34 ;  /* 0x000000ffff227224 */ /* 0x000fe200078e0a22 */
[----:B------:R-:W-:Y:S01]  /*2ab0*/  IADD3 R35, -R35, RZ, RZ ;  /* 0x000000ff23237210 */ /* 0x000fe20007ffe1ff */
[----:B------:R-:W-:Y:S01]  /*2ac0*/  @!P3 IMAD.IADD R31, R31, 0x1, -R2 ;  /* 0x000000011f1fb824 */ /* 0x000fe200078e0a02 */
[----:B------:R-:W-:Y:S01]  /*2ad0*/  ISETP.GE.AND P3, PT, R41, RZ, PT ;  /* 0x000000ff2900720c */ /* 0x000fe20003f66270 */
[C---:B------:R-:W-:Y:S01]  /*2ae0*/  IMAD R34, R2.reuse, R34, R37 ;  /* 0x0000002202227224 */ /* 0x040fe200078e0225 */
[C---:B------:R-:W-:Y:S01]  /*2af0*/  LOP3.LUT R37, R243.reuse, 0x5a, RZ, 0xfc, !PT ;  /* 0x0000005af3257812 */ /* 0x040fe200078efcff */
[C---:B------:R-:W-:Y:S01]  /*2b00*/  IMAD R35, R2.reuse, R35, R39 ;  /* 0x0000002302237224 */ /* 0x040fe200078e0227 */
[----:B------:R-:W-:Y:S01]  /*2b10*/  LOP3.LUT R38, R243, 0x5c, RZ, 0xfc, !PT ;  /* 0x0000005cf3267812 */ /* 0x000fe200078efcff */
[----:B------:R-:W-:Y:S01]  /*2b20*/  @!P2 IMAD.MOV R30, RZ, RZ, -R30 ;  /* 0x000000ffff1ea224 */ /* 0x000fe200078e0a1e */
[----:B------:R-:W-:Y:S01]  /*2b30*/  ISETP.GT.U32.AND P2, PT, R2, R34, PT ;  /* 0x000000220200720c */ /* 0x000fe20003f44070 */
[--C-:B------:R-:W-:Y:S01]  /*2b40*/  @!P6 IMAD.IADD R33, R33, 0x1, -R2.reuse ;  /* 0x000000012121e824 */ /* 0x100fe200078e0a02 */
[----:B------:R-:W-:Y:S01]  /*2b50*/  ISETP.GE.AND P6, PT, R36, RZ, PT ;  /* 0x000000ff2400720c */ /* 0x000fe20003fc6270 */
[----:B------:R-:W-:Y:S01]  /*2b60*/  @!P4 IMAD.MOV R29, RZ, RZ, -R29 ;  /* 0x000000ffff1dc224 */ /* 0x000fe200078e0a1d */
[----:B------:R-:W-:Y:S01]  /*2b70*/  @!P5 IADD3 R31, -R31, RZ, RZ ;  /* 0x000000ff1f1fd210 */ /* 0x000fe20007ffe1ff */
[----:B------:R-:W-:Y:S01]  /*2b80*/  @!P1 IMAD.IADD R32, R32, 0x1, -R2 ;  /* 0x0000000120209824 */ /* 0x000fe200078e0a02 */
[C---:B------:R-:W-:Y:S01]  /*2b90*/  ISETP.GT.U32.AND P4, PT, R2.reuse, R33, PT ;  /* 0x000000210200720c */ /* 0x040fe20003f84070 */
[----:B------:R-:W-:Y:S01]  /*2ba0*/  @!P0 IMAD.MOV R28, RZ, RZ, -R28 ;  /* 0x000000ffff1c8224 */ /* 0x000fe200078e0a1c */
[----:B------:R-:W-:Y:S01]  /*2bb0*/  ISETP.GT.U32.AND P5, PT, R2, R35, PT ;  /* 0x000000230200720c */ /* 0x000fe20003fa4070 */
[----:B------:R-:W-:Y:S01]  /*2bc0*/  IMAD.HI.U32 R62, R244, R67, RZ ;  /* 0x00000043f43e7227 */ /* 0x000fe200078e00ff */
[----:B------:R-:W-:-:S02]  /*2bd0*/  LOP3.LUT R36, R243, 0x58, RZ, 0xfc, !PT ;  /* 0x00000058f3247812 */ /* 0x000fc400078efcff */
[----:B------:R-:W-:Y:S01]  /*2be0*/  ISETP.GT.U32.AND P0, PT, R2, R32, PT ;  /* 0x000000200200720c */ /* 0x000fe20003f04070 */
[--C-:B------:R-:W-:Y:S01]  /*2bf0*/  @!P2 IMAD.IADD R34, R34, 0x1, -R2.reuse ;  /* 0x000000012222a824 */ /* 0x100fe200078e0a02 */
[----:B------:R-:W-:Y:S02]  /*2c00*/  IABS R39, R36 ;  /* 0x0000002400277213 */ /* 0x000fe40000000000 */
[----:B------:R-:W-:Y:S02]  /*2c10*/  IABS R41, R37 ;  /* 0x0000002500297213 */ /* 0x000fe40000000000 */
[----:B------:R-:W-:Y:S01]  /*2c20*/  ISETP.GE.AND P2, PT, R37, RZ, PT ;  /* 0x000000ff2500720c */ /* 0x000fe20003f46270 */
[--C-:B------:R-:W-:Y:S01]  /*2c30*/  @!P4 IMAD.IADD R33, R33, 0x1, -R2.reuse ;  /* 0x000000012121c824 */ /* 0x100fe200078e0a02 */
[----:B------:R-:W-:Y:S01]  /*2c40*/  ISETP.GE.AND P4, PT, R36, RZ, PT ;  /* 0x000000ff2400720c */ /* 0x000fe20003f86270 */
[----:B------:R-:W-:Y:S01]  /*2c50*/  @!P5 IMAD.IADD R35, R35, 0x1, -R2 ;  /* 0x000000012323d824 */ /* 0x000fe200078e0a02 */
[----:B------:R-:W-:Y:S01]  /*2c60*/  ISETP.GT.U32.AND P5, PT, R2, R34, PT ;  /* 0x000000220200720c */ /* 0x000fe20003fa4070 */
[----:B------:R-:W-:Y:S01]  /*2c70*/  IMAD.HI.U32 R36, R244, R39, RZ ;  /* 0x00000027f4247227 */ /* 0x000fe200078e00ff */
[----:B------:R-:W-:-:S02]  /*2c80*/  ISETP.GE.AND P1, PT, R42, RZ, PT ;  /* 0x000000ff2a00720c */ /* 0x000fc40003f26270 */
[----:B------:R-:W-:Y:S01]  /*2c90*/  IABS R40, R38 ;  /* 0x0000002600287213 */ /* 0x000fe20000000000 */
[----:B------:R-:W-:Y:S01]  /*2ca0*/  IMAD.MOV R36, RZ, RZ, -R36 ;  /* 0x000000ffff247224 */ /* 0x000fe200078e0a24 */
[----:B------:R-:W-:Y:S01]  /*2cb0*/  IADD3 R62, -R62, RZ, RZ ;  /* 0x000000ff3e3e7210 */ /* 0x000fe20007ffe1ff */
[----:B------:R-:W-:Y:S01]  /*2cc0*/  IMAD.HI.U32 R37, R244, R41, RZ ;  /* 0x00000029f4257227 */ /* 0x000fe200078e00ff */
[----:B------:R-:W-:Y:S02]  /*2cd0*/  LOP3.LUT R88, R243, 0xb8, RZ, 0xfc, !PT ;  /* 0x000000b8f3587812 */ /* 0x000fe400078efcff */
[----:B------:R-:W-:Y:S01]  /*2ce0*/  IABS R89, R90 ;  /* 0x0000005a00597213 */ /* 0x000fe20000000000 */
[----:B------:R-:W-:Y:S01]  /*2cf0*/  IMAD R36, R2, R36, R39 ;  /* 0x0000002402247224 */ /* 0x000fe200078e0227 */
[----:B------:R-:W-:Y:S01]  /*2d00*/  IABS R91, R92 ;  /* 0x0000005c005b7213 */ /* 0x000fe20000000000 */
[----:B------:R-:W-:Y:S01]  /*2d10*/  @!P0 IMAD.IADD R32, R32, 0x1, -R2 ;  /* 0x0000000120208824 */ /* 0x000fe200078e0a02 */
[----:B------:R-:W-:Y:S01]  /*2d20*/  @!P5 IADD3 R34, R34, -R2, RZ ;  /* 0x800000022222d210 */ /* 0x000fe20007ffe0ff */
[----:B------:R-:W-:Y:S01]  /*2d30*/  IMAD.MOV R37, RZ, RZ, -R37 ;  /* 0x000000ffff257224 */ /* 0x000fe200078e0a25 */
[----:B------:R-:W-:Y:S01]  /*2d40*/  ISETP.GT.U32.AND P5, PT, R2, R36, PT ;  /* 0x000000240200720c */ /* 0x000fe20003fa4070 */
[----:B------:R-:W-:Y:S01]  /*2d50*/  @!P1 IMAD.MOV R33, RZ, RZ, -R33 ;  /* 0x000000ffff219224 */ /* 0x000fe200078e0a21 */
[----:B------:R-:W-:Y:S01]  /*2d60*/  @!P3 IADD3 R32, -R32, RZ, RZ ;  /* 0x000000ff2020b210 */ /* 0x000fe20007ffe1ff */
[C---:B------:R-:W-:Y:S01]  /*2d70*/  IMAD R37, R2.reuse, R37, R41 ;  /* 0x0000002502257224 */ /* 0x040fe200078e0229 */
[----:B------:R-:W-:Y:S01]  /*2d80*/  ISETP.GT.U32.AND P3, PT, R2, R35, PT ;  /* 0x000000230200720c */ /* 0x000fe20003f64070 */
[----:B------:R-:W-:Y:S01]  /*2d90*/  @!P6 IMAD.MOV R34, RZ, RZ, -R34 ;  /* 0x000000ffff22e224 */ /* 0x000fe200078e0a22 */
[----:B------:R-:W-:Y:S01]  /*2da0*/  ISETP.GE.AND P1, PT, R38, RZ, PT ;  /* 0x000000ff2600720c */ /* 0x000fe20003f26270 */
[----:B------:R-:W-:Y:S01]  /*2db0*/  IMAD.MOV.U32 R41, RZ, RZ, R40 ;  /* 0x000000ffff297224 */ /* 0x000fe200078e0028 */
[C---:B------:R-:W-:Y:S01]  /*2dc0*/  ISETP.GT.U32.AND P6, PT, R2.reuse, R37, PT ;  /* 0x000000250200720c */ /* 0x040fe20003fc4070 */
[----:B------:R-:W-:Y:S01]  /*2dd0*/  IMAD R62, R2, R62, R67 ;  /* 0x0000003e023e7224 */ /* 0x000fe200078e0243 */
[----:B------:R-:W-:-:S02]  /*2de0*/  ISETP.GE.AND P0, PT, R43, RZ, PT ;  /* 0x000000ff2b00720c */ /* 0x000fc40003f06270 */
[C---:B------:R-:W-:Y:S01]  /*2df0*/  LOP3.LUT R38, R243.reuse, 0x5e, RZ, 0xfc, !PT ;  /* 0x0000005ef3267812 */ /* 0x040fe200078efcff */
[--C-:B------:R-:W-:Y:S01]  /*2e00*/  @!P5 IMAD.IADD R36, R36, 0x1, -R2.reuse ;  /* 0x000000012424d824 */ /* 0x100fe200078e0a02 */
[----:B------:R-:W-:Y:S02]  /*2e10*/  LOP3.LUT R40, R243, 0x60, RZ, 0xfc, !PT ;  /* 0x00000060f3287812 */ /* 0x000fe400078efcff */
[----:B------:R-:W-:Y:S01]  /*2e20*/  IABS R43, R38 ;  /* 0x00000026002b7213 */ /* 0x000fe20000000000 */
[----:B------:R-:W-:Y:S01]  /*2e30*/  @!P3 IMAD.IADD R35, R35, 0x1, -R2 ;  /* 0x000000012323b824 */ /* 0x000fe200078e0a02 */
[----:B------:R-:W-:Y:S01]  /*2e40*/  ISETP.GE.AND P3, PT, R38, RZ, PT ;  /* 0x000000ff2600720c */ /* 0x000fe20003f66270 */
[----:B------:R-:W-:Y:S01]  /*2e50*/  IMAD.HI.U32 R38, R244, R41, RZ ;  /* 0x00000029f4267227 */ /* 0x000fe200078e00ff */
[----:B------:R-:W-:Y:S02]  /*2e60*/  ISETP.GT.U32.AND P5, PT, R2, R36, PT ;  /* 0x000000240200720c */ /* 0x000fe40003fa4070 */
[----:B------:R-:W-:Y:S01]  /*2e70*/  IABS R45, R40 ;  /* 0x00000028002d7213 */ /* 0x000fe20000000000 */
[----:B------:R-:W-:Y:S01]  /*2e80*/  IMAD.MOV R38, RZ, RZ, -R38 ;  /* 0x000000ffff267224 */ /* 0x000fe200078e0a26 */
[----:B------:R-:W-:Y:S01]  /*2e90*/  @!P0 IADD3 R35, -R35, RZ, RZ ;  /* 0x000000ff23238210 */ /* 0x000fe20007ffe1ff */
[----:B------:R-:W-:Y:S01]  /*2ea0*/  @!P6 IMAD.IADD R37, R37, 0x1, -R2 ;  /* 0x000000012525e824 */ /* 0x000fe200078e0a02 */
[----:B------:R-:W-:Y:S01]  /*2eb0*/  ISETP.GE.AND P0, PT, R40, RZ, PT ;  /* 0x000000ff2800720c */ /* 0x000fe20003f06270 */
[----:B------:R-:W-:Y:S01]  /*2ec0*/  IMAD R38, R2, R38, R41 ;  /* 0x0000002602267224 */ /* 0x000fe200078e0229 */
[----:B------:R-:W-:Y:S01]  /*2ed0*/  IABS R67, R71 ;  /* 0x0000004700437213 */ /* 0x000fe20000000000 */
[----:B------:R-:W-:Y:S01]  /*2ee0*/  IMAD.HI.U32 R40, R244, R45, RZ ;  /* 0x0000002df4287227 */ /* 0x000fe200078e00ff */
[----:B------:R-:W-:-:S02]  /*2ef0*/  ISETP.GT.U32.AND P6, PT, R2, R37, PT ;  /* 0x000000250200720c */ /* 0x000fc40003fc4070 */
[C---:B------:R-:W-:Y:S01]  /*2f00*/  LOP3.LUT R94, R243.reuse, 0xc4, RZ, 0xfc, !PT ;  /* 0x000000c4f35e7812 */ /* 0x040fe200078efcff */
[----:B------:R-:W-:Y:S01]  /*2f10*/  IMAD.HI.U32 R41, R244, R47, RZ ;  /* 0x0000002ff4297227 */ /* 0x000fe200078e00ff */
[----:B------:R-:W-:Y:S02]  /*2f20*/  LOP3.LUT R96, R243, 0xc6, RZ, 0xfc, !PT ;  /* 0x000000c6f3607812 */ /* 0x000fe400078efcff */
[----:B------:R-:W-:Y:S01]  /*2f30*/  IABS R95, R94 ;  /* 0x0000005e005f7213 */ /* 0x000fe20000000000 */
[----:B------:R-:W-:Y:S01]  /*2f40*/  @!P5 IMAD.IADD R36, R36, 0x1, -R2 ;  /* 0x000000012424d824 */ /* 0x000fe200078e0a02 */
[----:B------:R-:W-:Y:S01]  /*2f50*/  ISETP.GT.U32.AND P5, PT, R2, R38, PT ;  /* 0x000000260200720c */ /* 0x000fe20003fa4070 */
[----:B------:R-:W-:Y:S01]  /*2f60*/  IMAD.MOV R40, RZ, RZ, -R40 ;  /* 0x000000ffff287224 */ /* 0x000fe200078e0a28 */
[----:B------:R-:W-:Y:S01]  /*2f70*/  IADD3 R41, -R41, RZ, RZ ;  /* 0x000000ff29297210 */ /* 0x000fe20007ffe1ff */
[----:B------:R-:W-:Y:S01]  /*2f80*/  IMAD.HI.U32 R39, R244, R43, RZ ;  /* 0x0000002bf4277227 */ /* 0x000fe200078e00ff */
[----:B------:R-:W-:-:S02]  /*2f90*/  IABS R97, R96 ;  /* 0x0000006000617213 */ /* 0x000fc40000000000 */
[----:B------:R-:W-:Y:S01]  /*2fa0*/  LOP3.LUT R98, R243, 0xc8, RZ, 0xfc, !PT ;  /* 0x000000c8f3627812 */ /* 0x000fe200078efcff */
[C---:B------:R-:W-:Y:S01]  /*2fb0*/  IMAD R40, R2.reuse, R40, R45 ;  /* 0x0000002802287224 */ /* 0x040fe200078e022d */
[----:B------:R-:W-:Y:S01]  /*2fc0*/  IABS R45, R48 ;  /* 0x00000030002d7213 */ /* 0x000fe20000000000 */
[C---:B------:R-:W-:Y:S01]  /*2fd0*/  IMAD R41, R2.reuse, R41, R47 ;  /* 0x0000002902297224 */ /* 0x040fe200078e022f */
[----:B------:R-:W-:Y:S01]  /*2fe0*/  IABS R47, R50 ;  /* 0x00000032002f7213 */ /* 0x000fe20000000000 */
[--C-:B------:R-:W-:Y:S01]  /*2ff0*/  @!P6 IMAD.IADD R37, R37, 0x1, -R2.reuse ;  /* 0x000000012525e824 */ /* 0x100fe200078e0a02 */
[----:B------:R-:W-:Y:S01]  /*3000*/  ISETP.GT.U32.AND P6, PT, R2, R40, PT ;  /* 0x000000280200720c */ /* 0x000fe20003fc4070 */
[----:B------:R-:W-:Y:S01]  /*3010*/  IMAD.MOV R39, RZ, RZ, -R39 ;  /* 0x000000ffff277224 */ /* 0x000fe200078e0a27 */
[C---:B------:R-:W-:Y:S01]  /*3020*/  LOP3.LUT R100, R243.reuse, 0xca, RZ, 0xfc, !PT ;  /* 0x000000caf3647812 */ /* 0x040fe200078efcff */
[----:B------:R-:W-:Y:S01]  /*3030*/  @!P5 IMAD.IADD R38, R38, 0x1, -R2 ;  /* 0x000000012626d824 */ /* 0x000fe200078e0a02 */
[C---:B------:R-:W-:Y:S01]  /*3040*/  ISETP.GT.U32.AND P5, PT, R2.reuse, R41, PT ;  /* 0x000000290200720c */ /* 0x040fe20003fa4070 */
[C---:B------:R-:W-:Y:S01]  /*3050*/  IMAD R39, R2.reuse, R39, R43 ;  /* 0x0000002702277224 */ /* 0x040fe200078e022b */
[----:B------:R-:W-:Y:S01]  /*3060*/  IABS R43, R46 ;  /* 0x0000002e002b7213 */ /* 0x000fe20000000000 */
[----:B------:R-:W-:Y:S01]  /*3070*/  @!P4 IMAD.MOV R36, RZ, RZ, -R36 ;  /* 0x000000ffff24c224 */ /* 0x000fe200078e0a24 */
[----:B------:R-:W-:Y:S01]  /*3080*/  LOP3.LUT R101, R243, 0xcc, RZ, 0xfc, !PT ;  /* 0x000000ccf3657812 */ /* 0x000fe200078efcff */
[----:B------:R-:W-:Y:S01]  /*3090*/  @!P2 IMAD.MOV R37, RZ, RZ, -R37 ;  /* 0x000000ffff25a224 */ /* 0x000fe200078e0a25 */
[----:B------:R-:W-:Y:S01]  /*30a0*/  ISETP.GT.U32.AND P4, PT, R2, R39, PT ;  /* 0x000000270200720c */ /* 0x000fe20003f84070 */
[----:B------:R-:W-:Y:S01]  /*30b0*/  IMAD.HI.U32 R42, R244, R43, RZ ;  /* 0x0000002bf42a7227 */ /* 0x000fe200078e00ff */
[----:B------:R-:W-:-:S02]  /*30c0*/  IABS R99, R101 ;  /* 0x0000006500637213 */ /* 0x000fc40000000000 */
[C---:B------:R-:W-:Y:S01]  /*30d0*/  LOP3.LUT R102, R243.reuse, 0xce, RZ, 0xfc, !PT ;  /* 0x000000cef3667812 */ /* 0x040fe200078efcff */
[----:B------:R-:W-:Y:S01]  /*30e0*/  @!P6 IMAD.IADD R40, R40, 0x1, -R2 ;  /* 0x000000012828e824 */ /* 0x000fe200078e0a02 */
[C---:B------:R-:W-:Y:S01]  /*30f0*/  LOP3.LUT R103, R243.reuse, 0xd0, RZ, 0xfc, !PT ;  /* 0x000000d0f3677812 */ /* 0x040fe200078efcff */
[----:B------:R-:W-:Y:S01]  /*3100*/  IMAD.MOV R42, RZ, RZ, -R42 ;  /* 0x000000ffff2a7224 */ /* 0x000fe200078e0a2a */
[----:B------:R-:W-:Y:S01]  /*3110*/  LOP3.LUT R104, R243, 0xd8, RZ, 0xfc, !PT ;  /* 0x000000d8f3687812 */ /* 0x000fe200078efcff */
[----:B------:R-:W-:Y:S01]  /*3120*/  @!P5 IMAD.IADD R41, R41, 0x1, -R2 ;  /* 0x000000012929d824 */ /* 0x000fe200078e0a02 */
[C---:B------:R-:W-:Y:S01]  /*3130*/  ISETP.GT.U32.AND P5, PT, R2.reuse, R40, PT ;  /* 0x000000280200720c */ /* 0x040fe20003fa4070 */
[----:B------:R-:W-:Y:S01]  /*3140*/  IMAD R42, R2, R42, R43 ;  /* 0x0000002a022a7224 */ /* 0x000fe200078e022b */
[----:B------:R-:W-:Y:S01]  /*3150*/  IABS R105, R104 ;  /* 0x0000006800697213 */ /* 0x000fe20000000000 */
[----:B------:R-:W-:Y:S01]  /*3160*/  IMAD.HI.U32 R43, R244, R45, RZ ;  /* 0x0000002df42b7227 */ /* 0x000fe200078e00ff */
[----:B------:R-:W-:-:S02]  /*3170*/  @!P4 IADD3 R39, R39, -R2, RZ ;  /* 0x800000022727c210 */ /* 0x000fc40007ffe0ff */
[C---:B------:R-:W-:Y:S01]  /*3180*/  ISETP.GT.U32.AND P4, PT, R2.reuse, R38, PT ;  /* 0x000000260200720c */ /* 0x040fe20003f84070 */
[----:B------:R-:W-:Y:S01]  /*3190*/  IMAD.MOV R43, RZ, RZ, -R43 ;  /* 0x000000ffff2b7224 */ /* 0x000fe200078e0a2b */
[C---:B------:R-:W-:Y:S02]  /*31a0*/  ISETP.GT.U32.AND P2, PT, R2.reuse, R41, PT ;  /* 0x000000290200720c */ /* 0x040fe40003f44070 */
[C---:B------:R-:W-:Y:S01]  /*31b0*/  ISETP.GT.U32.AND P6, PT, R2.reuse, R39, PT ;  /* 0x000000270200720c */ /* 0x040fe20003fc4070 */
[----:B------:R-:W-:Y:S01]  /*31c0*/  IMAD R43, R2, R43, R45 ;  /* 0x0000002b022b7224 */ /* 0x000fe200078e022d */
[C---:B------:R-:W-:Y:S01]  /*31d0*/  LOP3.LUT R106, R243.reuse, 0xda, RZ, 0xfc, !PT ;  /* 0x000000daf36a7812 */ /* 0x040fe200078efcff */
[----:B------:R-:W-:Y:S01]  /*31e0*/  @!P5 IMAD.IADD R40, R40, 0x1, -R2 ;  /* 0x000000012828d824 */ /* 0x000fe200078e0a02 */
[----:B------:R-:W-:Y:S01]  /*31f0*/  LOP3.LUT R108, R243, 0xdc, RZ, 0xfc, !PT ;  /* 0x000000dcf36c7812 */ /* 0x000fe200078efcff */
[----:B------:R-:W-:Y:S01]  /*3200*/  IMAD.HI.U32 R45, R244, R49, RZ ;  /* 0x00000031f42d7227 */ /* 0x000fe200078e00ff */
[----:B------:R-:W-:-:S02]  /*3210*/  ISETP.GT.U32.AND P5, PT, R2, R43, PT ;  /* 0x0000002b0200720c */ /* 0x000fc40003fa4070 */
[----:B------:R-:W-:Y:S01]  /*3220*/  LOP3.LUT R111, R243, 0xe0, RZ, 0xfc, !PT ;  /* 0x000000e0f36f7812 */ /* 0x000fe200078efcff */
[----:B------:R-:W-:Y:S01]  /*3230*/  @!P0 IMAD.MOV R40, RZ, RZ, -R40 ;  /* 0x000000ffff288224 */ /* 0x000fe200078e0a28 */
[----:B------:R-:W-:Y:S01]  /*3240*/  @!P4 IADD3 R38, R38, -R2, RZ ;  /* 0x800000022626c210 */ /* 0x000fe20007ffe0ff */
[--C-:B------:R-:W-:Y:S01]  /*3250*/  @!P2 IMAD.IADD R41, R41, 0x1, -R2.reuse ;  /* 0x000000012929a824 */ /* 0x100fe200078e0a02 */
[----:B------:R-:W-:Y:S01]  /*3260*/  ISETP.GT.U32.AND P4, PT, R2, R42, PT ;  /* 0x0000002a0200720c */ /* 0x000fe20003f84070 */
[--C-:B------:R-:W-:Y:S01]  /*3270*/  @!P6 IMAD.IADD R39, R39, 0x1, -R2.reuse ;  /* 0x000000012727e824 */ /* 0x100fe200078e0a02 */
[----:B------:R-:W-:Y:S01]  /*3280*/  ISETP.GE.AND P2, PT, R46, RZ, PT ;  /* 0x000000ff2e00720c */ /* 0x000fe20003f46270 */
[----:B------:R-:W-:Y:S01]  /*3290*/  IMAD.HI.U32 R46, R244, R51, RZ ;  /* 0x00000033f42e7227 */ /* 0x000fe200078e00ff */
[----:B------:R-:W-:Y:S02]  /*32a0*/  ISETP.GE.AND P6, PT, R44, RZ, PT ;  /* 0x000000ff2c00720c */ /* 0x000fe40003fc6270 */
[----:B------:R-:W-:Y:S01]  /*32b0*/  IADD3 R45, -R45, RZ, RZ ;  /* 0x000000ff2d2d7210 */ /* 0x000fe20007ffe1ff */
[----:B------:R-:W-:Y:S01]  /*32c0*/  @!P5 IMAD.IADD R43, R43, 0x1, -R2 ;  /* 0x000000012b2bd824 */ /* 0x000fe200078e0a02 */
[----:B------:R-:W-:Y:S01]  /*32d0*/  @!P3 IADD3 R39, -R39, RZ, RZ ;  /* 0x000000ff2727b210 */ /* 0x000fe20007ffe1ff */
[----:B------:R-:W-:Y:S01]  /*32e0*/  IMAD.MOV R46, RZ, RZ, -R46 ;  /* 0x000000ffff2e7224 */ /* 0x000fe200078e0a2e */
[----:B------:R-:W-:Y:S01]  /*32f0*/  ISETP.GE.AND P0, PT, R50, RZ, PT ;  /* 0x000000ff3200720c */ /* 0x000fe20003f06270 */
[----:B------:R-:W-:Y:S01]  /*3300*/  @!P1 IMAD.MOV R38, RZ, RZ, -R38 ;  /* 0x000000ffff269224 */ /* 0x000fe200078e0a26 */
[----:B------:R-:W-:Y:S01]  /*3310*/  ISETP.GT.U32.AND P5, PT, R2, R43, PT ;  /* 0x0000002b0200720c */ /* 0x000fe20003fa4070 */
[----:B------:R-:W-:Y:S01]  /*3320*/  @!P4 IMAD.IADD R42, R42, 0x1, -R2 ;  /* 0x000000012a2ac824 */ /* 0x000fe200078e0a02 */
[----:B------:R-:W-:Y:S01]  /*3330*/  ISETP.GE.AND P4, PT, R48, RZ, PT ;  /* 0x000000ff3000720c */ /* 0x000fe20003f86270 */
[----:B------:R-:W-:Y:S01]  /*3340*/  IMAD.HI.U32 R44, R244, R47, RZ ;  /* 0x0000002ff42c7227 */ /* 0x000fe200078e00ff */
[----:B------:R-:W-:-:S02]  /*3350*/  IABS R109, R111 ;  /* 0x0000006f006d7213 */ /* 0x000fc40000000000 */
[C---:B------:R-:W-:Y:S01]  /*3360*/  ISETP.GT.U32.AND P1, PT, R2.reuse, R42, PT ;  /* 0x0000002a0200720c */ /* 0x040fe20003f24070 */
[C---:B------:R-:W-:Y:S01]  /*3370*/  IMAD R46, R2.reuse, R46, R51 ;  /* 0x0000002e022e7224 */ /* 0x040fe200078e0233 */
[C---:B------:R-:W-:Y:S01]  /*3380*/  LOP3.LUT R110, R243.reuse, 0xde, RZ, 0xfc, !PT ;  /* 0x000000def36e7812 */ /* 0x040fe200078efcff */
[----:B------:R-:W-:Y:S01]  /*3390*/  IMAD.MOV R44, RZ, RZ, -R44 ;  /* 0x000000ffff2c7224 */ /* 0x000fe200078e0a2c */
[----:B------:R-:W-:Y:S01]  /*33a0*/  LOP3.LUT R112, R243, 0xe2, RZ, 0xfc, !PT ;  /* 0x000000e2f3707812 */ /* 0x000fe200078efcff */
[C---:B------:R-:W-:Y:S01]  /*33b0*/  IMAD R45, R2.reuse, R45, R49 ;  /* 0x0000002d022d7224 */ /* 0x040fe200078e0231 */
[----:B------:R-:W-:Y:S01]  /*33c0*/  IABS R49, R54 ;  /* 0x0000003600317213 */ /* 0x000fe20000000000 */
[--C-:B------:R-:W-:Y:S01]  /*33d0*/  @!P5 IMAD.IADD R43, R43, 0x1, -R2.reuse ;  /* 0x000000012b2bd824 */ /* 0x100fe200078e0a02 */
[C---:B------:R-:W-:Y:S01]  /*33e0*/  ISETP.GT.U32.AND P5, PT, R2.reuse, R46, PT ;  /* 0x0000002e0200720c */ /* 0x040fe20003fa4070 */
[C---:B------:R-:W-:Y:S01]  /*33f0*/  IMAD R44, R2.reuse, R44, R47 ;  /* 0x0000002c022c7224 */ /* 0x040fe200078e022f */
[----:B------:R-:W-:Y:S01]  /*3400*/  IABS R107, R110 ;  /* 0x0000006e006b7213 */ /* 0x000fe20000000000 */
[----:B------:R-:W-:Y:S01]  /*3410*/  @!P6 IMAD.MOV R41, RZ, RZ, -R41 ;  /* 0x000000ffff29e224 */ /* 0x000fe200078e0a29 */
[----:B------:R-:W-:Y:S01]  /*3420*/  ISETP.GT.U32.AND P6, PT, R2, R45, PT ;  /* 0x0000002d0200720c */ /* 0x000fe20003fc4070 */
[----:B------:R-:W-:Y:S01]  /*3430*/  @!P1 IMAD.IADD R42, R42, 0x1, -R2 ;  /* 0x000000012a2a9824 */ /* 0x000fe200078e0a02 */
[----:B------:R-:W-:Y:S01]  /*3440*/  ISETP.GT.U32.AND P3, PT, R2, R44, PT ;  /* 0x0000002c0200720c */ /* 0x000fe20003f64070 */
[----:B------:R-:W-:Y:S01]  /*3450*/  IMAD.HI.U32 R47, R244, R49, RZ ;  /* 0x00000031f42f7227 */ /* 0x000fe200078e00ff */
[----:B------:R-:W-:-:S02]  /*3460*/  ISETP.GE.AND P1, PT, R52, RZ, PT ;  /* 0x000000ff3400720c */ /* 0x000fc40003f26270 */
[C---:B------:R-:W-:Y:S01]  /*3470*/  LOP3.LUT R52, R243.reuse, 0x70, RZ, 0xfc, !PT ;  /* 0x00000070f3347812 */ /* 0x040fe200078efcff */
[----:B------:R-:W-:Y:S01]  /*3480*/  @!P2 IMAD.MOV R42, RZ, RZ, -R42 ;  /* 0x000000ffff2aa224 */ /* 0x000fe200078e0a2a */
[C---:B------:R-:W-:Y:S01]  /*3490*/  LOP3.LUT R118, R243.reuse, 0xf0, RZ, 0xfc, !PT ;  /* 0x000000f0f3767812 */ /* 0x040fe200078efcff */
[--C-:B------:R-:W-:Y:S01]  /*34a0*/  @!P5 IMAD.IADD R46, R46, 0x1, -R2.reuse ;  /* 0x000000012e2ed824 */ /* 0x100fe200078e0a02 */
[----:B------:R-:W-:Y:S01]  /*34b0*/  IABS R51, R52 ;  /* 0x0000003400337213 */ /* 0x000fe20000000000 */
[----:B------:R-:W-:Y:S01]  /*34c0*/  IMAD.MOV R47, RZ, RZ, -R47 ;  /* 0x000000ffff2f7224 */ /* 0x000fe200078e0a2f */
[----:B------:R-:W-:Y:S01]  /*34d0*/  LOP3.LUT R116, R243, 0xee, RZ, 0xfc, !PT ;  /* 0x000000eef3747812 */ /* 0x000fe200078efcff */
[----:B------:R-:W-:Y:S01]  /*34e0*/  @!P6 IMAD.IADD R45, R45, 0x1, -R2 ;  /* 0x000000012d2de824 */ /* 0x000fe200078e0a02 */
[----:B------:R-:W-:Y:S01]  /*34f0*/  ISETP.GT.U32.AND P5, PT, R2, R46, PT ;  /* 0x0000002e0200720c */ /* 0x000fe20003fa4070 */
[----:B------:R-:W-:Y:S01]  /*3500*/  IMAD.HI.U32 R48, R244, R51, RZ ;  /* 0x00000033f4307227 */ /* 0x000fe200078e00ff */
[----:B------:R-:W-:-:S02]  /*3510*/  @!P3 IADD3 R44, R44, -R2, RZ ;  /* 0x800000022c2cb210 */ /* 0x000fc40007ffe0ff */
[C---:B------:R-:W-:Y:S01]  /*3520*/  ISETP.GT.U32.AND P2, PT, R2.reuse, R45, PT ;  /* 0x0000002d0200720c */ /* 0x040fe20003f44070 */
[----:B------:R-:W-:Y:S01]  /*3530*/  IMAD R47, R2, R47, R49 ;  /* 0x0000002f022f7224 */ /* 0x000fe200078e0231 */
[----:B------:R-:W-:Y:S01]  /*3540*/  IADD3 R48, -R48, RZ, RZ ;  /* 0x000000ff30307210 */ /* 0x000fe20007ffe1ff */
[----:B------:R-:W-:Y:S01]  /*3550*/  @!P4 IMAD.MOV R43, RZ, RZ, -R43 ;  /* 0x000000ffff2bc224 */ /* 0x000fe200078e0a2b */
[----:B------:R-:W-:Y:S01]  /*3560*/  ISETP.GT.U32.AND P6, PT, R2, R44, PT ;  /* 0x0000002c0200720c */ /* 0x000fe20003fc4070 */
[----:B------:R-:W-:Y:S01]  /*3570*/  IMAD.HI.U32 R50, R244, R55, RZ ;  /* 0x00000037f4327227 */ /* 0x000fe200078e00ff */
[----:B------:R-:W-:Y:S02]  /*3580*/  ISETP.GE.AND P3, PT, R53, RZ, PT ;  /* 0x000000ff3500720c */ /* 0x000fe40003f66270 */
[----:B------:R-:W-:Y:S01]  /*3590*/  IABS R53, R56 ;  /* 0x0000003800357213 */ /* 0x000fe20000000000 */
[----:B------:R-:W-:Y:S01]  /*35a0*/  IMAD R48, R2, R48, R51 ;  /* 0x0000003002307224 */ /* 0x000fe200078e0233 */
[----:B------:R-:W-:Y:S01]  /*35b0*/  IADD3 R50, -R50, RZ, RZ ;  /* 0x000000ff32327210 */ /* 0x000fe20007ffe1ff */
[--C-:B------:R-:W-:Y:S01]  /*35c0*/  @!P5 IMAD.IADD R46, R46, 0x1, -R2.reuse ;  /* 0x000000012e2ed824 */ /* 0x100fe200078e0a02 */
[----:B------:R-:W-:Y:S01]  /*35d0*/  LOP3.LUT R120, R243, 0xf2, RZ, 0xfc, !PT ;  /* 0x000000f2f3787812 */ /* 0x000fe200078efcff */
[----:B------:R-:W-:Y:S01]  /*35e0*/  @!P2 IMAD.IADD R45, R45, 0x1, -R2 ;  /* 0x000000012d2da824 */ /* 0x000fe200078e0a02 */
[----:B------:R-:W-:Y:S01]  /*35f0*/  ISETP.GT.U32.AND P5, PT, R2, R48, PT ;  /* 0x000000300200720c */ /* 0x000fe20003fa4070 */
[----:B------:R-:W-:Y:S01]  /*3600*/  IMAD.HI.U32 R49, R244, R53, RZ ;  /* 0x00000035f4317227 */ /* 0x000fe200078e00ff */
[----:B------:R-:W-:-:S02]  /*3610*/  ISETP.GE.AND P2, PT, R54, RZ, PT ;  /* 0x000000ff3600720c */ /* 0x000fc40003f46270 */
[----:B------:R-:W-:Y:S01]  /*3620*/  LOP3.LUT R54, R243, 0x76, RZ, 0xfc, !PT ;  /* 0x00000076f3367812 */ /* 0x000fe200078efcff */
[--C-:B------:R-:W-:Y:S01]  /*3630*/  @!P6 IMAD.IADD R44, R44, 0x1, -R2.reuse ;  /* 0x000000012c2ce824 */ /* 0x100fe200078e0a02 */
[C---:B------:R-:W-:Y:S01]  /*3640*/  ISETP.GT.U32.AND P6, PT, R2.reuse, R47, PT ;  /* 0x0000002f0200720c */ /* 0x040fe20003fc4070 */
[----:B------:R-:W-:Y:S01]  /*3650*/  IMAD.MOV R49, RZ, RZ, -R49 ;  /* 0x000000ffff317224 */ /* 0x000fe200078e0a31 */
[----:B------:R-:W-:Y:S01]  /*3660*/  IABS R57, R54 ;  /* 0x0000003600397213 */ /* 0x000fe20000000000 */
[----:B------:R-:W-:Y:S01]  /*3670*/  IMAD R50, R2, R50, R55 ;  /* 0x0000003202327224 */ /* 0x000fe200078e0237 */
[----:B------:R-:W-:Y:S01]  /*3680*/  @!P0 IADD3 R44, -R44, RZ, RZ ;  /* 0x000000ff2c2c8210 */ /* 0x000fe20007ffe1ff */
[----:B------:R-:W-:Y:S01]  /*3690*/  IMAD R49, R2, R49, R53 ;  /* 0x0000003102317224 */ /* 0x000fe200078e0235 */
[----:B------:R-:W-:Y:S01]  /*36a0*/  IABS R53, R59 ;  /* 0x0000003b00357213 */ /* 0x000fe20000000000 */
[----:B------:R-:W-:Y:S01]  /*36b0*/  @!P5 IMAD.IADD R48, R48, 0x1, -R2 ;  /* 0x000000013030d824 */ /* 0x000fe200078e0a02 */
[----:B------:R-:W-:Y:S01]  /*36c0*/  IABS R114, R120 ;  /* 0x0000007800727213 */ /* 0x000fe20000000000 */
[----:B------:R-:W-:Y:S01]  /*36d0*/  IMAD.HI.U32 R51, R244, R57, RZ ;  /* 0x00000039f4337227 */ /* 0x000fe200078e00ff */
[----:B------:R-:W-:-:S02]  /*36e0*/  ISETP.GT.U32.AND P0, PT, R2, R49, PT ;  /* 0x000000310200720c */ /* 0x000fc40003f04070 */
[----:B------:R-:W-:Y:S01]  /*36f0*/  ISETP.GT.U32.AND P5, PT, R2, R48, PT ;  /* 0x000000300200720c */ /* 0x000fe20003fa4070 */
[----:B------:R-:W-:Y:S01]  /*3700*/  @!P6 IMAD.IADD R47, R47, 0x1, -R2 ;  /* 0x000000012f2fe824 */ /* 0x000fe200078e0a02 */
[----:B------:R-:W-:Y:S01]  /*3710*/  ISETP.GE.AND P6, PT, R52, RZ, PT ;  /* 0x000000ff3400720c */ /* 0x000fe20003fc6270 */
[----:B------:R-:W-:Y:S01]  /*3720*/  IMAD.MOV R51, RZ, RZ, -R51 ;  /* 0x000000ffff337224 */ /* 0x000fe200078e0a33 */
[C---:B------:R-:W-:Y:S01]  /*3730*/  LOP3.LUT R121, R243.reuse, 0xf4, RZ, 0xfc, !PT ;  /* 0x000000f4f3797812 */ /* 0x040fe200078efcff */
[----:B------:R-:W-:Y:S01]  /*3740*/  @!P1 IMAD.MOV R45, RZ, RZ, -R45 ;  /* 0x000000ffff2d9224 */ /* 0x000fe200078e0a2d */
[C---:B------:R-:W-:Y:S01]  /*3750*/  ISETP.GT.U32.AND P4, PT, R2.reuse, R47, PT ;  /* 0x0000002f0200720c */ /* 0x040fe20003f84070 */
[----:B------:R-:W-:Y:S01]  /*3760*/  IMAD R51, R2, R51, R57 ;  /* 0x0000003302337224 */ /* 0x000fe200078e0239 */
[----:B------:R-:W-:Y:S01]  /*3770*/  ISETP.GE.AND P1, PT, R56, RZ, PT ;  /* 0x000000ff3800720c */ /* 0x000fe20003f26270 */
[----:B------:R-:W-:Y:S01]  /*3780*/  IMAD.HI.U32 R52, R244, R53, RZ ;  /* 0x00000035f4347227 */ /* 0x000fe200078e00ff */
[----:B------:R-:W-:-:S02]  /*3790*/  LOP3.LUT R56, R243, 0x7a, RZ, 0xfc, !PT ;  /* 0x0000007af3387812 */ /* 0x000fc400078efcff */
[----:B------:R-:W-:Y:S01]  /*37a0*/  @!P0 IADD3 R49, R49, -R2, RZ ;  /* 0x8000000231318210 */ /* 0x000fe20007ffe0ff */
[----:B------:R-:W-:Y:S01]  /*37b0*/  @!P5 IMAD.IADD R48, R48, 0x1, -R2 ;  /* 0x000000013030d824 */ /* 0x000fe200078e0a02 */
[C---:B------:R-:W-:Y:S01]  /*37c0*/  ISETP.GT.U32.AND P5, PT, R2.reuse, R51, PT ;  /* 0x000000330200720c */ /* 0x040fe20003fa4070 */
[----:B------:R-:W-:Y:S01]  /*37d0*/  @!P3 IMAD.MOV R46, RZ, RZ, -R46 ;  /* 0x000000ffff2eb224 */ /* 0x000fe200078e0a2e */
[----:B------:R-:W-:Y:S01]  /*37e0*/  ISETP.GT.U32.AND P3, PT, R2, R50, PT ;  /* 0x000000320200720c */ /* 0x000fe20003f64070 */
[----:B------:R-:W-:Y:S01]  /*37f0*/  IMAD.MOV R52, RZ, RZ, -R52 ;  /* 0x000000ffff347224 */ /* 0x000fe200078e0a34 */
[----:B------:R-:W-:Y:S01]  /*3800*/  IABS R55, R56 ;  /* 0x0000003800377213 */ /* 0x000fe20000000000 */
[----:B------:R-:W-:Y:S01]  /*3810*/  @!P4 IMAD.IADD R47, R47, 0x1, -R2 ;  /* 0x000000012f2fc824 */ /* 0x000fe200078e0a02 */
[----:B------:R-:W-:Y:S01]  /*3820*/  ISETP.GE.AND P4, PT, R58, RZ, PT ;  /* 0x000000ff3a00720c */ /* 0x000fe20003f86270 */
[C---:B------:R-:W-:Y:S01]  /*3830*/  IMAD R52, R2.reuse, R52, R53 ;  /* 0x0000003402347224 */ /* 0x040fe200078e0235 */
[----:B------:R-:W-:Y:S01]  /*3840*/  LOP3.LUT R58, R243, 0x7c, RZ, 0xfc, !PT ;  /* 0x0000007cf33a7812 */ /* 0x000fe200078efcff */
[----:B------:R-:W-:Y:S01]  /*3850*/  @!P2 IMAD.MOV R47, RZ, RZ, -R47 ;  /* 0x000000ffff2fa224 */ /* 0x000fe200078e0a2f */
[----:B------:R-:W-:Y:S01]  /*3860*/  ISETP.GT.U32.AND P2, PT, R2, R49, PT ;  /* 0x000000310200720c */ /* 0x000fe20003f44070 */
[----:B------:R-:W-:Y:S01]  /*3870*/  IMAD.HI.U32 R53, R244, R55, RZ ;  /* 0x00000037f4357227 */ /* 0x000fe200078e00ff */
[----:B------:R-:W-:-:S02]  /*3880*/  IABS R57, R58 ;  /* 0x0000003a00397213 */ /* 0x000fc40000000000 */
[----:B------:R-:W-:Y:S01]  /*3890*/  ISETP.GE.AND P0, PT, R54, RZ, PT ;  /* 0x000000ff3600720c */ /* 0x000fe20003f06270 */
[--C-:B------:R-:W-:Y:S01]  /*38a0*/  @!P5 IMAD.IADD R51, R51, 0x1, -R2.reuse ;  /* 0x000000013333d824 */ /* 0x100fe200078e0a02 */
[----:B------:R-:W-:Y:S01]  /*38b0*/  @!P6 IADD3 R48, -R48, RZ, RZ ;  /* 0x000000ff3030e210 */ /* 0x000fe20007ffe1ff */
[----:B------:R-:W-:Y:S01]  /*38c0*/  IMAD.MOV R53, RZ, RZ, -R53 ;  /* 0x000000ffff357224 */ /* 0x000fe200078e0a35 */
[----:B------:R-:W-:Y:S01]  /*38d0*/  ISETP.GE.AND P6, PT, R59, RZ, PT ;  /* 0x000000ff3b00720c */ /* 0x000fe20003fc6270 */
[--C-:B------:R-:W-:Y:S01]  /*38e0*/  @!P3 IMAD.IADD R50, R50, 0x1, -R2.reuse ;  /* 0x000000013232b824 */ /* 0x100fe200078e0a02 */
[C---:B------:R-:W-:Y:S01]  /*38f0*/  ISETP.GT.U32.AND P5, PT, R2.reuse, R51, PT ;  /* 0x000000330200720c */ /* 0x040fe20003fa4070 */
[C---:B------:R-:W-:Y:S01]  /*3900*/  IMAD R53, R2.reuse, R53, R55 ;  /* 0x0000003502357224 */ /* 0x040fe200078e0237 */
[----:B------:R-:W-:Y:S01]  /*3910*/  IABS R55, R61 ;  /* 0x0000003d00377213 */ /* 0x000fe20000000000 */
[----:B------:R-:W-:Y:S01]  /*3920*/  @!P2 IMAD.IADD R49, R49, 0x1, -R2 ;  /* 0x000000013131a824 */ /* 0x000fe200078e0a02 */
[----:B------:R-:W-:Y:S01]  /*3930*/  ISETP.GT.U32.AND P2, PT, R2, R52, PT ;  /* 0x000000340200720c */ /* 0x000fe20003f44070 */
[----:B------:R-:W-:Y:S01]  /*3940*/  IMAD.HI.U32 R54, R244, R57, RZ ;  /* 0x00000039f4367227 */ /* 0x000fe200078e00ff */
[----:B------:R-:W-:-:S02]  /*3950*/  ISETP.GT.U32.AND P3, PT, R2, R50, PT ;  /* 0x000000320200720c */ /* 0x000fc40003f64070 */
[----:B------:R-:W-:Y:S01]  /*3960*/  IABS R59, R60 ;  /* 0x0000003c003b7213 */ /* 0x000fe20000000000 */
[----:B------:R-:W-:Y:S01]  /*3970*/  @!P1 IMAD.MOV R49, RZ, RZ, -R49 ;  /* 0x000000ffff319224 */ /* 0x000fe200078e0a31 */
[----:B------:R-:W-:Y:S02]  /*3980*/  IADD3 R54, -R54, RZ, RZ ;  /* 0x000000ff36367210 */ /* 0x000fe40007ffe1ff */
[----:B------:R-:W-:Y:S01]  /*3990*/  LOP3.LUT R122, R243, 0xf6, RZ, 0xfc, !PT ;  /* 0x000000f6f37a7812 */ /* 0x000fe200078efcff */
[--C-:B------:R-:W-:Y:S01]  /*39a0*/  @!P5 IMAD.IADD R51, R51, 0x1, -R2.reuse ;  /* 0x000000013333d824 */ /* 0x100fe200078e0a02 */
[C---:B------:R-:W-:Y:S01]  /*39b0*/  ISETP.GT.U32.AND P5, PT, R2.reuse, R53, PT ;  /* 0x000000350200720c */ /* 0x040fe20003fa4070 */
[----:B------:R-:W-:Y:S01]  /*39c0*/  IMAD R54, R2, R54, R57 ;  /* 0x0000003602367224 */ /* 0x000fe200078e0239 */
[----:B------:R-:W-:Y:S01]  /*39d0*/  IABS R119, R122 ;  /* 0x0000007a00777213 */ /* 0x000fe20000000000 */
[--C-:B------:R-:W-:Y:S01]  /*39e0*/  @!P2 IMAD.IADD R52, R52, 0x1, -R2.reuse ;  /* 0x000000013434a824 */ /* 0x100fe200078e0a02 */
[----:B------:R-:W-:Y:S01]  /*39f0*/  ISETP.GE.AND P2, PT, R58, RZ, PT ;  /* 0x000000ff3a00720c */ /* 0x000fe20003f46270 */
[----:B------:R-:W-:Y:S01]  /*3a00*/  IMAD.MOV.U32 R57, RZ, RZ, R55 ;  /* 0x000000ffff397224 */ /* 0x000fe200078e0037 */
[----:B------:R-:W-:Y:S01]  /*3a10*/  LOP3.LUT R58, R243, 0x82, RZ, 0xfc, !PT ;  /* 0x00000082f33a7812 */ /* 0x000fe200078efcff */
[----:B------:R-:W-:Y:S01]  /*3a20*/  @!P3 IMAD.IADD R50, R50, 0x1, -R2 ;  /* 0x000000013232b824 */ /* 0x000fe200078e0a02 */
[----:B------:R-:W-:Y:S01]  /*3a30*/  ISETP.GT.U32.AND P1, PT, R2, R52, PT ;  /* 0x000000340200720c */ /* 0x000fe20003f24070 */
[----:B------:R-:W-:Y:S01]  /*3a40*/  IMAD.HI.U32 R55, R244, R59, RZ ;  /* 0x0000003bf4377227 */ /* 0x000fe200078e00ff */
[----:B------:R-:W-:-:S02]  /*3a50*/  ISETP.GE.AND P3, PT, R56, RZ, PT ;  /* 0x000000ff3800720c */ /* 0x000fc40003f66270 */
[----:B------:R-:W-:Y:S01]  /*3a60*/  @!P4 IADD3 R50, -R50, RZ, RZ ;  /* 0x000000ff3232c210 */ /* 0x000fe20007ffe1ff */
[----:B------:R-:W-:Y:S01]  /*3a70*/  @!P5 IMAD.IADD R53, R53, 0x1, -R2 ;  /* 0x000000013535d824 */ /* 0x000fe200078e0a02 */
[----:B------:R-:W-:Y:S01]  /*3a80*/  ISETP.GT.U32.AND P4, PT, R2, R54, PT ;  /* 0x000000360200720c */ /* 0x000fe20003f84070 */
[----:B------:R-:W-:Y:S01]  /*3a90*/  IMAD.HI.U32 R56, R244, R57, RZ ;  /* 0x00000039f4387227 */ /* 0x000fe200078e00ff */
[C---:B------:R-:W-:Y:S02]  /*3aa0*/  LOP3.LUT R124, R243.reuse, 0xfe, RZ, 0xfc, !PT ;  /* 0x000000fef37c7812 */ /* 0x040fe400078efcff */
[----:B------:R-:W-:Y:S01]  /*3ab0*/  ISETP.GT.U32.AND P5, PT, R2, R53, PT ;  /* 0x000000350200720c */ /* 0x000fe20003fa4070 */
[----:B------:R-:W-:Y:S01]  /*3ac0*/  IMAD.MOV R56, RZ, RZ, -R56 ;  /* 0x000000ffff387224 */ /* 0x000fe200078e0a38 */
[----:B------:R-:W-:Y:S01]  /*3ad0*/  IABS R125, R124 ;  /* 0x0000007c007d7213 */ /* 0x000fe20000000000 */
[----:B------:R-:W-:Y:S01]  /*3ae0*/  IMAD.MOV R55, RZ, RZ, -R55 ;  /* 0x000000ffff377224 */ /* 0x000fe200078e0a37 */
[----:B------:R-:W-:Y:S01]  /*3af0*/  LOP3.LUT R126, R243, 0x100, RZ, 0xfc, !PT ;  /* 0x00000100f37e7812 */ /* 0x000fe200078efcff */
[----:B------:R-:W-:Y:S01]  /*3b00*/  @!P1 IMAD.IADD R52, R52, 0x1, -R2 ;  /* 0x0000000134349824 */ /* 0x000fe200078e0a02 */
[----:B------:R-:W-:Y:S01]  /*3b10*/  ISETP.GE.AND P1, PT, R61, RZ, PT ;  /* 0x000000ff3d00720c */ /* 0x000fe20003f26270 */
[C---:B------:R-:W-:Y:S01]  /*3b20*/  IMAD R56, R2.reuse, R56, R57 ;  /* 0x0000003802387224 */ /* 0x040fe200078e0239 */
[----:B------:R-:W-:Y:S01]  /*3b30*/  IABS R61, R58 ;  /* 0x0000003a003d7213 */ /* 0x000fe20000000000 */
[C---:B------:R-:W-:Y:S01]  /*3b40*/  IMAD R55, R2.reuse, R55, R59 ;  /* 0x0000003702377224 */ /* 0x040fe200078e023b */
[----:B------:R-:W-:Y:S01]  /*3b50*/  LOP3.LUT R59, R243, 0x84, RZ, 0xfc, !PT ;  /* 0x00000084f33b7812 */ /* 0x000fe200078efcff */
[----:B------:R-:W-:Y:S01]  /*3b60*/  @!P6 IMAD.MOV R52, RZ, RZ, -R52 ;  /* 0x000000ffff34e224 */ /* 0x000fe200078e0a34 */
[----:B------:R-:W-:Y:S01]  /*3b70*/  ISETP.GT.U32.AND P6, PT, R2, R56, PT ;  /* 0x000000380200720c */ /* 0x000fe20003fc4070 */
[----:B------:R-:W-:Y:S01]  /*3b80*/  @!P4 IMAD.IADD R54, R54, 0x1, -R2 ;  /* 0x000000013636c824 */ /* 0x000fe200078e0a02 */
[----:B------:R-:W-:Y:S01]  /*3b90*/  @!P5 IADD3 R53, R53, -R2, RZ ;  /* 0x800000023535d210 */ /* 0x000fe20007ffe0ff */
[----:B------:R-:W-:Y:S01]  /*3ba0*/  @!P0 IMAD.MOV R51, RZ, RZ, -R51 ;  /* 0x000000ffff338224 */ /* 0x000fe200078e0a33 */
[----:B------:R-:W-:Y:S01]  /*3bb0*/  ISETP.GT.U32.AND P5, PT, R2, R55, PT ;  /* 0x000000370200720c */ /* 0x000fe20003fa4070 */
[----:B------:R-:W-:Y:S01]  /*3bc0*/  IMAD.HI.U32 R57, R244, R61, RZ ;  /* 0x0000003df4397227 */ /* 0x000fe200078e00ff */
[----:B------:R-:W-:-:S02]  /*3bd0*/  ISETP.GT.U32.AND P4, PT, R2, R54, PT ;  /* 0x000000360200720c */ /* 0x000fc40003f84070 */
[----:B------:R-:W-:Y:S01]  /*3be0*/  ISETP.GE.AND P0, PT, R60, RZ, PT ;  /* 0x000000ff3c00720c */ /* 0x000fe20003f06270 */
[----:B------:R-:W-:Y:S01]  /*3bf0*/  @!P3 IMAD.MOV R53, RZ, RZ, -R53 ;  /* 0x000000ffff35b224 */ /* 0x000fe200078e0a35 */
[----:B------:R-:W-:Y:S02]  /*3c00*/  LOP3.LUT R60, R243, 0x86, RZ, 0xfc, !PT ;  /* 0x00000086f33c7812 */ /* 0x000fe400078efcff */
[----:B------:R-:W-:Y:S01]  /*3c10*/  IABS R63, R59 ;  /* 0x0000003b003f7213 */ /* 0x000fe20000000000 */
[--C-:B------:R-:W-:Y:S01]  /*3c20*/  @!P6 IMAD.IADD R56, R56, 0x1, -R2.reuse ;  /* 0x000000013838e824 */ /* 0x100fe200078e0a02 */
[----:B------:R-:W-:Y:S02]  /*3c30*/  IABS R65, R60 ;  /* 0x0000003c00417213 */ /* 0x000fe40000000000 */
[----:B------:R-:W-:Y:S01]  /*3c40*/  IADD3 R57, -R57, RZ, RZ ;  /* 0x000000ff39397210 */ /* 0x000fe20007ffe1ff */
[--C-:B------:R-:W-:Y:S01]  /*3c50*/  @!P5 IMAD.IADD R55, R55, 0x1, -R2.reuse ;  /* 0x000000013737d824 */ /* 0x100fe200078e0a02 */
[----:B------:R-:W-:Y:S01]  /*3c60*/  ISETP.GT.U32.AND P6, PT, R2, R56, PT ;  /* 0x000000380200720c */ /* 0x000fe20003fc4070 */
[----:B------:R-:W-:Y:S01]  /*3c70*/  @!P4 IMAD.IADD R54, R54, 0x1, -R2 ;  /* 0x000000013636c824 */ /* 0x000fe200078e0a02 */
[----:B------:R-:W-:Y:S01]  /*3c80*/  ISETP.GE.AND P4, PT, R59, RZ, PT ;  /* 0x000000ff3b00720c */ /* 0x000fe20003f86270 */
[----:B------:R-:W-:Y:S01]  /*3c90*/  IMAD.HI.U32 R59, R244, R65, RZ ;  /* 0x00000041f43b7227 */ /* 0x000fe200078e00ff */
[----:B------:R-:W-:-:S02]  /*3ca0*/  ISETP.GT.U32.AND P5, PT, R2, R55, PT ;  /* 0x000000370200720c */ /* 0x000fc40003fa4070 */
[----:B------:R-:W-:Y:S01]  /*3cb0*/  ISETP.GE.AND P3, PT, R58, RZ, PT ;  /* 0x000000ff3a00720c */ /* 0x000fe20003f66270 */
[----:B------:R-:W-:Y:S01]  /*3cc0*/  IMAD.MOV R59, RZ, RZ, -R59 ;  /* 0x000000ffff3b7224 */ /* 0x000fe200078e0a3b */
[----:B------:R-:W-:Y:S01]  /*3cd0*/  @!P2 IADD3 R54, -R54, RZ, RZ ;  /* 0x000000ff3636a210 */ /* 0x000fe20007ffe1ff */
[----:B------:R-:W-:Y:S01]  /*3ce0*/  IMAD R57, R2, R57, R61 ;  /* 0x0000003902397224 */ /* 0x000fe200078e023d */
[----:B------:R-:W-:Y:S01]  /*3cf0*/  ISETP.GE.AND P2, PT, R60, RZ, PT ;  /* 0x000000ff3c00720c */ /* 0x000fe20003f46270 */
[----:B------:R-:W-:Y:S01]  /*3d00*/  IMAD R59, R2, R59, R65 ;  /* 0x0000003b023b7224 */ /* 0x000fe200078e0241 */
[----:B------:R-:W-:Y:S01]  /*3d10*/  LOP3.LUT R60, R243, 0x88, RZ, 0xfc, !PT ;  /* 0x00000088f33c7812 */ /* 0x000fe200078efcff */
[----:B------:R-:W-:Y:S01]  /*3d20*/  @!P6 IMAD.IADD R56, R56, 0x1, -R2 ;  /* 0x000000013838e824 */ /* 0x000fe200078e0a02 */
[----:B------:R-:W-:Y:S01]  /*3d30*/  IABS R65, R64 ;  /* 0x0000004000417213 */ /* 0x000fe20000000000 */
[----:B------:R-:W-:Y:S01]  /*3d40*/  IMAD.HI.U32 R58, R244, R63, RZ ;  /* 0x0000003ff43a7227 */ /* 0x000fe200078e00ff */
[----:B------:R-:W-:-:S02]  /*3d50*/  ISETP.GE.AND P6, PT, R60, RZ, PT ;  /* 0x000000ff3c00720c */ /* 0x000fc40003fc6270 */
[----:B------:R-:W-:Y:S01]  /*3d60*/  LOP3.LUT R128, R243, 0x102, RZ, 0xfc, !PT ;  /* 0x00000102f3807812 */ /* 0x000fe200078efcff */
[----:B------:R-:W-:Y:S01]  /*3d70*/  @!P5 IMAD.IADD R55, R55, 0x1, -R2 ;  /* 0x000000013737d824 */ /* 0x000fe200078e0a02 */
[C---:B------:R-:W-:Y:S01]  /*3d80*/  ISETP.GT.U32.AND P5, PT, R2.reuse, R57, PT ;  /* 0x000000390200720c */ /* 0x040fe20003fa4070 */
[----:B------:R-:W-:Y:S01]  /*3d90*/  @!P1 IMAD.MOV R56, RZ, RZ, -R56 ;  /* 0x000000ffff389224 */ /* 0x000fe200078e0a38 */
[C---:B------:R-:W-:Y:S01]  /*3da0*/  ISETP.GT.U32.AND P1, PT, R2.reuse, R59, PT ;  /* 0x0000003b0200720c */ /* 0x040fe20003f24070 */
[----:B------:R-:W-:Y:S01]  /*3db0*/  IMAD.MOV R58, RZ, RZ, -R58 ;  /* 0x000000ffff3a7224 */ /* 0x000fe200078e0a3a */
[C---:B------:R-:W-:Y:S01]  /*3dc0*/  LOP3.LUT R130, R243.reuse, 0x10a, RZ, 0xfc, !PT ;  /* 0x0000010af3827812 */ /* 0x040fe200078efcff */
[----:B------:R-:W-:Y:S01]  /*3dd0*/  @!P0 IMAD.MOV R55, RZ, RZ, -R55 ;  /* 0x000000ffff378224 */ /* 0x000fe200078e0a37 */
[----:B------:R-:W-:Y:S01]  /*3de0*/  LOP3.LUT R132, R243, 0x10c, RZ, 0xfc, !PT ;  /* 0x0000010cf3847812 */ /* 0x000fe200078efcff */
[----:B------:R-:W-:Y:S01]  /*3df0*/  IMAD R58, R2, R58, R63 ;  /* 0x0000003a023a7224 */ /* 0x000fe200078e023f */
[----:B------:R-:W-:Y:S01]  /*3e00*/  IABS R63, R60 ;  /* 0x0000003c003f7213 */ /* 0x000fe20000000000 */
[----:B------:R-:W-:Y:S01]  /*3e10*/  IMAD.HI.U32 R61, R244, R65, RZ ;  /* 0x00000041f43d7227 */ /* 0x000fe200078e00ff */
[----:B------:R-:W-:-:S02]  /*3e20*/  IABS R129, R132 ;  /* 0x0000008400817213 */ /* 0x000fc40000000000 */
[----:B------:R-:W-:Y:S01]  /*3e30*/  ISETP.GT.U32.AND P0, PT, R2, R58, PT ;  /* 0x0000003a0200720c */ /* 0x000fe20003f04070 */
[--C-:B------:R-:W-:Y:S01]  /*3e40*/  @!P5 IMAD.IADD R57, R57, 0x1, -R2.reuse ;  /* 0x000000013939d824 */ /* 0x100fe200078e0a02 */
[----:B------:R-:W-:Y:S01]  /*3e50*/  LOP3.LUT R134, R243, 0x110, RZ, 0xfc, !PT ;  /* 0x00000110f3867812 */ /* 0x000fe200078efcff */
[----:B------:R-:W-:Y:S01]  /*3e60*/  @!P1 IMAD.IADD R59, R59, 0x1, -R2 ;  /* 0x000000013b3b9824 */ /* 0x000fe200078e0a02 */
[C---:B------:R-:W-:Y:S01]  /*3e70*/  LOP3.LUT R133, R243.reuse, 0x10e, RZ, 0xfc, !PT ;  /* 0x0000010ef3857812 */ /* 0x040fe200078efcff */
[----:B------:R-:W-:Y:S01]  /*3e80*/  IMAD.HI.U32 R60, R244, R63, RZ ;  /* 0x0000003ff43c7227 */ /* 0x000fe200078e00ff */
[C---:B------:R-:W-:Y:S02]  /*3e90*/  ISETP.GT.U32.AND P5, PT, R2.reuse, R57, PT ;  /* 0x000000390200720c */ /* 0x040fe40003fa4070 */
[C---:B------:R-:W-:Y:S01]  /*3ea0*/  ISETP.GT.U32.AND P1, PT, R2.reuse, R59, PT ;  /* 0x0000003b0200720c */ /* 0x040fe20003f24070 */
[----:B------:R-:W-:Y:S01]  /*3eb0*/  IMAD.MOV R60, RZ, RZ, -R60 ;  /* 0x000000ffff3c7224 */ /* 0x000fe200078e0a3c */
[----:B------:R-:W-:Y:S01]  /*3ec0*/  IABS R131, R133 ;  /* 0x0000008500837213 */ /* 0x000fe20000000000 */
[----:B------:R-:W-:Y:S01]  /*3ed0*/  IMAD.MOV R61, RZ, RZ, -R61 ;  /* 0x000000ffff3d7224 */ /* 0x000fe200078e0a3d */
[C---:B------:R-:W-:Y:S01]  /*3ee0*/  LOP3.LUT R136, R243.reuse, 0x112, RZ, 0xfc, !PT ;  /* 0x00000112f3887812 */ /* 0x040fe200078efcff */
[----:B------:R-:W-:Y:S01]  /*3ef0*/  IMAD R60, R2, R60, R63 ;  /* 0x0000003c023c7224 */ /* 0x000fe200078e023f */
[----:B------:R-:W-:Y:S01]  /*3f00*/  @!P0 IADD3 R58, R58, -R2, RZ ;  /* 0x800000023a3a8210 */ /* 0x000fe20007ffe0ff */
[----:B------:R-:W-:Y:S01]  /*3f10*/  IMAD.HI.U32 R63, R244, R69, RZ ;  /* 0x00000045f43f7227 */ /* 0x000fe200078e00ff */
[----:B------:R-:W-:-:S02]  /*3f20*/  LOP3.LUT R138, R243, 0x114, RZ, 0xfc, !PT ;  /* 0x00000114f38a7812 */ /* 0x000fc400078efcff */
[----:B------:R-:W-:Y:S01]  /*3f30*/  ISETP.GT.U32.AND P0, PT, R2, R58, PT ;  /* 0x0000003a0200720c */ /* 0x000fe20003f04070 */
[----:B------:R-:W-:Y:S01]  /*3f40*/  IMAD.MOV R63, RZ, RZ, -R63 ;  /* 0x000000ffff3f7224 */ /* 0x000fe200078e0a3f */
[----:B------:R-:W-:Y:S01]  /*3f50*/  LOP3.LUT R139, R243, 0x116, RZ, 0xfc, !PT ;  /* 0x00000116f38b7812 */ /* 0x000fe200078efcff */
[--C-:B------:R-:W-:Y:S01]  /*3f60*/  @!P5 IMAD.IADD R57, R57, 0x1, -R2.reuse ;  /* 0x000000013939d824 */ /* 0x100fe200078e0a02 */
[----:B------:R-:W-:Y:S01]  /*3f70*/  ISETP.GE.AND P5, PT, R64, RZ, PT ;  /* 0x000000ff4000720c */ /* 0x000fe20003fa6270 */
[C---:B------:R-:W-:Y:S01]  /*3f80*/  IMAD R61, R2.reuse, R61, R65 ;  /* 0x0000003d023d7224 */ /* 0x040fe200078e0241 */
[----:B------:R-:W-:Y:S01]  /*3f90*/  IABS R65, R70 ;  /* 0x0000004600417213 */ /* 0x000fe20000000000 */
[C---:B------:R-:W-:Y:S01]  /*3fa0*/  IMAD R63, R2.reuse, R63, R69 ;  /* 0x0000003f023f7224 */ /* 0x040fe200078e0245 */
[----:B------:R-:W-:Y:S01]  /*3fb0*/  IABS R69, R72 ;  /* 0x0000004800457213 */ /* 0x000fe20000000000 */
[--C-:B------:R-:W-:Y:S01]  /*3fc0*/  @!P1 IMAD.IADD R59, R59, 0x1, -R2.reuse ;  /* 0x000000013b3b9824 */ /* 0x100fe200078e0a02 */
[C---:B------:R-:W-:Y:S01]  /*3fd0*/  ISETP.GT.U32.AND P1, PT, R2.reuse, R62, PT ;  /* 0x0000003e0200720c */ /* 0x040fe20003f24070 */
[----:B------:R-:W-:Y:S01]  /*3fe0*/  @!P3 IMAD.MOV R57, RZ, RZ, -R57 ;  /* 0x000000ffff39b224 */ /* 0x000fe200078e0a39 */
[C---:B------:R-:W-:Y:S01]  /*3ff0*/  ISETP.GT.U32.AND P3, PT, R2.reuse, R61, PT ;  /* 0x0000003d0200720c */ /* 0x040fe20003f64070 */
[----:B------:R-:W-:Y:S01]  /*4000*/  @!P2 IMAD.MOV R59, RZ, RZ, -R59 ;  /* 0x000000ffff3ba224 */ /* 0x000fe200078e0a3b */
[----:B------:R-:W-:Y:S01]  /*4010*/  ISETP.GT.U32.AND P2, PT, R2, R63, PT ;  /* 0x0000003f0200720c */ /* 0x000fe20003f44070 */
[----:B------:R-:W-:Y:S01]  /*4020*/  @!P0 IMAD.IADD R58, R58, 0x1, -R2 ;  /* 0x000000013a3a8824 */ /* 0x000fe200078e0a02 */
[----:B------:R-:W-:Y:S01]  /*4030*/  ISETP.GT.U32.AND P0, PT, R2, R60, PT ;  /* 0x0000003c0200720c */ /* 0x000fe20003f04070 */
[----:B------:R-:W-:Y:S01]  /*4040*/  IMAD.HI.U32 R64, R244, R65, RZ ;  /* 0x00000041f4407227 */ /* 0x000fe200078e00ff */
[----:B------:R-:W-:-:S02]  /*4050*/  LOP3.LUT R140, R243, 0x118, RZ, 0xfc, !PT ;  /* 0x00000118f38c7812 */ /* 0x000fc400078efcff */
[----:B------:R-:W-:Y:S02]  /*4060*/  @!P4 IADD3 R58, -R58, RZ, RZ ;  /* 0x000000ff3a3ac210 */ /* 0x000fe40007ffe1ff */
[----:B------:R-:W-:Y:S01]  /*4070*/  IADD3 R64, -R64, RZ, RZ ;  /* 0x000000ff40407210 */ /* 0x000fe20007ffe1ff */
[--C-:B------:R-:W-:Y:S01]  /*4080*/  @!P1 IMAD.IADD R62, R62, 0x1, -R2.reuse ;  /* 0x000000013e3e9824 */ /* 0x100fe200078e0a02 */
[----:B------:R-:W-:Y:S01]  /*4090*/  ISETP.GE.AND P4, PT, R66, RZ, PT ;  /* 0x000000ff4200720c */ /* 0x000fe20003f86270 */
[--C-:B------:R-:W-:Y:S01]  /*40a0*/  @!P3 IMAD.IADD R61, R61, 0x1, -R2.reuse ;  /* 0x000000013d3db824 */ /* 0x100fe200078e0a02 */
[----:B------:R-:W-:Y:S01]  /*40b0*/  IABS R135, R139 ;  /* 0x0000008b00877213 */ /* 0x000fe20000000000 */
[----:B------:R-:W-:Y:S01]  /*40c0*/  @!P2 IMAD.IADD R63, R63, 0x1, -R2 ;  /* 0x000000013f3fa824 */ /* 0x000fe200078e0a02 */
[C---:B------:R-:W-:Y:S01]  /*40d0*/  ISETP.GT.U32.AND P1, PT, R2.reuse, R62, PT ;  /* 0x0000003e0200720c */ /* 0x040fe20003f24070 */
[C---:B------:R-:W-:Y:S01]  /*40e0*/  IMAD R64, R2.reuse, R64, R65 ;  /* 0x0000004002407224 */ /* 0x040fe200078e0241 */
[----:B------:R-:W-:Y:S01]  /*40f0*/  ISETP.GT.U32.AND P3, PT, R2, R61, PT ;  /* 0x0000003d0200720c */ /* 0x000fe20003f64070 */
[----:B------:R-:W-:Y:S01]  /*4100*/  IMAD.HI.U32 R65, R244, R67, RZ ;  /* 0x00000043f4417227 */ /* 0x000fe200078e00ff */
[----:B------:R-:W-:-:S02]  /*4110*/  ISETP.GT.U32.AND P2, PT, R2, R63, PT ;  /* 0x0000003f0200720c */ /* 0x000fc40003f44070 */
[----:B------:R-:W-:Y:S01]  /*4120*/  IABS R137, R140 ;  /* 0x0000008c00897213 */ /* 0x000fe20000000000 */
[--C-:B------:R-:W-:Y:S01]  /*4130*/  @!P0 IMAD.IADD R60, R60, 0x1, -R2.reuse ;  /* 0x000000013c3c8824 */ /* 0x100fe200078e0a02 */
[C---:B------:R-:W-:Y:S01]  /*4140*/  LOP3.LUT R141, R243.reuse, 0x11c, RZ, 0xfc, !PT ;  /* 0x0000011cf38d7812 */ /* 0x040fe200078efcff */
[----:B------:R-:W-:Y:S01]  /*4150*/  IMAD.MOV R65, RZ, RZ, -R65 ;  /* 0x000000ffff417224 */ /* 0x000fe200078e0a41 */
[C---:B------:R-:W-:Y:S01]  /*4160*/  LOP3.LUT R142, R243.reuse, 0x122, RZ, 0xfc, !PT ;  /* 0x00000122f38e7812 */ /* 0x040fe200078efcff */
[----:B------:R-:W-:Y:S01]  /*4170*/  IMAD.HI.U32 R66, R244, R69, RZ ;  /* 0x00000045f4427227 */ /* 0x000fe200078e00ff */
[C---:B------:R-:W-:Y:S02]  /*4180*/  ISETP.GT.U32.AND P0, PT, R2.reuse, R60, PT ;  /* 0x0000003c0200720c */ /* 0x040fe40003f04070 */
[C---:B------:R-:W-:Y:S01]  /*4190*/  LOP3.LUT R144, R243.reuse, 0x128, RZ, 0xfc, !PT ;  /* 0x00000128f3907812 */ /* 0x040fe200078efcff */
[C---:B------:R-:W-:Y:S01]  /*41a0*/  IMAD R65, R2.reuse, R65, R67 ;  /* 0x0000004102417224 */ /* 0x040fe200078e0243 */
[----:B------:R-:W-:Y:S01]  /*41b0*/  LOP3.LUT R67, R243, 0x96, RZ, 0xfc, !PT ;  /* 0x00000096f3437812 */ /* 0x000fe200078efcff */
[--C-:B------:R-:W-:Y:S01]  /*41c0*/  @!P3 IMAD.IADD R61, R61, 0x1, -R2.reuse ;  /* 0x000000013d3db824 */ /* 0x100fe200078e0a02 */
[C---:B------:R-:W-:Y:S01]  /*41d0*/  ISETP.GT.U32.AND P3, PT, R2.reuse, R64, PT ;  /* 0x000000400200720c */ /* 0x040fe20003f64070 */
[----:B------:R-:W-:Y:S01]  /*41e0*/  @!P2 IMAD.IADD R63, R63, 0x1, -R2 ;  /* 0x000000013f3fa824 */ /* 0x000fe200078e0a02 */
[----:B------:R-:W-:Y:S01]  /*41f0*/  ISETP.GT.U32.AND P2, PT, R2, R65, PT ;  /* 0x000000410200720c */ /* 0x000fe20003f44070 */
[----:B------:R-:W-:Y:S01]  /*4200*/  IMAD.MOV R66, RZ, RZ, -R66 ;  /* 0x000000ffff427224 */ /* 0x000fe200078e0a42 */
[----:B------:R-:W-:Y:S01]  /*4210*/  IABS R145, R144 ;  /* 0x0000009000917213 */ /* 0x000fe20000000000 */
[--C-:B------:R-:W-:Y:S01]  /*4220*/  @!P1 IMAD.IADD R62, R62, 0x1, -R2.reuse ;  /* 0x000000013e3e9824 */ /* 0x100fe200078e0a02 */
[----:B------:R-:W-:Y:S01]  /*4230*/  ISETP.GE.AND P1, PT, R72, RZ, PT ;  /* 0x000000ff4800720c */ /* 0x000fe20003f26270 */
[----:B------:R-:W-:Y:S01]  /*4240*/  @!P0 IMAD.IADD R60, R60, 0x1, -R2 ;  /* 0x000000013c3c8824 */ /* 0x000fe200078e0a02 */
[----:B------:R-:W-:Y:S01]  /*4250*/  ISETP.GE.AND P0, PT, R68, RZ, PT ;  /* 0x000000ff4400720c */ /* 0x000fe20003f06270 */
[----:B------:R-:W-:Y:S01]  /*4260*/  IMAD R66, R2, R66, R69 ;  /* 0x0000004202427224 */ /* 0x000fe200078e0245 */
[----:B------:R-:W-:Y:S01]  /*4270*/  LOP3.LUT R68, R243, 0x98, RZ, 0xfc, !PT ;  /* 0x00000098f3447812 */ /* 0x000fe200078efcff */
[----:B------:R-:W-:Y:S01]  /*4280*/  @!P5 IMAD.MOV R61, RZ, RZ, -R61 ;  /* 0x000000ffff3dd224 */ /* 0x000fe200078e0a3d */
[----:B------:R-:W-:Y:S01]  /*4290*/  IABS R69, R67 ;  /* 0x0000004300457213 */ /* 0x000fe20000000000 */
[----:B------:R-:W-:Y:S01]  /*42a0*/  @!P4 IMAD.MOV R62, RZ, RZ, -R62 ;  /* 0x000000ffff3ec224 */ /* 0x000fe200078e0a3e */
[----:B------:R-:W-:-:S02]  /*42b0*/  @!P3 IADD3 R64, R64, -R2, RZ ;  /* 0x800000024040b210 */ /* 0x000fc40007ffe0ff */
[----:B------:R-:W-:Y:S02]  /*42c0*/  @!P2 IADD3 R65, R65, -R2, RZ ;  /* 0x800000024141a210 */ /* 0x000fe40007ffe0ff */
[----:B------:R-:W-:Y:S02]  /*42d0*/  ISETP.GE.AND P5, PT, R71, RZ, PT ;  /* 0x000000ff4700720c */ /* 0x000fe40003fa6270 */
[----:B------:R-:W-:Y:S01]  /*42e0*/  ISETP.GT.U32.AND P3, PT, R2, R64, PT ;  /* 0x000000400200720c */ /* 0x000fe20003f64070 */
[----:B------:R-:W-:Y:S01]  /*42f0*/  @!P0 IMAD.MOV R63, RZ, RZ, -R63 ;  /* 0x000000ffff3f8224 */ /* 0x000fe200078e0a3f */
[----:B------:R-:W-:Y:S01]  /*4300*/  ISETP.GE.AND P4, PT, R67, RZ, PT ;  /* 0x000000ff4300720c */ /* 0x000fe20003f86270 */
[----:B------:R-:W-:Y:S01]  /*4310*/  IMAD.HI.U32 R67, R244, R69, RZ ;  /* 0x00000045f4437227 */ /* 0x000fe200078e00ff */
[----:B------:R-:W-:Y:S02]  /*4320*/  IABS R71, R68 ;  /* 0x0000004400477213 */ /* 0x000fe40000000000 */
[----:B------:R-:W-:Y:S01]  /*4330*/  ISETP.GT.U32.AND P2, PT, R2, R65, PT ;  /* 0x000000410200720c */ /* 0x000fe20003f44070 */
[----:B------:R-:W-:Y:S01]  /*4340*/  IMAD.MOV R67, RZ, RZ, -R67 ;  /* 0x000000ffff437224 */ /* 0x000fe200078e0a43 */
[----:B------:R-:W-:-:S02]  /*4350*/  @!P6 IADD3 R60, -R60, RZ, RZ ;  /* 0x000000ff3c3ce210 */ /* 0x000fc40007ffe1ff */
[----:B------:R-:W-:Y:S01]  /*4360*/  ISETP.GE.AND P6, PT, R70, RZ, PT ;  /* 0x000000ff4600720c */ /* 0x000fe20003fc6270 */
[----:B------:R-:W-:Y:S01]  /*4370*/  IMAD R67, R2, R67, R69 ;  /* 0x0000004302437224 */ /* 0x000fe200078e0245 */
[----:B------:R-:W-:Y:S01]  /*4380*/  ISETP.GE.AND P0, PT, R68, RZ, PT ;  /* 0x000000ff4400720c */ /* 0x000fe20003f06270 */
[----:B------:R-:W-:Y:S01]  /*4390*/  IMAD.HI.U32 R68, R244, R71, RZ ;  /* 0x00000047f4447227 */ /* 0x000fe200078e00ff */
[C---:B------:R-:W-:Y:S02]  /*43a0*/  LOP3.LUT R72, R243.reuse, 0x9a, RZ, 0xfc, !PT ;  /* 0x0000009af3487812 */ /* 0x040fe400078efcff */
[----:B------:R-:W-:Y:S01]  /*43b0*/  LOP3.LUT R146, R243, 0x12c, RZ, 0xfc, !PT ;  /* 0x0000012cf3927812 */ /* 0x000fe200078efcff */
[----:B------:R-:W-:Y:S01]  /*43c0*/  IMAD.MOV R68, RZ, RZ, -R68 ;  /* 0x000000ffff447224 */ /* 0x000fe200078e0a44 */
[----:B------:R-:W-:Y:S01]  /*43d0*/  IABS R73, R72 ;  /* 0x0000004800497213 */ /* 0x000fe20000000000 */
[--C-:B------:R-:W-:Y:S01]  /*43e0*/  @!P3 IMAD.IADD R64, R64, 0x1, -R2.reuse ;  /* 0x000000014040b824 */ /* 0x100fe200078e0a02 */
[C---:B------:R-:W-:Y:S01]  /*43f0*/  ISETP.GT.U32.AND P3, PT, R2.reuse, R66, PT ;  /* 0x000000420200720c */ /* 0x040fe20003f64070 */
[C---:B------:R-:W-:Y:S01]  /*4400*/  IMAD R68, R2.reuse, R68, R71 ;  /* 0x0000004402447224 */ /* 0x040fe200078e0247 */
[----:B------:R-:W-:Y:S01]  /*4410*/  IABS R147, R146 ;  /* 0x0000009200937213 */ /* 0x000fe20000000000 */
[----:B------:R-:W-:Y:S01]  /*4420*/  @!P2 IMAD.IADD R65, R65, 0x1, -R2 ;  /* 0x000000014141a824 */ /* 0x000fe200078e0a02 */
[C---:B------:R-:W-:Y:S01]  /*4430*/  ISETP.GT.U32.AND P2, PT, R2.reuse, R67, PT ;  /* 0x000000430200720c */ /* 0x040fe20003f44070 */
[----:B------:R-:W-:Y:S01]  /*4440*/  @!P6 IMAD.MOV R64, RZ, RZ, -R64 ;  /* 0x000000ffff40e224 */ /* 0x000fe200078e0a40 */
[----:B------:R-:W-:Y:S01]  /*4450*/  ISETP.GT.U32.AND P6, PT, R2, R68, PT ;  /* 0x000000440200720c */ /* 0x000fe20003fc4070 */
[----:B------:R-:W-:Y:S01]  /*4460*/  IMAD.HI.U32 R69, R244, R73, RZ ;  /* 0x00000049f4457227 */ /* 0x000fe200078e00ff */
[----:B------:R-:W-:-:S02]  /*4470*/  LOP3.LUT R150, R243, 0x12e, RZ, 0xfc, !PT ;  /* 0x0000012ef3967812 */ /* 0x000fc400078efcff */
[----:B------:R-:W-:Y:S01]  /*4480*/  LOP3.LUT R152, R243, 0x130, RZ, 0xfc, !PT ;  /* 0x00000130f3987812 */ /* 0x000fe200078efcff */
[----:B------:R-:W-:Y:S01]  /*4490*/  IMAD.HI.U32 R70, R244, R75, RZ ;  /* 0x0000004bf4467227 */ /* 0x000fe200078e00ff */
[----:B------:R-:W-:Y:S02]  /*44a0*/  IADD3 R69, -R69, RZ, RZ ;  /* 0x000000ff45457210 */ /* 0x000fe40007ffe1ff */
[----:B------:R-:W-:Y:S01]  /*44b0*/  IABS R149, R150 ;  /* 0x0000009600957213 */ /* 0x000fe20000000000 */
[----:B------:R-:W-:Y:S01]  /*44c0*/  IMAD.MOV R70, RZ, RZ, -R70 ;  /* 0x000000ffff467224 */ /* 0x000fe200078e0a46 */
[----:B------:R-:W-:Y:S01]  /*44d0*/  IABS R151, R152 ;  /* 0x0000009800977213 */ /* 0x000fe20000000000 */
[----:B------:R-:W-:Y:S01]  /*44e0*/  IMAD R69, R2, R69, R73 ;  /* 0x0000004502457224 */ /* 0x000fe200078e0249 */
[----:B------:R-:W-:Y:S01]  /*44f0*/  @!P2 IADD3 R67, R67, -R2, RZ ;  /* 0x800000024343a210 */ /* 0x000fe20007ffe0ff */
[--C-:B------:R-:W-:Y:S01]  /*4500*/  @!P6 IMAD.IADD R68, R68, 0x1, -R2.reuse ;  /* 0x000000014444e824 */ /* 0x100fe200078e0a02 */
[----:B------:R-:W-:Y:S01]  /*4510*/  LOP3.LUT R154, R243, 0x132, RZ, 0xfc, !PT ;  /* 0x00000132f39a7812 */ /* 0x000fe200078efcff */
[C---:B------:R-:W-:Y:S01]  /*4520*/  IMAD R70, R2.reuse, R70, R75 ;  /* 0x0000004602467224 */ /* 0x040fe200078e024b */
[C---:B------:R-:W-:Y:S01]  /*4530*/  ISETP.GT.U32.AND P2, PT, R2.reuse, R67, PT ;  /* 0x000000430200720c */ /* 0x040fe20003f44070 */
[----:B------:R-:W-:Y:S01]  /*4540*/  @!P5 IMAD.MOV R65, RZ, RZ, -R65 ;  /* 0x000000ffff41d224 */ /* 0x000fe200078e0a41 */
[----:B------:R-:W-:Y:S01]  /*4550*/  ISETP.GT.U32.AND P6, PT, R2, R68, PT ;  /* 0x000000440200720c */ /* 0x000fe20003fc4070 */
[----:B------:R-:W-:Y:S01]  /*4560*/  @!P3 IMAD.IADD R66, R66, 0x1, -R2 ;  /* 0x000000014242b824 */ /* 0x000fe200078e0a02 */
[----:B------:R-:W-:Y:S01]  /*4570*/  IABS R75, R76 ;  /* 0x0000004c004b7213 */ /* 0x000fe20000000000 */
[----:B------:R-:W-:Y:S01]  /*4580*/  IMAD.HI.U32 R73, R244, R79, RZ ;  /* 0x0000004ff4497227 */ /* 0x000fe200078e00ff */
[----:B------:R-:W-:-:S02]  /*4590*/  ISETP.GE.AND P5, PT, R72, RZ, PT ;  /* 0x000000ff4800720c */ /* 0x000fc40003fa6270 */
[----:B------:R-:W-:Y:S01]  /*45a0*/  ISETP.GT.U32.AND P3, PT, R2, R66, PT ;  /* 0x000000420200720c */ /* 0x000fe20003f64070 */
[----:B------:R-:W-:Y:S01]  /*45b0*/  IMAD.HI.U32 R71, R244, R75, RZ ;  /* 0x0000004bf4477227 */ /* 0x000fe200078e00ff */
[C---:B------:R-:W-:Y:S02]  /*45c0*/  LOP3.LUT R155, R243.reuse, 0x134, RZ, 0xfc, !PT ;  /* 0x00000134f39b7812 */ /* 0x040fe400078efcff */
[----:B------:R-:W-:Y:S01]  /*45d0*/  LOP3.LUT R156, R243, 0x136, RZ, 0xfc, !PT ;  /* 0x00000136f39c7812 */ /* 0x000fe200078efcff */
[--C-:B------:R-:W-:Y:S01]  /*45e0*/  @!P2 IMAD.IADD R67, R67, 0x1, -R2.reuse ;  /* 0x000000014343a824 */ /* 0x100fe200078e0a02 */
[----:B------:R-:W-:Y:S01]  /*45f0*/  ISETP.GT.U32.AND P2, PT, R2, R69, PT ;  /* 0x000000450200720c */ /* 0x000fe20003f44070 */
[----:B------:R-:W-:Y:S01]  /*4600*/  IMAD.HI.U32 R72, R244, R77, RZ ;  /* 0x0000004df4487227 */ /* 0x000fe200078e00ff */
[C---:B------:R-:W-:Y:S02]  /*4610*/  LOP3.LUT R157, R243.reuse, 0x138, RZ, 0xfc, !PT ;  /* 0x00000138f39d7812 */ /* 0x040fe400078efcff */
[----:B------:R-:W-:Y:S01]  /*4620*/  LOP3.LUT R158, R243, 0x13c, RZ, 0xfc, !PT ;  /* 0x0000013cf39e7812 */ /* 0x000fe200078efcff */
[--C-:B------:R-:W-:Y:S01]  /*4630*/  @!P6 IMAD.IADD R68, R68, 0x1, -R2.reuse ;  /* 0x000000014444e824 */ /* 0x100fe200078e0a02 */
[----:B------:R-:W-:Y:S01]  /*4640*/  ISETP.GT.U32.AND P6, PT, R2, R70, PT ;  /* 0x000000460200720c */ /* 0x000fe20003fc4070 */
[----:B------:R-:W-:Y:S01]  /*4650*/  IMAD.MOV R71, RZ, RZ, -R71 ;  /* 0x000000ffff477224 */ /* 0x000fe200078e0a47 */
[----:B------:R-:W-:Y:S01]  /*4660*/  IADD3 R72, -R72, RZ, RZ ;  /* 0x000000ff48487210 */ /* 0x000fe20007ffe1ff */
[----:B------:R-:W-:Y:S01]  /*4670*/  IMAD.MOV R73, RZ, RZ, -R73 ;  /* 0x000000ffff497224 */ /* 0x000fe200078e0a49 */
[----:B------:R-:W-:Y:S01]  /*4680*/  @!P0 IADD3 R68, -R68, RZ, RZ ;  /* 0x000000ff44448210 */ /* 0x000fe20007ffe1ff */
[C---:B------:R-:W-:Y:S01]  /*4690*/  IMAD R71, R2.reuse, R71, R75 ;  /* 0x0000004702477224 */ /* 0x040fe200078e024b */
[----:B------:R-:W-:Y:S01]  /*46a0*/  IABS R153, R157 ;  /* 0x0000009d00997213 */ /* 0x000fe20000000000 */
[--C-:B------:R-:W-:Y:S01]  /*46b0*/  @!P2 IMAD.IADD R69, R69, 0x1, -R2.reuse ;  /* 0x000000014545a824 */ /* 0x100fe200078e0a02 */
[----:B------:R-:W-:Y:S01]  /*46c0*/  LOP3.LUT R160, R243, 0x148, RZ, 0xfc, !PT ;  /* 0x00000148f3a07812 */ /* 0x000fe200078efcff */
[C---:B------:R-:W-:Y:S01]  /*46d0*/  IMAD R72, R2.reuse, R72, R77 ;  /* 0x0000004802487224 */ /* 0x040fe200078e024d */
[C---:B------:R-:W-:Y:S01]  /*46e0*/  ISETP.GT.U32.AND P2, PT, R2.reuse, R71, PT ;  /* 0x000000470200720c */ /* 0x040fe20003f44070 */
[----:B------:R-:W-:Y:S01]  /*46f0*/  IMAD R73, R2, R73, R79 ;  /* 0x0000004902497224 */ /* 0x000fe200078e024f */
[----:B------:R-:W-:Y:S01]  /*4700*/  IABS R79, R85 ;  /* 0x00000055004f7213 */ /* 0x000fe20000000000 */
[----:B------:R-:W-:Y:S01]  /*4710*/  @!P3 IMAD.IADD R66, R66, 0x1, -R2 ;  /* 0x000000014242b824 */ /* 0x000fe200078e0a02 */
[----:B------:R-:W-:Y:S01]  /*4720*/  @!P6 IADD3 R70, R70, -R2, RZ ;  /* 0x800000024646e210 */ /* 0x000fe20007ffe0ff */
[----:B------:R-:W-:Y:S01]  /*4730*/  IMAD.HI.U32 R75, R244, R83, RZ ;  /* 0x00000053f44b7227 */ /* 0x000fe200078e00ff */
[----:B------:R-:W-:-:S02]  /*4740*/  ISETP.GT.U32.AND P6, PT, R2, R72, PT ;  /* 0x000000480200720c */ /* 0x000fc40003fc4070 */
[----:B------:R-:W-:Y:S01]  /*4750*/  ISETP.GT.U32.AND P0, PT, R2, R73, PT ;  /* 0x000000490200720c */ /* 0x000fe20003f04070 */
[----:B------:R-:W-:Y:S01]  /*4760*/  @!P1 IMAD.MOV R66, RZ, RZ, -R66 ;  /* 0x000000ffff429224 */ /* 0x000fe200078e0a42 */
[----:B------:R-:W-:Y:S01]  /*4770*/  ISETP.GE.AND P3, PT, R74, RZ, PT ;  /* 0x000000ff4a00720c */ /* 0x000fe20003f66270 */
[----:B------:R-:W-:Y:S01]  /*4780*/  IMAD.HI.U32 R74, R244, R81, RZ ;  /* 0x00000051f44a7227 */ /* 0x000fe200078e00ff */
[C---:B------:R-:W-:Y:S02]  /*4790*/  ISETP.GT.U32.AND P1, PT, R2.reuse, R70, PT ;  /* 0x000000460200720c */ /* 0x040fe40003f24070 */
[----:B------:R-:W-:Y:S01]  /*47a0*/  IABS R161, R160 ;  /* 0x000000a000a17213 */ /* 0x000fe20000000000 */
[----:B------:R-:W-:Y:S01]  /*47b0*/  @!P2 IMAD.IADD R71, R71, 0x1, -R2 ;  /* 0x000000014747a824 */ /* 0x000fe200078e0a02 */
[----:B------:R-:W-:Y:S01]  /*47c0*/  ISETP.GT.U32.AND P2, PT, R2, R69, PT ;  /* 0x000000450200720c */ /* 0x000fe20003f44070 */
[----:B------:R-:W-:Y:S01]  /*47d0*/  IMAD.MOV R74, RZ, RZ, -R74 ;  /* 0x000000ffff4a7224 */ /* 0x000fe200078e0a4a */
[C---:B------:R-:W-:Y:S01]  /*47e0*/  LOP3.LUT R164, R243.reuse, 0x14c, RZ, 0xfc, !PT ;  /* 0x0000014cf3a47812 */ /* 0x040fe200078efcff */
[--C-:B------:R-:W-:Y:S01]  /*47f0*/  @!P6 IMAD.IADD R72, R72, 0x1, -R2.reuse ;  /* 0x000000014848e824 */ /* 0x100fe200078e0a02 */
[C---:B------:R-:W-:Y:S01]  /*4800*/  ISETP.GT.U32.AND P6, PT, R2.reuse, R71, PT ;  /* 0x000000470200720c */ /* 0x040fe20003fc4070 */
[----:B------:R-:W-:Y:S01]  /*4810*/  IMAD.MOV R75, RZ, RZ, -R75 ;  /* 0x000000ffff4b7224 */ /* 0x000fe200078e0a4b */
[----:B------:R-:W-:Y:S01]  /*4820*/  LOP3.LUT R162, R243, 0x14a, RZ, 0xfc, !PT ;  /* 0x0000014af3a27812 */ /* 0x000fe200078efcff */
[----:B------:R-:W-:Y:S01]  /*4830*/  @!P4 IMAD.MOV R67, RZ, RZ, -R67 ;  /* 0x000000ffff43c224 */ /* 0x000fe200078e0a43 */
[C---:B------:R-:W-:Y:S01]  /*4840*/  ISETP.GT.U32.AND P4, PT, R2.reuse, R72, PT ;  /* 0x000000480200720c */ /* 0x040fe20003f84070 */
[C---:B------:R-:W-:Y:S01]  /*4850*/  IMAD R74, R2.reuse, R74, R81 ;  /* 0x0000004a024a7224 */ /* 0x040fe200078e0251 */
[----:B------:R-:W-:Y:S01]  /*4860*/  IABS R81, R86 ;  /* 0x0000005600517213 */ /* 0x000fe20000000000 */
[C---:B------:R-:W-:Y:S01]  /*4870*/  IMAD R75, R2.reuse, R75, R83 ;  /* 0x0000004b024b7224 */ /* 0x040fe200078e0253 */
[----:B------:R-:W-:Y:S01]  /*4880*/  IABS R163, R162 ;  /* 0x000000a200a37213 */ /* 0x000fe20000000000 */
[--C-:B------:R-:W-:Y:S01]  /*4890*/  @!P2 IMAD.IADD R69, R69, 0x1, -R2.reuse ;  /* 0x000000014545a824 */ /* 0x100fe200078e0a02 */
[----:B------:R-:W-:Y:S01]  /*48a0*/  ISETP.GT.U32.AND P2, PT, R2, R74, PT ;  /* 0x0000004a0200720c */ /* 0x000fe20003f44070 */
[--C-:B------:R-:W-:Y:S01]  /*48b0*/  @!P0 IMAD.IADD R73, R73, 0x1, -R2.reuse ;  /* 0x0000000149498824 */ /* 0x100fe200078e0a02 */
[----:B------:R-:W-:Y:S01]  /*48c0*/  ISETP.GE.AND P0, PT, R80, RZ, PT ;  /* 0x000000ff5000720c */ /* 0x000fe20003f06270 */
[--C-:B------:R-:W-:Y:S01]  /*48d0*/  @!P6 IMAD.IADD R71, R71, 0x1, -R2.reuse ;  /* 0x000000014747e824 */ /* 0x100fe200078e0a02 */
[----:B------:R-:W-:Y:S01]  /*48e0*/  @!P5 IADD3 R69, -R69, RZ, RZ ;  /* 0x000000ff4545d210 */ /* 0x000fe20007ffe1ff */
[----:B------:R-:W-:Y:S01]  /*48f0*/  @!P1 IMAD.IADD R70, R70, 0x1, -R2 ;  /* 0x0000000146469824 */ /* 0x000fe200078e0a02 */
[----:B------:R-:W-:Y:S01]  /*4900*/  ISETP.GT.U32.AND P6, PT, R2, R75, PT ;  /* 0x0000004b0200720c */ /* 0x000fe20003fc4070 */
[----:B------:R-:W-:Y:S01]  /*4910*/  IMAD.HI.U32 R77, R244, R81, RZ ;  /* 0x00000051f44d7227 */ /* 0x000fe200078e00ff */
[----:B------:R-:W-:-:S02]  /*4920*/  ISETP.GT.U32.AND P5, PT, R2, R73, PT ;  /* 0x000000490200720c */ /* 0x000fc40003fa4070 */
[----:B------:R-:W-:Y:S01]  /*4930*/  ISETP.GE.AND P1, PT, R76, RZ, PT ;  /* 0x000000ff4c00720c */ /* 0x000fe20003f26270 */
[----:B------:R-:W-:Y:S01]  /*4940*/  IMAD.HI.U32 R76, R244, R79, RZ ;  /* 0x0000004ff44c7227 */ /* 0x000fe200078e00ff */
[C---:B------:R-:W-:Y:S02]  /*4950*/  LOP3.LUT R80, R243.reuse, 0xae, RZ, 0xfc, !PT ;  /* 0x000000aef3507812 */ /* 0x040fe400078efcff */
[C---:B------:R-:W-:Y:S01]  /*4960*/  LOP3.LUT R166, R243.reuse, 0x14e, RZ, 0xfc, !PT ;  /* 0x0000014ef3a67812 */ /* 0x040fe200078efcff */
[----:B------:R-:W-:Y:S01]  /*4970*/  IMAD.MOV R77, RZ, RZ, -R77 ;  /* 0x000000ffff4d7224 */ /* 0x000fe200078e0a4d */
[----:B------:R-:W-:Y:S01]  /*4980*/  IADD3 R76, -R76, RZ, RZ ;  /* 0x000000ff4c4c7210 */ /* 0x000fe20007ffe1ff */
[--C-:B------:R-:W-:Y:S01]  /*4990*/  @!P4 IMAD.IADD R72, R72, 0x1, -R2.reuse ;  /* 0x000000014848c824 */ /* 0x100fe200078e0a02 */
[----:B------:R-:W-:Y:S01]  /*49a0*/  ISETP.GE.AND P4, PT, R78, RZ, PT ;  /* 0x000000ff4e00720c */ /* 0x000fe20003f86270 */
[C---:B------:R-:W-:Y:S01]  /*49b0*/  IMAD R77, R2.reuse, R77, R81 ;  /* 0x0000004d024d7224 */ /* 0x040fe200078e0251 */
[----:B------:R-:W-:Y:S01]  /*49c0*/  IABS R83, R80 ;  /* 0x0000005000537213 */ /* 0x000fe20000000000 */
[C---:B------:R-:W-:Y:S01]  /*49d0*/  IMAD R76, R2.reuse, R76, R79 ;  /* 0x0000004c024c7224 */ /* 0x040fe200078e024f */
[----:B------:R-:W-:Y:S01]  /*49e0*/  LOP3.LUT R79, R243, 0xac, RZ, 0xfc, !PT ;  /* 0x000000acf34f7812 */ /* 0x000fe200078efcff */
[--C-:B------:R-:W-:Y:S01]  /*49f0*/  @!P6 IMAD.IADD R75, R75, 0x1, -R2.reuse ;  /* 0x000000014b4be824 */ /* 0x100fe200078e0a02 */
[----:B------:R-:W-:Y:S01]  /*4a00*/  LOP3.LUT R168, R243, 0x152, RZ, 0xfc, !PT ;  /* 0x00000152f3a87812 */ /* 0x000fe200078efcff */
[--C-:B------:R-:W-:Y:S01]  /*4a10*/  @!P5 IMAD.IADD R73, R73, 0x1, -R2.reuse ;  /* 0x000000014949d824 */ /* 0x100fe200078e0a02 */
[C---:B------:R-:W-:Y:S01]  /*4a20*/  ISETP.GT.U32.AND P5, PT, R2.reuse, R77, PT ;  /* 0x0000004d0200720c */ /* 0x040fe20003fa4070 */
[----:B------:R-:W-:Y:S01]  /*4a30*/  @!P1 IMAD.MOV R71, RZ, RZ, -R71 ;  /* 0x000000ffff479224 */ /* 0x000fe200078e0a47 */
[----:B------:R-:W-:Y:S01]  /*4a40*/  ISETP.GT.U32.AND P6, PT, R2, R75, PT ;  /* 0x0000004b0200720c */ /* 0x000fe20003fc4070 */
[----:B------:R-:W-:Y:S01]  /*4a50*/  @!P2 IMAD.IADD R74, R74, 0x1, -R2 ;  /* 0x000000014a4aa824 */ /* 0x000fe200078e0a02 */
[----:B------:R-:W-:Y:S01]  /*4a60*/  ISETP.GT.U32.AND P1, PT, R2, R76, PT ;  /* 0x0000004c0200720c */ /* 0x000fe20003f24070 */
[----:B------:R-:W-:Y:S01]  /*4a70*/  @!P4 IMAD.MOV R72, RZ, RZ, -R72 ;  /* 0x000000ffff48c224 */ /* 0x000fe200078e0a48 */
[----:B------:R-:W-:Y:S01]  /*4a80*/  IABS R81, R79 ;  /* 0x0000004f00517213 */ /* 0x000fe20000000000 */
[----:B------:R-:W-:Y:S01]  /*4a90*/  @!P3 IMAD.MOV R70, RZ, RZ, -R70 ;  /* 0x000000ffff46b224 */ /* 0x000fe200078e0a46 */
[----:B------:R-:W-:Y:S01]  /*4aa0*/  ISETP.GE.AND P4, PT, R84, RZ, PT ;  /* 0x000000ff5400720c */ /* 0x000fe20003f86270 */
[----:B------:R-:W-:Y:S01]  /*4ab0*/  IMAD.HI.U32 R148, R244, R153, RZ ;  /* 0x00000099f4947227 */ /* 0x000fe200078e00ff */
[----:B------:R-:W-:-:S02]  /*4ac0*/  ISETP.GT.U32.AND P3, PT, R2, R74, PT ;  /* 0x0000004a0200720c */ /* 0x000fc40003f64070 */
[----:B------:R-:W-:Y:S01]  /*4ad0*/  ISETP.GE.AND P2, PT, R82, RZ, PT ;  /* 0x000000ff5200720c */ /* 0x000fe20003f46270 */
[----:B------:R-:W-:Y:S01]  /*4ae0*/  IMAD.HI.U32 R78, R244, R81, RZ ;  /* 0x00000051f44e7227 */ /* 0x000fe200078e00ff */
[----:B------:R-:W-:Y:S02]  /*4af0*/  @!P0 IADD3 R73, -R73, RZ, RZ ;  /* 0x000000ff49498210 */ /* 0x000fe40007ffe1ff */
[----:B------:R-:W-:Y:S01]  /*4b00*/  LOP3.LUT R84, R243, 0xb4, RZ, 0xfc, !PT ;  /* 0x000000b4f3547812 */ /* 0x000fe200078efcff */
[----:B------:R-:W-:Y:S01]  /*4b10*/  IMAD.MOV R78, RZ, RZ, -R78 ;  /* 0x000000ffff4e7224 */ /* 0x000fe200078e0a4e */
[----:B------:R-:W-:Y:S01]  /*4b20*/  IABS R165, R168 ;  /* 0x000000a800a57213 */ /* 0x000fe20000000000 */
[--C-:B------:R-:W-:Y:S01]  /*4b30*/  @!P5 IMAD.IADD R77, R77, 0x1, -R2.reuse ;  /* 0x000000014d4dd824 */ /* 0x100fe200078e0a02 */
[----:B------:R-:W-:Y:S01]  /*4b40*/  IABS R87, R84 ;  /* 0x0000005400577213 */ /* 0x000fe20000000000 */
[--C-:B------:R-:W-:Y:S01]  /*4b50*/  @!P6 IMAD.IADD R75, R75, 0x1, -R2.reuse ;  /* 0x000000014b4be824 */ /* 0x100fe200078e0a02 */
[----:B------:R-:W-:Y:S01]  /*4b60*/  ISETP.GE.AND P6, PT, R86, RZ, PT ;  /* 0x000000ff5600720c */ /* 0x000fe20003fc6270 */
[----:B------:R-:W-:Y:S01]  /*4b70*/  @!P1 IMAD.IADD R76, R76, 0x1, -R2 ;  /* 0x000000014c4c9824 */ /* 0x000fe200078e0a02 */
[----:B------:R-:W-:Y:S01]  /*4b80*/  ISETP.GE.AND P1, PT, R79, RZ, PT ;  /* 0x000000ff4f00720c */ /* 0x000fe20003f26270 */
[C---:B------:R-:W-:Y:S01]  /*4b90*/  IMAD R78, R2.reuse, R78, R81 ;  /* 0x0000004e024e7224 */ /* 0x040fe200078e0251 */
[----:B------:R-:W-:Y:S01]  /*4ba0*/  ISETP.GT.U32.AND P5, PT, R2, R77, PT ;  /* 0x0000004d0200720c */ /* 0x000fe20003fa4070 */
[----:B------:R-:W-:Y:S01]  /*4bb0*/  IMAD.HI.U32 R79, R244, R83, RZ ;  /* 0x00000053f44f7227 */ /* 0x000fe200078e00ff */
[----:B------:R-:W-:-:S02]  /*4bc0*/  ISETP.GT.U32.AND P0, PT, R2, R76, PT ;  /* 0x0000004c0200720c */ /* 0x000fc40003f04070 */
[----:B------:R-:W-:Y:S01]  /*4bd0*/  @!P3 IADD3 R74, R74, -R2, RZ ;  /* 0x800000024a4ab210 */ /* 0x000fe20007ffe0ff */
[----:B------:R-:W-:Y:S01]  /*4be0*/  @!P4 IMAD.MOV R75, RZ, RZ, -R75 ;  /* 0x000000ffff4bc224 */ /* 0x000fe200078e0a4b */
[----:B------:R-:W-:Y:S01]  /*4bf0*/  ISETP.GT.U32.AND P4, PT, R2, R78, PT ;  /* 0x0000004e0200720c */ /* 0x000fe20003f84070 */
[----:B------:R-:W-:Y:S01]  /*4c00*/  IMAD.MOV R79, RZ, RZ, -R79 ;  /* 0x000000ffff4f7224 */ /* 0x000fe200078e0a4f */
[----:B------:R-:W-:Y:S01]  /*4c10*/  ISETP.GE.AND P3, PT, R85, RZ, PT ;  /* 0x000000ff5500720c */ /* 0x000fe20003f66270 */
[----:B------:R-:W-:Y:S01]  /*4c20*/  @!P2 IMAD.MOV R74, RZ, RZ, -R74 ;  /* 0x000000ffff4aa224 */ /* 0x000fe200078e0a4a */
[----:B------:R-:W-:Y:S01]  /*4c30*/  ISETP.GE.AND P2, PT, R80, RZ, PT ;  /* 0x000000ff5000720c */ /* 0x000fe20003f46270 */
[----:B------:R-:W-:Y:S01]  /*4c40*/  IMAD R79, R2, R79, R83 ;  /* 0x0000004f024f7224 */ /* 0x000fe200078e0253 */
[----:B------:R-:W-:Y:S01]  /*4c50*/  LOP3.LUT R80, R243, 0xb0, RZ, 0xfc, !PT ;  /* 0x000000b0f3507812 */ /* 0x000fe200078efcff */
[----:B------:R-:W-:Y:S01]  /*4c60*/  IMAD.HI.U32 R82, R244, R87, RZ ;  /* 0x00000057f4527227 */ /* 0x000fe200078e00ff */
[----:B------:R-:W-:-:S02]  /*4c70*/  @!P5 IADD3 R77, R77, -R2, RZ ;  /* 0x800000024d4dd210 */ /* 0x000fc40007ffe0ff */
[----:B------:R-:W-:Y:S01]  /*4c80*/  ISETP.GT.U32.AND P5, PT, R2, R79, PT ;  /* 0x0000004f0200720c */ /* 0x000fe20003fa4070 */
[--C-:B------:R-:W-:Y:S01]  /*4c90*/  @!P0 IMAD.IADD R76, R76, 0x1, -R2.reuse ;  /* 0x000000014c4c8824 */ /* 0x100fe200078e0a02 */
[----:B------:R-:W-:Y:S01]  /*4ca0*/  IABS R83, R80 ;  /* 0x0000005000537213 */ /* 0x000fe20000000000 */
[----:B------:R-:W-:Y:S01]  /*4cb0*/  @!P4 IMAD.IADD R78, R78, 0x1, -R2 ;  /* 0x000000014e4ec824 */ /* 0x000fe200078e0a02 */
[----:B------:R-:W-:Y:S01]  /*4cc0*/  LOP3.LUT R81, R243, 0xb2, RZ, 0xfc, !PT ;  /* 0x000000b2f3517812 */ /* 0x000fe200078efcff */
[----:B------:R-:W-:Y:S01]  /*4cd0*/  @!P3 IMAD.MOV R76, RZ, RZ, -R76 ;  /* 0x000000ffff4cb224 */ /* 0x000fe200078e0a4c */
[----:B------:R-:W-:Y:S01]  /*4ce0*/  ISETP.GE.AND P0, PT, R80, RZ, PT ;  /* 0x000000ff5000720c */ /* 0x000fe20003f06270 */
[----:B------:R-:W-:Y:S01]  /*4cf0*/  IMAD.HI.U32 R80, R244, R83, RZ ;  /* 0x00000053f4507227 */ /* 0x000fe200078e00ff */
[----:B------:R-:W-:Y:S02]  /*4d00*/  ISETP.GT.U32.AND P3, PT, R2, R78, PT ;  /* 0x0000004e0200720c */ /* 0x000fe40003f64070 */
[----:B------:R-:W-:Y:S01]  /*4d10*/  IABS R85, R81 ;  /* 0x0000005100557213 */ /* 0x000fe20000000000 */
[----:B------:R-:W-:Y:S01]  /*4d20*/  IMAD.MOV R80, RZ, RZ, -R80 ;  /* 0x000000ffff507224 */ /* 0x000fe200078e0a50 */
[----:B------:R-:W-:Y:S01]  /*4d30*/  ISETP.GE.AND P4, PT, R81, RZ, PT ;  /* 0x000000ff5100720c */ /* 0x000fe20003f86270 */
[----:B------:R-:W-:Y:S01]  /*4d40*/  @!P5 IMAD.IADD R79, R79, 0x1, -R2 ;  /* 0x000000014f4fd824 */ /* 0x000fe200078e0a02 */
[C---:B------:R-:W-:Y:S01]  /*4d50*/  LOP3.LUT R167, R243.reuse, 0x150, RZ, 0xfc, !PT ;  /* 0x00000150f3a77812 */ /* 0x040fe200078efcff */
[----:B------:R-:W-:Y:S01]  /*4d60*/  IMAD.HI.U32 R81, R244, R85, RZ ;  /* 0x00000055f4517227 */ /* 0x000fe200078e00ff */
[----:B------:R-:W-:-:S02]  /*4d70*/  LOP3.LUT R172, R243, 0x15c, RZ, 0xfc, !PT ;  /* 0x0000015cf3ac7812 */ /* 0x000fc400078efcff */
[C---:B------:R-:W-:Y:S01]  /*4d80*/  ISETP.GT.U32.AND P5, PT, R2.reuse, R79, PT ;  /* 0x0000004f0200720c */ /* 0x040fe20003fa4070 */
[----:B------:R-:W-:Y:S01]  /*4d90*/  IMAD.MOV R82, RZ, RZ, -R82 ;  /* 0x000000ffff527224 */ /* 0x000fe200078e0a52 */
[----:B------:R-:W-:Y:S01]  /*4da0*/  IADD3 R81, -R81, RZ, RZ ;  /* 0x000000ff51517210 */ /* 0x000fe20007ffe1ff */
[----:B------:R-:W-:Y:S01]  /*4db0*/  IMAD R80, R2, R80, R83 ;  /* 0x0000005002507224 */ /* 0x000fe200078e0253 */
[C---:B------:R-:W-:Y:S01]  /*4dc0*/  LOP3.LUT R170, R243.reuse, 0x15a, RZ, 0xfc, !PT ;  /* 0x0000015af3aa7812 */ /* 0x040fe200078efcff */
[----:B------:R-:W-:Y:S01]  /*4dd0*/  @!P3 IMAD.IADD R78, R78, 0x1, -R2 ;  /* 0x000000014e4eb824 */ /* 0x000fe200078e0a02 */
[----:B------:R-:W-:Y:S01]  /*4de0*/  LOP3.LUT R174, R243, 0x15e, RZ, 0xfc, !PT ;  /* 0x0000015ef3ae7812 */ /* 0x000fe200078efcff */
[C---:B------:R-:W-:Y:S01]  /*4df0*/  IMAD R82, R2.reuse, R82, R87 ;  /* 0x0000005202527224 */ /* 0x040fe200078e0257 */
[C---:B------:R-:W-:Y:S01]  /*4e00*/  ISETP.GT.U32.AND P3, PT, R2.reuse, R80, PT ;  /* 0x000000500200720c */ /* 0x040fe20003f64070 */
[----:B------:R-:W-:Y:S01]  /*4e10*/  @!P1 IMAD.MOV R78, RZ, RZ, -R78 ;  /* 0x000000ffff4e9224 */ /* 0x000fe200078e0a4e */
[----:B------:R-:W-:Y:S01]  /*4e20*/  IABS R87, R88 ;  /* 0x0000005800577213 */ /* 0x000fe20000000000 */
[----:B------:R-:W-:Y:S01]  /*4e30*/  @!P6 IMAD.MOV R77, RZ, RZ, -R77 ;  /* 0x000000ffff4de224 */ /* 0x000fe200078e0a4d */
[C---:B------:R-:W-:Y:S01]  /*4e40*/  ISETP.GT.U32.AND P1, PT, R2.reuse, R82, PT ;  /* 0x000000520200720c */ /* 0x040fe20003f24070 */
[----:B------:R-:W-:Y:S01]  /*4e50*/  IMAD R81, R2, R81, R85 ;  /* 0x0000005102517224 */ /* 0x000fe200078e0255 */
[----:B------:R-:W-:Y:S01]  /*4e60*/  ISETP.GE.AND P6, PT, R84, RZ, PT ;  /* 0x000000ff5400720c */ /* 0x000fe20003fc6270 */
[----:B------:R-:W-:Y:S01]  /*4e70*/  @!P5 IMAD.IADD R79, R79, 0x1, -R2 ;  /* 0x000000014f4fd824 */ /* 0x000fe200078e0a02 */
[----:B------:R-:W-:Y:S01]  /*4e80*/  LOP3.LUT R84, R243, 0xb6, RZ, 0xfc, !PT ;  /* 0x000000b6f3547812 */ /* 0x000fe200078efcff */
[----:B------:R-:W-:Y:S01]  /*4e90*/  IMAD.HI.U32 R86, R244, R91, RZ ;  /* 0x0000005bf4567227 */ /* 0x000fe200078e00ff */
[----:B------:R-:W-:-:S02]  /*4ea0*/  ISETP.GT.U32.AND P5, PT, R2, R81, PT ;  /* 0x000000510200720c */ /* 0x000fc40003fa4070 */
[----:B------:R-:W-:Y:S01]  /*4eb0*/  IABS R85, R84 ;  /* 0x0000005400557213 */ /* 0x000fe20000000000 */
[----:B------:R-:W-:Y:S01]  /*4ec0*/  @!P2 IMAD.MOV R79, RZ, RZ, -R79 ;  /* 0x000000ffff4fa224 */ /* 0x000fe200078e0a4f */
[----:B------:R-:W-:Y:S01]  /*4ed0*/  @!P3 IADD3 R80, R80, -R2, RZ ;  /* 0x800000025050b210 */ /* 0x000fe20007ffe0ff */
[----:B------:R-:W-:Y:S01]  /*4ee0*/  IMAD.MOV R148, RZ, RZ, -R148 ;  /* 0x000000ffff947224 */ /* 0x000fe200078e0a94 */
[----:B------:R-:W-:Y:S01]  /*4ef0*/  ISETP.GE.AND P2, PT, R84, RZ, PT ;  /* 0x000000ff5400720c */ /* 0x000fe20003f46270 */
[----:B------:R-:W-:Y:S01]  /*4f00*/  IMAD.HI.U32 R83, R244, R85, RZ ;  /* 0x00000055f4537227 */ /* 0x000fe200078e00ff */
[----:B------:R-:W-:Y:S02]  /*4f10*/  ISETP.GT.U32.AND P3, PT, R2, R80, PT ;  /* 0x000000500200720c */ /* 0x000fe40003f64070 */
[----:B------:R-:W-:Y:S01]  /*4f20*/  IADD3 R86, -R86, RZ, RZ ;  /* 0x000000ff56567210 */ /* 0x000fe20007ffe1ff */
[--C-:B------:R-:W-:Y:S01]  /*4f30*/  @!P1 IMAD.IADD R82, R82, 0x1, -R2.reuse ;  /* 0x0000000152529824 */ /* 0x100fe200078e0a02 */
[----:B------:R-:W-:Y:S01]  /*4f40*/  IABS R171, R170 ;  /* 0x000000aa00ab7213 */ /* 0x000fe20000000000 */
[----:B------:R-:W-:Y:S01]  /*4f50*/  IMAD.MOV R83, RZ, RZ, -R83 ;  /* 0x000000ffff537224 */ /* 0x000fe200078e0a53 */
[----:B------:R-:W-:Y:S01]  /*4f60*/  LOP3.LUT R176, R243, 0x166, RZ, 0xfc, !PT ;  /* 0x00000166f3b07812 */ /* 0x000fe200078efcff */
[----:B------:R-:W-:Y:S01]  /*4f70*/  @!P5 IMAD.IADD R81, R81, 0x1, -R2 ;  /* 0x000000015151d824 */ /* 0x000fe200078e0a02 */
[C---:B------:R-:W-:Y:S01]  /*4f80*/  ISETP.GT.U32.AND P1, PT, R2.reuse, R82, PT ;  /* 0x000000520200720c */ /* 0x040fe20003f24070 */
[----:B------:R-:W-:Y:S01]  /*4f90*/  IMAD R83, R2, R83, R85 ;  /* 0x0000005302537224 */ /* 0x000fe200078e0255 */
[----:B------:R-:W-:Y:S01]  /*4fa0*/  LOP3.LUT R178, R243, 0x170, RZ, 0xfc, !PT ;  /* 0x00000170f3b27812 */ /* 0x000fe200078efcff */
[----:B------:R-:W-:Y:S01]  /*4fb0*/  IMAD.HI.U32 R85, R244, R89, RZ ;  /* 0x00000059f4557227 */ /* 0x000fe200078e00ff */
[----:B------:R-:W-:-:S02]  /*4fc0*/  ISETP.GT.U32.AND P5, PT, R2, R81, PT ;  /* 0x000000510200720c */ /* 0x000fc40003fa4070 */
[----:B------:R-:W-:Y:S01]  /*4fd0*/  @!P3 IADD3 R80, R80, -R2, RZ ;  /* 0x800000025050b210 */ /* 0x000fe20007ffe0ff */
[----:B------:R-:W-:Y:S01]  /*4fe0*/  IMAD.HI.U32 R84, R244, R87, RZ ;  /* 0x00000057f4547227 */ /* 0x000fe200078e00ff */
[C---:B------:R-:W-:Y:S02]  /*4ff0*/  ISETP.GT.U32.AND P3, PT, R2.reuse, R83, PT ;  /* 0x000000530200720c */ /* 0x040fe40003f64070 */
[C---:B------:R-:W-:Y:S01]  /*5000*/  LOP3.LUT R182, R243.reuse, 0x174, RZ, 0xfc, !PT ;  /* 0x00000174f3b67812 */ /* 0x040fe200078efcff */
[----:B------:R-:W-:Y:S01]  /*5010*/  IMAD.MOV R85, RZ, RZ, -R85 ;  /* 0x000000ffff557224 */ /* 0x000fe200078e0a55 */
[----:B------:R-:W-:Y:S01]  /*5020*/  IABS R181, R178 ;  /* 0x000000b200b57213 */ /* 0x000fe20000000000 */
[----:B------:R-:W-:Y:S01]  /*5030*/  IMAD.MOV R84, RZ, RZ, -R84 ;  /* 0x000000ffff547224 */ /* 0x000fe200078e0a54 */
[----:B------:R-:W-:Y:S01]  /*5040*/  IABS R185, R182 ;  /* 0x000000b600b97213 */ /* 0x000fe20000000000 */
[----:B------:R-:W-:Y:S01]  /*5050*/  IMAD R85, R2, R85, R89 ;  /* 0x0000005502557224 */ /* 0x000fe200078e0259 */
[C---:B------:R-:W-:Y:S01]  /*5060*/  LOP3.LUT R180, R243.reuse, 0x172, RZ, 0xfc, !PT ;  /* 0x00000172f3b47812 */ /* 0x040fe200078efcff */
[----:B------:R-:W-:Y:S01]  /*5070*/  @!P1 IMAD.IADD R82, R82, 0x1, -R2 ;  /* 0x0000000152529824 */ /* 0x000fe200078e0a02 */
[----:B------:R-:W-:Y:S01]  /*5080*/  LOP3.LUT R186, R243, 0x178, RZ, 0xfc, !PT ;  /* 0x00000178f3ba7812 */ /* 0x000fe200078efcff */
[C---:B------:R-:W-:Y:S01]  /*5090*/  IMAD R84, R2.reuse, R84, R87 ;  /* 0x0000005402547224 */ /* 0x040fe200078e0257 */
[C---:B------:R-:W-:Y:S01]  /*50a0*/  ISETP.GT.U32.AND P1, PT, R2.reuse, R85, PT ;  /* 0x000000550200720c */ /* 0x040fe20003f24070 */
[----:B------:R-:W-:Y:S01]  /*50b0*/  IMAD R86, R2, R86, R91 ;  /* 0x0000005602567224 */ /* 0x000fe200078e025b */
[----:B------:R-:W-:Y:S01]  /*50c0*/  @!P6 IADD3 R82, -R82, RZ, RZ ;  /* 0x000000ff5252e210 */ /* 0x000fe20007ffe1ff */
[----:B------:R-:W-:Y:S01]  /*50d0*/  @!P0 IMAD.MOV R80, RZ, RZ, -R80 ;  /* 0x000000ffff508224 */ /* 0x000fe200078e0a50 */
[C---:B------:R-:W-:Y:S01]  /*50e0*/  ISETP.GT.U32.AND P0, PT, R2.reuse, R84, PT ;  /* 0x000000540200720c */ /* 0x040fe20003f04070 */
[--C-:B------:R-:W-:Y:S01]  /*50f0*/  @!P5 IMAD.IADD R81, R81, 0x1, -R2.reuse ;  /* 0x000000015151d824 */ /* 0x100fe200078e0a02 */
[----:B------:R-:W-:Y:S01]  /*5100*/  ISETP.GT.U32.AND P6, PT, R2, R86, PT ;  /* 0x000000560200720c */ /* 0x000fe20003fc4070 */
[--C-:B------:R-:W-:Y:S01]  /*5110*/  @!P3 IMAD.IADD R83, R83, 0x1, -R2.reuse ;  /* 0x000000015353b824 */ /* 0x100fe200078e0a02 */
[----:B------:R-:W-:Y:S01]  /*5120*/  ISETP.GE.AND P5, PT, R88, RZ, PT ;  /* 0x000000ff5800720c */ /* 0x000fe20003fa6270 */
[----:B------:R-:W-:Y:S01]  /*5130*/  @!P4 IMAD.MOV R81, RZ, RZ, -R81 ;  /* 0x000000ffff51c224 */ /* 0x000fe200078e0a51 */
[----:B------:R-:W-:Y:S01]  /*5140*/  ISETP.GE.AND P4, PT, R90, RZ, PT ;  /* 0x000000ff5a00720c */ /* 0x000fe20003f86270 */
[----:B------:R-:W-:Y:S01]  /*5150*/  IMAD R148, R2, R148, R153 ;  /* 0x0000009402947224 */ /* 0x000fe200078e0299 */
[----:B------:R-:W-:Y:S01]  /*5160*/  LOP3.LUT R90, R243, 0xc0, RZ, 0xfc, !PT ;  /* 0x000000c0f35a7812 */ /* 0x000fe200078efcff */
[----:B------:R-:W-:Y:S01]  /*5170*/  @!P1 IMAD.IADD R85, R85, 0x1, -R2 ;  /* 0x0000000155559824 */ /* 0x000fe200078e0a02 */
[----:B------:R-:W-:-:S02]  /*5180*/  LOP3.LUT R88, R243, 0xbe, RZ, 0xfc, !PT ;  /* 0x000000bef3587812 */ /* 0x000fc400078efcff */
[----:B------:R-:W-:Y:S01]  /*5190*/  ISETP.GT.U32.AND P3, PT, R2, R83, PT ;  /* 0x000000530200720c */ /* 0x000fe20003f64070 */
[----:B------:R-:W-:Y:S01]  /*51a0*/  @!P0 IMAD.IADD R84, R84, 0x1, -R2 ;  /* 0x0000000154548824 */ /* 0x000fe200078e0a02 */
[----:B------:R-:W-:Y:S02]  /*51b0*/  IABS R91, R90 ;  /* 0x0000005a005b7213 */ /* 0x000fe40000000000 */
[----:B------:R-:W-:Y:S02]  /*51c0*/  @!P6 IADD3 R86, R86, -R2, RZ ;  /* 0x800000025656e210 */ /* 0x000fe40007ffe0ff */
[----:B------:R-:W-:Y:S02]  /*51d0*/  IABS R89, R88 ;  /* 0x0000005800597213 */ /* 0x000fe40000000000 */
[----:B------:R-:W-:Y:S01]  /*51e0*/  ISETP.GE.AND P0, PT, R88, RZ, PT ;  /* 0x000000ff5800720c */ /* 0x000fe20003f06270 */
[----:B------:R-:W-:Y:S01]  /*51f0*/  IMAD.HI.U32 R88, R244, R91, RZ ;  /* 0x0000005bf4587227 */ /* 0x000fe200078e00ff */
[----:B------:R-:W-:-:S02]  /*5200*/  ISETP.GT.U32.AND P6, PT, R2, R85, PT ;  /* 0x000000550200720c */ /* 0x000fc40003fc4070 */
        /* <DEDUP_REMOVED lines=11> */
[----:B------:R-:W-:Y:S01]  /*52c0*/  IABS R183, R180 ;  /* 0x000000b400b77213 */ /* 0x000fe20000000000 */
[----:B------:R-:W-:Y:S01]  /*52d0*/  @!P6 IMAD.IADD R85, R85, 0x1, -R2 ;  /* 0x000000015555e824 */ /* 0x000fe200078e0a02 */
[----:B------:R-:W-:Y:S01]  /*52e0*/  ISETP.GT.U32.AND P6, PT, R2, R88, PT ;  /* 0x000000580200720c */ /* 0x000fe20003fc4070 */
[----:B------:R-:W-:Y:S01]  /*52f0*/  IMAD.MOV R87, RZ, RZ, -R87 ;  /* 0x000000ffff577224 */ /* 0x000fe200078e0a57 */
[C---:B------:R-:W-:Y:S01]  /*5300*/  LOP3.LUT R184, R243.reuse, 0x176, RZ, 0xfc, !PT ;  /* 0x00000176f3b87812 */ /* 0x040fe200078efcff */
[----:B------:R-:W-:Y:S01]  /*5310*/  IMAD.HI.U32 R91, R244, R97, RZ ;  /* 0x00000061f45b7227 */ /* 0x000fe200078e00ff */
[C---:B------:R-:W-:Y:S02]  /*5320*/  LOP3.LUT R187, R243.reuse, 0x17a, RZ, 0xfc, !PT ;  /* 0x0000017af3bb7812 */ /* 0x040fe400078efcff */
[----:B------:R-:W-:Y:S01]  /*5330*/  LOP3.LUT R188, R243, 0x182, RZ, 0xfc, !PT ;  /* 0x00000182f3bc7812 */ /* 0x000fe200078efcff */
[----:B------:R-:W-:Y:S01]  /*5340*/  IMAD R87, R2, R87, R89 ;  /* 0x0000005702577224 */ /* 0x000fe200078e0259 */
[----:B------:R-:W-:Y:S01]  /*5350*/  @!P2 IADD3 R86, R86, -R2, RZ ;  /* 0x800000025656a210 */ /* 0x000fe20007ffe0ff */
[----:B------:R-:W-:Y:S01]  /*5360*/  IMAD.HI.U32 R89, R244, R93, RZ ;  /* 0x0000005df4597227 */ /* 0x000fe200078e00ff */
[----:B------:R-:W-:-:S02]  /*5370*/  ISETP.GE.AND P2, PT, R90, RZ, PT ;  /* 0x000000ff5a00720c */ /* 0x000fc40003f46270 */
[----:B------:R-:W-:Y:S01]  /*5380*/  IABS R191, R188 ;  /* 0x000000bc00bf7213 */ /* 0x000fe20000000000 */
[----:B------:R-:W-:Y:S01]  /*5390*/  @!P6 IMAD.IADD R88, R88, 0x1, -R2 ;  /* 0x000000015858e824 */ /* 0x000fe200078e0a02 */
[C---:B------:R-:W-:Y:S01]  /*53a0*/  LOP3.LUT R192, R243.reuse, 0x184, RZ, 0xfc, !PT ;  /* 0x00000184f3c07812 */ /* 0x040fe200078efcff */
[----:B------:R-:W-:Y:S01]  /*53b0*/  IMAD.HI.U32 R90, R244, R95, RZ ;  /* 0x0000005ff45a7227 */ /* 0x000fe200078e00ff */
[C---:B------:R-:W-:Y:S02]  /*53c0*/  LOP3.LUT R196, R243.reuse, 0x186, RZ, 0xfc, !PT ;  /* 0x00000186f3c47812 */ /* 0x040fe400078efcff */
[C---:B------:R-:W-:Y:S01]  /*53d0*/  ISETP.GT.U32.AND P6, PT, R2.reuse, R88, PT ;  /* 0x000000580200720c */ /* 0x040fe20003fc4070 */
[----:B------:R-:W-:Y:S01]  /*53e0*/  IMAD.MOV R89, RZ, RZ, -R89 ;  /* 0x000000ffff597224 */ /* 0x000fe200078e0a59 */
[C---:B------:R-:W-:Y:S01]  /*53f0*/  LOP3.LUT R198, R243.reuse, 0x188, RZ, 0xfc, !PT ;  /* 0x00000188f3c67812 */ /* 0x040fe200078efcff */
[----:B------:R-:W-:Y:S01]  /*5400*/  IMAD.MOV R90, RZ, RZ, -R90 ;  /* 0x000000ffff5a7224 */ /* 0x000fe200078e0a5a */
[----:B------:R-:W-:Y:S01]  /*5410*/  LOP3.LUT R194, R243, 0x18c, RZ, 0xfc, !PT ;  /* 0x0000018cf3c27812 */ /* 0x000fe200078efcff */
[C---:B------:R-:W-:Y:S01]  /*5420*/  IMAD R89, R2.reuse, R89, R93 ;  /* 0x0000005902597224 */ /* 0x040fe200078e025d */
[----:B------:R-:W-:Y:S01]  /*5430*/  IABS R193, R198 ;  /* 0x000000c600c17213 */ /* 0x000fe20000000000 */
[----:B------:R-:W-:Y:S01]  /*5440*/  IMAD.MOV R91, RZ, RZ, -R91 ;  /* 0x000000ffff5b7224 */ /* 0x000fe200078e0a5b */
[----:B------:R-:W-:Y:S01]  /*5450*/  IABS R197, R194 ;  /* 0x000000c200c57213 */ /* 0x000fe20000000000 */
[C---:B------:R-:W-:Y:S01]  /*5460*/  IMAD R90, R2.reuse, R90, R95 ;  /* 0x0000005a025a7224 */ /* 0x040fe200078e025f */
[----:B------:R-:W-:Y:S01]  /*5470*/  IABS R95, R98 ;  /* 0x00000062005f7213 */ /* 0x000fe20000000000 */
[----:B------:R-:W-:Y:S01]  /*5480*/  @!P4 IMAD.MOV R85, RZ, RZ, -R85 ;  /* 0x000000ffff55c224 */ /* 0x000fe200078e0a55 */
[----:B------:R-:W-:Y:S01]  /*5490*/  ISETP.GT.U32.AND P4, PT, R2, R89, PT ;  /* 0x000000590200720c */ /* 0x000fe20003f84070 */
[----:B------:R-:W-:Y:S01]  /*54a0*/  @!P1 IMAD.IADD R84, R84, 0x1, -R2 ;  /* 0x0000000154549824 */ /* 0x000fe200078e0a02 */
[C---:B------:R-:W-:Y:S01]  /*54b0*/  ISETP.GT.U32.AND P1, PT, R2.reuse, R87, PT ;  /* 0x000000570200720c */ /* 0x040fe20003f24070 */
[----:B------:R-:W-:Y:S01]  /*54c0*/  IMAD R91, R2, R91, R97 ;  /* 0x0000005b025b7224 */ /* 0x000fe200078e0261 */
[----:B------:R-:W-:Y:S01]  /*54d0*/  @!P6 IADD3 R88, R88, -R2, RZ ;  /* 0x800000025858e210 */ /* 0x000fe20007ffe0ff */
[----:B------:R-:W-:Y:S01]  /*54e0*/  @!P3 IMAD.MOV R86, RZ, RZ, -R86 ;  /* 0x000000ffff56b224 */ /* 0x000fe200078e0a56 */
[----:B------:R-:W-:Y:S01]  /*54f0*/  ISETP.GT.U32.AND P3, PT, R2, R90, PT ;  /* 0x0000005a0200720c */ /* 0x000fe20003f64070 */
[----:B------:R-:W-:Y:S01]  /*5500*/  IMAD.HI.U32 R190, R244, R197, RZ ;  /* 0x000000c5f4be7227 */ /* 0x000fe200078e00ff */
[----:B------:R-:W-:-:S02]  /*5510*/  ISETP.GT.U32.AND P6, PT, R2, R91, PT ;  /* 0x0000005b0200720c */ /* 0x000fc40003fc4070 */
[----:B------:R-:W-:Y:S01]  /*5520*/  IABS R97, R100 ;  /* 0x0000006400617213 */ /* 0x000fe20000000000 */
[----:B------:R-:W-:Y:S01]  /*5530*/  IMAD.MOV R190, RZ, RZ, -R190 ;  /* 0x000000ffffbe7224 */ /* 0x000fe200078e0abe */
[----:B------:R-:W-:Y:S01]  /*5540*/  @!P5 IADD3 R84, -R84, RZ, RZ ;  /* 0x000000ff5454d210 */ /* 0x000fe20007ffe1ff */
[--C-:B------:R-:W-:Y:S01]  /*5550*/  @!P4 IMAD.IADD R89, R89, 0x1, -R2.reuse ;  /* 0x000000015959c824 */ /* 0x100fe200078e0a02 */
[----:B------:R-:W-:Y:S01]  /*5560*/  ISETP.GE.AND P4, PT, R96, RZ, PT ;  /* 0x000000ff6000720c */ /* 0x000fe20003f86270 */
[--C-:B------:R-:W-:Y:S01]  /*5570*/  @!P1 IMAD.IADD R87, R87, 0x1, -R2.reuse ;  /* 0x0000000157579824 */ /* 0x100fe200078e0a02 */
[----:B------:R-:W-:Y:S01]  /*5580*/  ISETP.GE.AND P1, PT, R92, RZ, PT ;  /* 0x000000ff5c00720c */ /* 0x000fe20003f26270 */
[----:B------:R-:W-:Y:S01]  /*5590*/  IMAD.HI.U32 R92, R244, R95, RZ ;  /* 0x0000005ff45c7227 */ /* 0x000fe200078e00ff */
[----:B------:R-:W-:Y:S02]  /*55a0*/  IABS R96, R103 ;  /* 0x0000006700607213 */ /* 0x000fe40000000000 */
[----:B------:R-:W-:Y:S01]  /*55b0*/  ISETP.GT.U32.AND P5, PT, R2, R87, PT ;  /* 0x000000570200720c */ /* 0x000fe20003fa4070 */
[--C-:B------:R-:W-:Y:S01]  /*55c0*/  @!P3 IMAD.IADD R90, R90, 0x1, -R2.reuse ;  /* 0x000000015a5ab824 */ /* 0x100fe200078e0a02 */
[----:B------:R-:W-:Y:S01]  /*55d0*/  ISETP.GT.U32.AND P3, PT, R2, R89, PT ;  /* 0x000000590200720c */ /* 0x000fe20003f64070 */
[----:B------:R-:W-:Y:S01]  /*55e0*/  @!P6 IMAD.IADD R91, R91, 0x1, -R2 ;  /* 0x000000015b5be824 */ /* 0x000fe200078e0a02 */
[----:B------:R-:W-:Y:S01]  /*55f0*/  @!P2 IADD3 R88, -R88, RZ, RZ ;  /* 0x000000ff5858a210 */ /* 0x000fe20007ffe1ff */
[----:B------:R-:W-:Y:S01]  /*5600*/  IMAD.MOV R92, RZ, RZ, -R92 ;  /* 0x000000ffff5c7224 */ /* 0x000fe200078e0a5c */
[----:B------:R-:W-:Y:S01]  /*5610*/  ISETP.GT.U32.AND P6, PT, R2, R90, PT ;  /* 0x0000005a0200720c */ /* 0x000fe20003fc4070 */
[----:B------:R-:W-:Y:S01]  /*5620*/  IMAD.HI.U32 R93, R244, R97, RZ ;  /* 0x00000061f45d7227 */ /* 0x000fe200078e00ff */
[----:B------:R-:W-:-:S02]  /*5630*/  LOP3.LUT R199, R243, 0x18a, RZ, 0xfc, !PT ;  /* 0x0000018af3c77812 */ /* 0x000fc400078efcff */
[C---:B------:R-:W-:Y:S01]  /*5640*/  LOP3.LUT R201, R243.reuse, 0x190, RZ, 0xfc, !PT ;  /* 0x00000190f3c97812 */ /* 0x040fe200078efcff */
[C---:B------:R-:W-:Y:S01]  /*5650*/  IMAD R92, R2.reuse, R92, R95 ;  /* 0x0000005c025c7224 */ /* 0x040fe200078e025f */
[----:B------:R-:W-:Y:S01]  /*5660*/  IABS R195, R199 ;  /* 0x000000c700c37213 */ /* 0x000fe20000000000 */
[----:B------:R-:W-:Y:S01]  /*5670*/  IMAD.MOV R93, RZ, RZ, -R93 ;  /* 0x000000ffff5d7224 */ /* 0x000fe200078e0a5d */
[----:B------:R-:W-:Y:S01]  /*5680*/  LOP3.LUT R200, R243, 0x18e, RZ, 0xfc, !PT ;  /* 0x0000018ef3c87812 */ /* 0x000fe200078efcff */
[--C-:B------:R-:W-:Y:S01]  /*5690*/  @!P3 IMAD.IADD R89, R89, 0x1, -R2.reuse ;  /* 0x000000015959b824 */ /* 0x100fe200078e0a02 */
[C---:B------:R-:W-:Y:S01]  /*56a0*/  ISETP.GT.U32.AND P3, PT, R2.reuse, R92, PT ;  /* 0x0000005c0200720c */ /* 0x040fe20003f64070 */
[----:B------:R-:W-:Y:S01]  /*56b0*/  IMAD R93, R2, R93, R97 ;  /* 0x0000005d025d7224 */ /* 0x000fe200078e0261 */
[----:B------:R-:W-:Y:S01]  /*56c0*/  IABS R97, R102 ;  /* 0x0000006600617213 */ /* 0x000fe20000000000 */
[--C-:B------:R-:W-:Y:S01]  /*56d0*/  @!P6 IMAD.IADD R90, R90, 0x1, -R2.reuse ;  /* 0x000000015a5ae824 */ /* 0x100fe200078e0a02 */
[----:B------:R-:W-:Y:S01]  /*56e0*/  LOP3.LUT R202, R243, 0x1a0, RZ, 0xfc, !PT ;  /* 0x000001a0f3ca7812 */ /* 0x000fe200078efcff */
[----:B------:R-:W-:Y:S01]  /*56f0*/  @!P5 IMAD.IADD R87, R87, 0x1, -R2 ;  /* 0x000000015757d824 */ /* 0x000fe200078e0a02 */
[----:B------:R-:W-:Y:S01]  /*5700*/  ISETP.GT.U32.AND P6, PT, R2, R93, PT ;  /* 0x0000005d0200720c */ /* 0x000fe20003fc4070 */
[----:B------:R-:W-:Y:S01]  /*5710*/  IMAD.HI.U32 R95, R244, R97, RZ ;  /* 0x00000061f45f7227 */ /* 0x000fe200078e00ff */
[----:B------:R-:W-:-:S02]  /*5720*/  ISETP.GE.AND P5, PT, R94, RZ, PT ;  /* 0x000000ff5e00720c */ /* 0x000fc40003fa6270 */
[----:B------:R-:W-:Y:S01]  /*5730*/  @!P0 IADD3 R87, -R87, RZ, RZ ;  /* 0x000000ff57578210 */ /* 0x000fe20007ffe1ff */
[----:B------:R-:W-:Y:S01]  /*5740*/  IMAD.HI.U32 R94, R244, R99, RZ ;  /* 0x00000063f45e7227 */ /* 0x000fe200078e00ff */
[----:B------:R-:W-:Y:S02]  /*5750*/  ISETP.GT.U32.AND P0, PT, R2, R91, PT ;  /* 0x0000005b0200720c */ /* 0x000fe40003f04070 */
[----:B------:R-:W-:Y:S01]  /*5760*/  LOP3.LUT R206, R243, 0x19e, RZ, 0xfc, !PT ;  /* 0x0000019ef3ce7812 */ /* 0x000fe200078efcff */
[--C-:B------:R-:W-:Y:S01]  /*5770*/  @!P3 IMAD.IADD R92, R92, 0x1, -R2.reuse ;  /* 0x000000015c5cb824 */ /* 0x100fe200078e0a02 */
[----:B------:R-:W-:Y:S01]  /*5780*/  IADD3 R94, -R94, RZ, RZ ;  /* 0x000000ff5e5e7210 */ /* 0x000fe20007ffe1ff */
[----:B------:R-:W-:Y:S01]  /*5790*/  IMAD.MOV R95, RZ, RZ, -R95 ;  /* 0x000000ffff5f7224 */ /* 0x000fe200078e0a5f */
[----:B------:R-:W-:Y:S01]  /*57a0*/  ISETP.GE.AND P3, PT, R100, RZ, PT ;  /* 0x000000ff6400720c */ /* 0x000fe20003f66270 */
[----:B------:R-:W-:Y:S01]  /*57b0*/  @!P6 IMAD.IADD R93, R93, 0x1, -R2 ;  /* 0x000000015d5de824 */ /* 0x000fe200078e0a02 */
[C---:B------:R-:W-:Y:S01]  /*57c0*/  ISETP.GT.U32.AND P6, PT, R2.reuse, R92, PT ;  /* 0x0000005c0200720c */ /* 0x040fe20003fc4070 */
[C---:B------:R-:W-:Y:S01]  /*57d0*/  IMAD R94, R2.reuse, R94, R99 ;  /* 0x0000005e025e7224 */ /* 0x040fe200078e0263 */
[----:B------:R-:W-:Y:S01]  /*57e0*/  LOP3.LUT R100, R243, 0xd4, RZ, 0xfc, !PT ;  /* 0x000000d4f3647812 */ /* 0x000fe200078efcff */
[----:B------:R-:W-:Y:S01]  /*57f0*/  @!P1 IMAD.MOV R89, RZ, RZ, -R89 ;  /* 0x000000ffff599224 */ /* 0x000fe200078e0a59 */
[C---:B------:R-:W-:Y:S01]  /*5800*/  ISETP.GT.U32.AND P2, PT, R2.reuse, R93, PT ;  /* 0x0000005d0200720c */ /* 0x040fe20003f44070 */
[C---:B------:R-:W-:Y:S01]  /*5810*/  IMAD R95, R2.reuse, R95, R97 ;  /* 0x0000005f025f7224 */ /* 0x040fe200078e0261 */
[----:B------:R-:W-:Y:S01]  /*5820*/  ISETP.GT.U32.AND P1, PT, R2, R94, PT ;  /* 0x0000005e0200720c */ /* 0x000fe20003f24070 */
[----:B------:R-:W-:Y:S01]  /*5830*/  IMAD.MOV.U32 R99, RZ, RZ, R96 ;  /* 0x000000ffff637224 */ /* 0x000fe200078e0060 */
[----:B------:R-:W-:Y:S01]  /*5840*/  IABS R205, R202 ;  /* 0x000000ca00cd7213 */ /* 0x000fe20000000000 */
[----:B------:R-:W-:Y:S01]  /*5850*/  @!P0 IMAD.IADD R91, R91, 0x1, -R2 ;  /* 0x000000015b5b8824 */ /* 0x000fe200078e0a02 */
[----:B------:R-:W-:Y:S01]  /*5860*/  ISETP.GE.AND P0, PT, R98, RZ, PT ;  /* 0x000000ff6200720c */ /* 0x000fe20003f06270 */
[----:B------:R-:W-:Y:S01]  /*5870*/  IMAD.HI.U32 R96, R244, R99, RZ ;  /* 0x00000063f4607227 */ /* 0x000fe200078e00ff */
[----:B------:R-:W-:-:S02]  /*5880*/  LOP3.LUT R98, R243, 0xd2, RZ, 0xfc, !PT ;  /* 0x000000d2f3627812 */ /* 0x000fc400078efcff */
[----:B------:R-:W-:Y:S01]  /*5890*/  @!P6 IADD3 R92, R92, -R2, RZ ;  /* 0x800000025c5ce210 */ /* 0x000fe20007ffe0ff */
[----:B------:R-:W-:Y:S01]  /*58a0*/  IMAD.MOV R96, RZ, RZ, -R96 ;  /* 0x000000ffff607224 */ /* 0x000fe200078e0a60 */
[----:B------:R-:W-:Y:S01]  /*58b0*/  ISETP.GT.U32.AND P6, PT, R2, R95, PT ;  /* 0x0000005f0200720c */ /* 0x000fe20003fc4070 */
[--C-:B------:R-:W-:Y:S01]  /*58c0*/  @!P2 IMAD.IADD R93, R93, 0x1, -R2.reuse ;  /* 0x000000015d5da824 */ /* 0x100fe200078e0a02 */
[----:B------:R-:W-:Y:S01]  /*58d0*/  IABS R97, R98 ;  /* 0x0000006200617213 */ /* 0x000fe20000000000 */
[----:B------:R-:W-:Y:S01]  /*58e0*/  @!P1 IMAD.IADD R94, R94, 0x1, -R2 ;  /* 0x000000015e5e9824 */ /* 0x000fe200078e0a02 */
[----:B------:R-:W-:Y:S01]  /*58f0*/  ISETP.GE.AND P1, PT, R98, RZ, PT ;  /* 0x000000ff6200720c */ /* 0x000fe20003f26270 */
[----:B------:R-:W-:Y:S01]  /*5900*/  IMAD R96, R2, R96, R99 ;  /* 0x0000006002607224 */ /* 0x000fe200078e0263 */
[----:B------:R-:W-:Y:S01]  /*5910*/  ISETP.GE.AND P2, PT, R103, RZ, PT ;  /* 0x000000ff6700720c */ /* 0x000fe20003f46270 */
[----:B------:R-:W-:Y:S01]  /*5920*/  IMAD.MOV.U32 R99, RZ, RZ, R97 ;  /* 0x000000ffff637224 */ /* 0x000fe200078e0061 */
[----:B------:R-:W-:Y:S01]  /*5930*/  @!P0 IADD3 R92, -R92, RZ, RZ ;  /* 0x000000ff5c5c8210 */ /* 0x000fe20007ffe1ff */
[----:B------:R-:W-:Y:S01]  /*5940*/  @!P3 IMAD.MOV R93, RZ, RZ, -R93 ;  /* 0x000000ffff5db224 */ /* 0x000fe200078e0a5d */
[----:B------:R-:W-:Y:S01]  /*5950*/  ISETP.GT.U32.AND P3, PT, R2, R96, PT ;  /* 0x000000600200720c */ /* 0x000fe20003f64070 */
[----:B------:R-:W-:Y:S01]  /*5960*/  IMAD.HI.U32 R97, R244, R99, RZ ;  /* 0x00000063f4617227 */ /* 0x000fe200078e00ff */
[----:B------:R-:W-:-:S02]  /*5970*/  LOP3.LUT R204, R243, 0x1a2, RZ, 0xfc, !PT ;  /* 0x000001a2f3cc7812 */ /* 0x000fc400078efcff */
[----:B------:R-:W-:Y:S01]  /*5980*/  LOP3.LUT R210, R243, 0x1a6, RZ, 0xfc, !PT ;  /* 0x000001a6f3d27812 */ /* 0x000fe200078efcff */
[----:B------:R-:W-:Y:S01]  /*5990*/  @!P6 IMAD.IADD R95, R95, 0x1, -R2 ;  /* 0x000000015f5fe824 */ /* 0x000fe200078e0a02 */
[----:B------:R-:W-:Y:S01]  /*59a0*/  ISETP.GT.U32.AND P6, PT, R2, R94, PT ;  /* 0x0000005e0200720c */ /* 0x000fe20003fc4070 */
[----:B------:R-:W-:Y:S01]  /*59b0*/  @!P5 IMAD.MOV R90, RZ, RZ, -R90 ;  /* 0x000000ffff5ad224 */ /* 0x000fe200078e0a5a */
[----:B------:R-:W-:Y:S01]  /*59c0*/  ISETP.GE.AND P5, PT, R101, RZ, PT ;  /* 0x000000ff6500720c */ /* 0x000fe20003fa6270 */
[----:B------:R-:W-:Y:S01]  /*59d0*/  IMAD.MOV R97, RZ, RZ, -R97 ;  /* 0x000000ffff617224 */ /* 0x000fe200078e0a61 */
[----:B------:R-:W-:Y:S01]  /*59e0*/  IABS R101, R100 ;  /* 0x0000006400657213 */ /* 0x000fe20000000000 */
[----:B------:R-:W-:Y:S01]  /*59f0*/  @!P4 IMAD.MOV R91, RZ, RZ, -R91 ;  /* 0x000000ffff5bc224 */ /* 0x000fe200078e0a5b */
[----:B------:R-:W-:Y:S01]  /*5a00*/  ISETP.GE.AND P4, PT, R102, RZ, PT ;  /* 0x000000ff6600720c */ /* 0x000fe20003f86270 */
[----:B------:R-:W-:Y:S01]  /*5a10*/  IMAD R97, R2, R97, R99 ;  /* 0x0000006102617224 */ /* 0x000fe200078e0263 */
[----:B------:R-:W-:Y:S01]  /*5a20*/  LOP3.LUT R102, R243, 0xd6, RZ, 0xfc, !PT ;  /* 0x000000d6f3667812 */ /* 0x000fe200078efcff */
[----:B------:R-:W-:Y:S01]  /*5a30*/  IMAD.HI.U32 R98, R244, R101, RZ ;  /* 0x00000065f4627227 */ /* 0x000fe200078e00ff */
[----:B------:R-:W-:-:S02]  /*5a40*/  ISETP.GT.U32.AND P0, PT, R2, R95, PT ;  /* 0x0000005f0200720c */ /* 0x000fc40003f04070 */
[----:B------:R-:W-:Y:S01]  /*5a50*/  IABS R103, R102 ;  /* 0x0000006600677213 */ /* 0x000fe20000000000 */
[--C-:B------:R-:W-:Y:S01]  /*5a60*/  @!P6 IMAD.IADD R94, R94, 0x1, -R2.reuse ;  /* 0x000000015e5ee824 */ /* 0x100fe200078e0a02 */
[----:B------:R-:W-:Y:S01]  /*5a70*/  ISETP.GT.U32.AND P6, PT, R2, R97, PT ;  /* 0x000000610200720c */ /* 0x000fe20003fc4070 */
[--C-:B------:R-:W-:Y:S01]  /*5a80*/  @!P3 IMAD.IADD R96, R96, 0x1, -R2.reuse ;  /* 0x000000016060b824 */ /* 0x100fe200078e0a02 */
[----:B------:R-:W-:Y:S01]  /*5a90*/  IADD3 R98, -R98, RZ, RZ ;  /* 0x000000ff62627210 */ /* 0x000fe20007ffe1ff */
[----:B------:R-:W-:Y:S01]  /*5aa0*/  IMAD.HI.U32 R99, R244, R103, RZ ;  /* 0x00000067f4637227 */ /* 0x000fe200078e00ff */
[----:B------:R-:W-:Y:S02]  /*5ab0*/  @!P5 IADD3 R94, -R94, RZ, RZ ;  /* 0x000000ff5e5ed210 */ /* 0x000fe40007ffe1ff */
[----:B------:R-:W-:Y:S01]  /*5ac0*/  ISETP.GT.U32.AND P5, PT, R2, R96, PT ;  /* 0x000000600200720c */ /* 0x000fe20003fa4070 */
[----:B------:R-:W-:Y:S01]  /*5ad0*/  IMAD.MOV R99, RZ, RZ, -R99 ;  /* 0x000000ffff637224 */ /* 0x000fe200078e0a63 */
[----:B------:R-:W-:Y:S01]  /*5ae0*/  ISETP.GE.AND P3, PT, R102, RZ, PT ;  /* 0x000000ff6600720c */ /* 0x000fe20003f66270 */
[--C-:B------:R-:W-:Y:S01]  /*5af0*/  @!P0 IMAD.IADD R95, R95, 0x1, -R2.reuse ;  /* 0x000000015f5f8824 */ /* 0x100fe200078e0a02 */
[----:B------:R-:W-:Y:S01]  /*5b00*/  ISETP.GE.AND P0, PT, R100, RZ, PT ;  /* 0x000000ff6400720c */ /* 0x000fe20003f06270 */
[C---:B------:R-:W-:Y:S01]  /*5b10*/  IMAD R98, R2.reuse, R98, R101 ;  /* 0x0000006202627224 */ /* 0x040fe200078e0265 */
[----:B------:R-:W-:Y:S01]  /*5b20*/  IABS R207, R204 ;  /* 0x000000cc00cf7213 */ /* 0x000fe20000000000 */
[C---:B------:R-:W-:Y:S01]  /*5b30*/  IMAD R99, R2.reuse, R99, R103 ;  /* 0x0000006302637224 */ /* 0x040fe200078e0267 */
[----:B------:R-:W-:Y:S01]  /*5b40*/  IABS R103, R106 ;  /* 0x0000006a00677213 */ /* 0x000fe20000000000 */
[--C-:B------:R-:W-:Y:S01]  /*5b50*/  @!P6 IMAD.IADD R97, R97, 0x1, -R2.reuse ;  /* 0x000000016161e824 */ /* 0x100fe200078e0a02 */
[----:B------:R-:W-:Y:S01]  /*5b60*/  LOP3.LUT R212, R243, 0x1aa, RZ, 0xfc, !PT ;  /* 0x000001aaf3d47812 */ /* 0x000fe200078efcff */
[----:B------:R-:W-:Y:S01]  /*5b70*/  @!P4 IMAD.MOV R95, RZ, RZ, -R95 ;  /* 0x000000ffff5fc224 */ /* 0x000fe200078e0a5f */
[----:B------:R-:W-:Y:S01]  /*5b80*/  ISETP.GT.U32.AND P4, PT, R2, R98, PT ;  /* 0x000000620200720c */ /* 0x000fe20003f84070 */
[----:B------:R-:W-:Y:S01]  /*5b90*/  @!P5 IMAD.IADD R96, R96, 0x1, -R2 ;  /* 0x000000016060d824 */ /* 0x000fe200078e0a02 */
[----:B------:R-:W-:Y:S01]  /*5ba0*/  ISETP.GT.U32.AND P6, PT, R2, R97, PT ;  /* 0x000000610200720c */ /* 0x000fe20003fc4070 */
[----:B------:R-:W-:Y:S01]  /*5bb0*/  IMAD.HI.U32 R100, R244, R105, RZ ;  /* 0x00000069f4647227 */ /* 0x000fe200078e00ff */
[----:B------:R-:W-:-:S02]  /*5bc0*/  ISETP.GT.U32.AND P5, PT, R2, R99, PT ;  /* 0x000000630200720c */ /* 0x000fc40003fa4070 */
[----:B------:R-:W-:Y:S01]  /*5bd0*/  IABS R209, R212 ;  /* 0x000000d400d17213 */ /* 0x000fe20000000000 */
[----:B------:R-:W-:Y:S01]  /*5be0*/  IMAD.MOV R100, RZ, RZ, -R100 ;  /* 0x000000ffff647224 */ /* 0x000fe200078e0a64 */
[C---:B------:R-:W-:Y:S01]  /*5bf0*/  LOP3.LUT R208, R243.reuse, 0x1ac, RZ, 0xfc, !PT ;  /* 0x000001acf3d07812 */ /* 0x040fe200078efcff */
[----:B------:R-:W-:Y:S01]  /*5c00*/  IMAD.HI.U32 R101, R244, R103, RZ ;  /* 0x00000067f4657227 */ /* 0x000fe200078e00ff */
[----:B------:R-:W-:Y:S02]  /*5c10*/  LOP3.LUT R216, R243, 0x1b0, RZ, 0xfc, !PT ;  /* 0x000001b0f3d87812 */ /* 0x000fe400078efcff */
[----:B------:R-:W-:Y:S01]  /*5c20*/  IABS R211, R208 ;  /* 0x000000d000d37213 */ /* 0x000fe20000000000 */
[----:B------:R-:W-:Y:S01]  /*5c30*/  IMAD R100, R2, R100, R105 ;  /* 0x0000006402647224 */ /* 0x000fe200078e0269 */
[----:B------:R-:W-:Y:S01]  /*5c40*/  IADD3 R101, -R101, RZ, RZ ;  /* 0x000000ff65657210 */ /* 0x000fe20007ffe1ff */
[--C-:B------:R-:W-:Y:S01]  /*5c50*/  @!P4 IMAD.IADD R98, R98, 0x1, -R2.reuse ;  /* 0x000000016262c824 */ /* 0x100fe200078e0a02 */
[----:B------:R-:W-:Y:S01]  /*5c60*/  IABS R105, R108 ;  /* 0x0000006c00697213 */ /* 0x000fe20000000000 */
[--C-:B------:R-:W-:Y:S01]  /*5c70*/  @!P6 IMAD.IADD R97, R97, 0x1, -R2.reuse ;  /* 0x000000016161e824 */ /* 0x100fe200078e0a02 */
[C---:B------:R-:W-:Y:S01]  /*5c80*/  ISETP.GT.U32.AND P6, PT, R2.reuse, R100, PT ;  /* 0x000000640200720c */ /* 0x040fe20003fc4070 */
[----:B------:R-:W-:Y:S01]  /*5c90*/  @!P5 IMAD.IADD R99, R99, 0x1, -R2 ;  /* 0x000000016363d824 */ /* 0x000fe200078e0a02 */
[C---:B------:R-:W-:Y:S01]  /*5ca0*/  ISETP.GT.U32.AND P5, PT, R2.reuse, R98, PT ;  /* 0x000000620200720c */ /* 0x040fe20003fa4070 */
[----:B------:R-:W-:Y:S01]  /*5cb0*/  IMAD R101, R2, R101, R103 ;  /* 0x0000006502657224 */ /* 0x000fe200078e0267 */
[----:B------:R-:W-:Y:S01]  /*5cc0*/  ISETP.GE.AND P4, PT, R104, RZ, PT ;  /* 0x000000ff6800720c */ /* 0x000fe20003f86270 */
[----:B------:R-:W-:Y:S01]  /*5cd0*/  IMAD.HI.U32 R102, R244, R105, RZ ;  /* 0x00000069f4667227 */ /* 0x000fe200078e00ff */
[----:B------:R-:W-:-:S02]  /*5ce0*/  @!P1 IADD3 R97, -R97, RZ, RZ ;  /* 0x000000ff61619210 */ /* 0x000fc40007ffe1ff */
[----:B------:R-:W-:Y:S01]  /*5cf0*/  ISETP.GE.AND P1, PT, R106, RZ, PT ;  /* 0x000000ff6a00720c */ /* 0x000fe20003f26270 */
[----:B------:R-:W-:Y:S01]  /*5d00*/  IMAD.MOV R102, RZ, RZ, -R102 ;  /* 0x000000ffff667224 */ /* 0x000fe200078e0a66 */
[C---:B------:R-:W-:Y:S01]  /*5d10*/  LOP3.LUT R214, R243.reuse, 0x1b4, RZ, 0xfc, !PT ;  /* 0x000001b4f3d67812 */ /* 0x040fe200078efcff */
[----:B------:R-:W-:Y:S01]  /*5d20*/  IMAD.HI.U32 R104, R244, R109, RZ ;  /* 0x0000006df4687227 */ /* 0x000fe200078e00ff */
[C---:B------:R-:W-:Y:S02]  /*5d30*/  LOP3.LUT R217, R243.reuse, 0x1b6, RZ, 0xfc, !PT ;  /* 0x000001b6f3d97812 */ /* 0x040fe400078efcff */
[----:B------:R-:W-:Y:S01]  /*5d40*/  IABS R215, R214 ;  /* 0x000000d600d77213 */ /* 0x000fe20000000000 */
[--C-:B------:R-:W-:Y:S01]  /*5d50*/  @!P6 IMAD.IADD R100, R100, 0x1, -R2.reuse ;  /* 0x000000016464e824 */ /* 0x100fe200078e0a02 */
[----:B------:R-:W-:Y:S01]  /*5d60*/  ISETP.GT.U32.AND P6, PT, R2, R99, PT ;  /* 0x000000630200720c */ /* 0x000fe20003fc4070 */
[----:B------:R-:W-:Y:S01]  /*5d70*/  @!P5 IMAD.IADD R98, R98, 0x1, -R2 ;  /* 0x000000016262d824 */ /* 0x000fe200078e0a02 */
[C---:B------:R-:W-:Y:S01]  /*5d80*/  ISETP.GT.U32.AND P5, PT, R2.reuse, R101, PT ;  /* 0x000000650200720c */ /* 0x040fe20003fa4070 */
[C---:B------:R-:W-:Y:S01]  /*5d90*/  IMAD R102, R2.reuse, R102, R105 ;  /* 0x0000006602667224 */ /* 0x040fe200078e0269 */
[----:B------:R-:W-:Y:S01]  /*5da0*/  IABS R105, R112 ;  /* 0x0000007000697213 */ /* 0x000fe20000000000 */
[----:B------:R-:W-:Y:S01]  /*5db0*/  IMAD.MOV R104, RZ, RZ, -R104 ;  /* 0x000000ffff687224 */ /* 0x000fe200078e0a68 */
[C---:B------:R-:W-:Y:S01]  /*5dc0*/  LOP3.LUT R218, R243.reuse, 0x1bc, RZ, 0xfc, !PT ;  /* 0x000001bcf3da7812 */ /* 0x040fe200078efcff */
[----:B------:R-:W-:Y:S01]  /*5dd0*/  @!P2 IMAD.MOV R96, RZ, RZ, -R96 ;  /* 0x000000ffff60a224 */ /* 0x000fe200078e0a60 */
[C---:B------:R-:W-:Y:S01]  /*5de0*/  ISETP.GT.U32.AND P2, PT, R2.reuse, R100, PT ;  /* 0x000000640200720c */ /* 0x040fe20003f44070 */
[C---:B------:R-:W-:Y:S01]  /*5df0*/  IMAD R104, R2.reuse, R104, R109 ;  /* 0x0000006802687224 */ /* 0x040fe200078e026d */
[----:B------:R-:W-:Y:S01]  /*5e00*/  IABS R219, R218 ;  /* 0x000000da00db7213 */ /* 0x000fe20000000000 */
[----:B------:R-:W-:Y:S01]  /*5e10*/  @!P0 IMAD.MOV R98, RZ, RZ, -R98 ;  /* 0x000000ffff628224 */ /* 0x000fe200078e0a62 */
[----:B------:R-:W-:Y:S01]  /*5e20*/  LOP3.LUT R224, R243, 0x1c0, RZ, 0xfc, !PT ;  /* 0x000001c0f3e07812 */ /* 0x000fe200078efcff */
[--C-:B------:R-:W-:Y:S01]  /*5e30*/  @!P6 IMAD.IADD R99, R99, 0x1, -R2.reuse ;  /* 0x000000016363e824 */ /* 0x100fe200078e0a02 */
[C---:B------:R-:W-:Y:S01]  /*5e40*/  ISETP.GT.U32.AND P6, PT, R2.reuse, R102, PT ;  /* 0x000000660200720c */ /* 0x040fe20003fc4070 */
[----:B------:R-:W-:Y:S01]  /*5e50*/  @!P5 IMAD.IADD R101, R101, 0x1, -R2 ;  /* 0x000000016565d824 */ /* 0x000fe200078e0a02 */
[----:B------:R-:W-:Y:S01]  /*5e60*/  LOP3.LUT R222, R243, 0x1c2, RZ, 0xfc, !PT ;  /* 0x000001c2f3de7812 */ /* 0x000fe200078efcff */
[----:B------:R-:W-:Y:S01]  /*5e70*/  @!P3 IMAD.MOV R99, RZ, RZ, -R99 ;  /* 0x000000ffff63b224 */ /* 0x000fe200078e0a63 */
[----:B------:R-:W-:Y:S01]  /*5e80*/  ISETP.GT.U32.AND P3, PT, R2, R104, PT ;  /* 0x000000680200720c */ /* 0x000fe20003f64070 */
[----:B------:R-:W-:Y:S01]  /*5e90*/  IMAD.HI.U32 R103, R244, R107, RZ ;  /* 0x0000006bf4677227 */ /* 0x000fe200078e00ff */
[----:B------:R-:W-:-:S02]  /*5ea0*/  ISETP.GT.U32.AND P0, PT, R2, R101, PT ;  /* 0x000000650200720c */ /* 0x000fc40003f04070 */
[----:B------:R-:W-:Y:S01]  /*5eb0*/  @!P2 IADD3 R100, R100, -R2, RZ ;  /* 0x800000026464a210 */ /* 0x000fe20007ffe0ff */
[----:B------:R-:W-:Y:S01]  /*5ec0*/  IMAD.MOV R103, RZ, RZ, -R103 ;  /* 0x000000ffff677224 */ /* 0x000fe200078e0a67 */
[----:B------:R-:W-:Y:S01]  /*5ed0*/  ISETP.GE.AND P2, PT, R108, RZ, PT ;  /* 0x000000ff6c00720c */ /* 0x000fe20003f46270 */
[C---:B------:R-:W-:Y:S01]  /*5ee0*/  IMAD R190, R2.reuse, R190, R197 ;  /* 0x000000be02be7224 */ /* 0x040fe200078e02c5 */
[C---:B------:R-:W-:Y:S01]  /*5ef0*/  LOP3.LUT R108, R243.reuse, 0xe4, RZ, 0xfc, !PT ;  /* 0x000000e4f36c7812 */ /* 0x040fe200078efcff */
[----:B------:R-:W-:Y:S01]  /*5f00*/  IMAD R103, R2, R103, R107 ;  /* 0x0000006702677224 */ /* 0x000fe200078e026b */
[----:B------:R-:W-:Y:S01]  /*5f10*/  IABS R225, R224 ;  /* 0x000000e000e17213 */ /* 0x000fe20000000000 */
[----:B------:R-:W-:Y:S01]  /*5f20*/  IMAD.MOV.U32 R107, RZ, RZ, R105 ;  /* 0x000000ffff6b7224 */ /* 0x000fe200078e0069 */
[----:B------:R-:W-:Y:S01]  /*5f30*/  IABS R109, R108 ;  /* 0x0000006c006d7213 */ /* 0x000fe20000000000 */
[----:B------:R-:W-:Y:S01]  /*5f40*/  @!P6 IMAD.IADD R102, R102, 0x1, -R2 ;  /* 0x000000016666e824 */ /* 0x000fe200078e0a02 */
[----:B------:R-:W-:Y:S01]  /*5f50*/  ISETP.GT.U32.AND P5, PT, R2, R103, PT ;  /* 0x000000670200720c */ /* 0x000fe20003fa4070 */
[----:B------:R-:W-:Y:S01]  /*5f60*/  IMAD.HI.U32 R105, R244, R107, RZ ;  /* 0x0000006bf4697227 */ /* 0x000fe200078e00ff */
[----:B------:R-:W-:-:S02]  /*5f70*/  LOP3.LUT R220, R243, 0x1c4, RZ, 0xfc, !PT ;  /* 0x000001c4f3dc7812 */ /* 0x000fc400078efcff */
[----:B------:R-:W-:Y:S01]  /*5f80*/  ISETP.GT.U32.AND P6, PT, R2, R102, PT ;  /* 0x000000660200720c */ /* 0x000fe20003fc4070 */
[--C-:B------:R-:W-:Y:S01]  /*5f90*/  @!P0 IMAD.IADD R101, R101, 0x1, -R2.reuse ;  /* 0x0000000165658824 */ /* 0x100fe200078e0a02 */
[----:B------:R-:W-:Y:S01]  /*5fa0*/  IADD3 R105, -R105, RZ, RZ ;  /* 0x000000ff69697210 */ /* 0x000fe20007ffe1ff */
[----:B------:R-:W-:Y:S01]  /*5fb0*/  @!P3 IMAD.IADD R104, R104, 0x1, -R2 ;  /* 0x000000016868b824 */ /* 0x000fe200078e0a02 */
[----:B------:R-:W-:Y:S01]  /*5fc0*/  ISETP.GE.AND P0, PT, R111, RZ, PT ;  /* 0x000000ff6f00720c */ /* 0x000fe20003f06270 */
[----:B------:R-:W-:Y:S01]  /*5fd0*/  @!P1 IMAD.MOV R101, RZ, RZ, -R101 ;  /* 0x000000ffff659224 */ /* 0x000fe200078e0a65 */
[----:B------:R-:W-:Y:S01]  /*5fe0*/  ISETP.GE.AND P3, PT, R112, RZ, PT ;  /* 0x000000ff7000720c */ /* 0x000fe20003f66270 */
[----:B------:R-:W-:Y:S01]  /*5ff0*/  IMAD.HI.U32 R106, R244, R109, RZ ;  /* 0x0000006df46a7227 */ /* 0x000fe200078e00ff */
[C---:B------:R-:W-:Y:S02]  /*6000*/  ISETP.GT.U32.AND P1, PT, R2.reuse, R104, PT ;  /* 0x000000680200720c */ /* 0x040fe40003f24070 */
[----:B------:R-:W-:Y:S01]  /*6010*/  IABS R223, R220 ;  /* 0x000000dc00df7213 */ /* 0x000fe20000000000 */
[----:B------:R-:W-:Y:S01]  /*6020*/  IMAD R105, R2, R105, R107 ;  /* 0x0000006902697224 */ /* 0x000fe200078e026b */
[----:B------:R-:W-:Y:S01]  /*6030*/  LOP3.LUT R107, R243, 0xe6, RZ, 0xfc, !PT ;  /* 0x000000e6f36b7812 */ /* 0x000fe200078efcff */
[----:B------:R-:W-:Y:S01]  /*6040*/  IMAD.MOV R106, RZ, RZ, -R106 ;  /* 0x000000ffff6a7224 */ /* 0x000fe200078e0a6a */
[----:B------:R-:W-:Y:S01]  /*6050*/  @!P6 IADD3 R102, R102, -R2, RZ ;  /* 0x800000026666e210 */ /* 0x000fe20007ffe0ff */
[----:B------:R-:W-:Y:S01]  /*6060*/  @!P5 IMAD.IADD R103, R103, 0x1, -R2 ;  /* 0x000000016767d824 */ /* 0x000fe200078e0a02 */
[C---:B------:R-:W-:Y:S01]  /*6070*/  ISETP.GT.U32.AND P6, PT, R2.reuse, R105, PT ;  /* 0x000000690200720c */ /* 0x040fe20003fc4070 */
[C---:B------:R-:W-:Y:S01]  /*6080*/  IMAD R106, R2.reuse, R106, R109 ;  /* 0x0000006a026a7224 */ /* 0x040fe200078e026d */
[----:B------:R-:W-:Y:S01]  /*6090*/  IABS R111, R107 ;  /* 0x0000006b006f7213 */ /* 0x000fe20000000000 */
[----:B------:R-:W-:Y:S01]  /*60a0*/  @!P2 IMAD.MOV R102, RZ, RZ, -R102 ;  /* 0x000000ffff66a224 */ /* 0x000fe200078e0a66 */
[----:B------:R-:W-:Y:S01]  /*60b0*/  ISETP.GT.U32.AND P5, PT, R2, R103, PT ;  /* 0x000000670200720c */ /* 0x000fe20003fa4070 */
[----:B------:R-:W-:Y:S01]  /*60c0*/  @!P1 IMAD.IADD R104, R104, 0x1, -R2 ;  /* 0x0000000168689824 */ /* 0x000fe200078e0a02 */
[----:B------:R-:W-:Y:S01]  /*60d0*/  ISETP.GT.U32.AND P1, PT, R2, R106, PT ;  /* 0x0000006a0200720c */ /* 0x000fe20003f24070 */
[----:B------:R-:W-:Y:S01]  /*60e0*/  @!P4 IMAD.MOV R100, RZ, RZ, -R100 ;  /* 0x000000ffff64c224 */ /* 0x000fe200078e0a64 */
[----:B------:R-:W-:Y:S01]  /*60f0*/  LOP3.LUT R109, R243, 0xea, RZ, 0xfc, !PT ;  /* 0x000000eaf36d7812 */ /* 0x000fe200078efcff */
[----:B------:R-:W-:Y:S01]  /*6100*/  @!P0 IMAD.MOV R104, RZ, RZ, -R104 ;  /* 0x000000ffff688224 */ /* 0x000fe200078e0a68 */
[----:B------:R-:W-:Y:S01]  /*6110*/  ISETP.GE.AND P2, PT, R107, RZ, PT ;  /* 0x000000ff6b00720c */ /* 0x000fe20003f46270 */
[----:B------:R-:W-:Y:S01]  /*6120*/  IMAD.HI.U32 R107, R244, R111, RZ ;  /* 0x0000006ff46b7227 */ /* 0x000fe200078e00ff */
[----:B------:R-:W-:-:S02]  /*6130*/  IABS R115, R109 ;  /* 0x0000006d00737213 */ /* 0x000fc40000000000 */
[----:B------:R-:W-:Y:S01]  /*6140*/  @!P6 IADD3 R105, R105, -R2, RZ ;  /* 0x800000026969e210 */ /* 0x000fe20007ffe0ff */
[----:B------:R-:W-:Y:S01]  /*6150*/  IMAD.MOV R107, RZ, RZ, -R107 ;  /* 0x000000ffff6b7224 */ /* 0x000fe200078e0a6b */
[----:B------:R-:W-:Y:S01]  /*6160*/  ISETP.GE.AND P4, PT, R110, RZ, PT ;  /* 0x000000ff6e00720c */ /* 0x000fe20003f86270 */
[--C-:B------:R-:W-:Y:S01]  /*6170*/  @!P5 IMAD.IADD R103, R103, 0x1, -R2.reuse ;  /* 0x000000016767d824 */ /* 0x100fe200078e0a02 */
[----:B------:R-:W-:Y:S01]  /*6180*/  ISETP.GT.U32.AND P6, PT, R2, R105, PT ;  /* 0x000000690200720c */ /* 0x000fe20003fc4070 */
[----:B------:R-:W-:Y:S01]  /*6190*/  @!P1 IMAD.IADD R106, R106, 0x1, -R2 ;  /* 0x000000016a6a9824 */ /* 0x000fe200078e0a02 */
[----:B------:R-:W-:Y:S01]  /*61a0*/  ISETP.GE.AND P5, PT, R108, RZ, PT ;  /* 0x000000ff6c00720c */ /* 0x000fe20003fa6270 */
[----:B------:R-:W-:Y:S01]  /*61b0*/  IMAD R107, R2, R107, R111 ;  /* 0x0000006b026b7224 */ /* 0x000fe200078e026f */
[----:B------:R-:W-:Y:S01]  /*61c0*/  ISETP.GE.AND P0, PT, R109, RZ, PT ;  /* 0x000000ff6d00720c */ /* 0x000fe20003f06270 */
[----:B------:R-:W-:Y:S01]  /*61d0*/  IMAD.HI.U32 R109, R244, R115, RZ ;  /* 0x00000073f46d7227 */ /* 0x000fe200078e00ff */
[----:B------:R-:W-:-:S02]  /*61e0*/  ISETP.GT.U32.AND P1, PT, R2, R106, PT ;  /* 0x0000006a0200720c */ /* 0x000fc40003f24070 */
[C---:B------:R-:W-:Y:S01]  /*61f0*/  LOP3.LUT R108, R243.reuse, 0xe8, RZ, 0xfc, !PT ;  /* 0x000000e8f36c7812 */ /* 0x040fe200078efcff */
[----:B------:R-:W-:Y:S01]  /*6200*/  IMAD.MOV R109, RZ, RZ, -R109 ;  /* 0x000000ffff6d7224 */ /* 0x000fe200078e0a6d */
[----:B------:R-:W-:Y:S01]  /*6210*/  LOP3.LUT R110, R243, 0xec, RZ, 0xfc, !PT ;  /* 0x000000ecf36e7812 */ /* 0x000fe200078efcff */
[----:B------:R-:W-:Y:S01]  /*6220*/  @!P4 IMAD.MOV R103, RZ, RZ, -R103 ;  /* 0x000000ffff67c224 */ /* 0x000fe200078e0a67 */
[----:B------:R-:W-:Y:S01]  /*6230*/  IABS R113, R108 ;  /* 0x0000006c00717213 */ /* 0x000fe20000000000 */
[----:B------:R-:W-:Y:S01]  /*6240*/  IMAD R109, R2, R109, R115 ;  /* 0x0000006d026d7224 */ /* 0x000fe200078e0273 */
[----:B------:R-:W-:Y:S02]  /*6250*/  @!P6 IADD3 R105, R105, -R2, RZ ;  /* 0x800000026969e210 */ /* 0x000fe40007ffe0ff */
[----:B------:R-:W-:Y:S01]  /*6260*/  ISETP.GE.AND P4, PT, R108, RZ, PT ;  /* 0x000000ff6c00720c */ /* 0x000fe20003f86270 */
[----:B------:R-:W-:Y:S01]  /*6270*/  IMAD.HI.U32 R108, R244, R113, RZ ;  /* 0x00000071f46c7227 */ /* 0x000fe200078e00ff */
[----:B------:R-:W-:-:S02]  /*6280*/  @!P3 IADD3 R105, -R105, RZ, RZ ;  /* 0x000000ff6969b210 */ /* 0x000fc40007ffe1ff */
[----:B------:R-:W-:Y:S01]  /*6290*/  ISETP.GT.U32.AND P3, PT, R2, R107, PT ;  /* 0x0000006b0200720c */ /* 0x000fe20003f64070 */
[----:B------:R-:W-:Y:S01]  /*62a0*/  @!P1 IMAD.IADD R106, R106, 0x1, -R2 ;  /* 0x000000016a6a9824 */ /* 0x000fe200078e0a02 */
[----:B------:R-:W-:Y:S01]  /*62b0*/  IABS R117, R110 ;  /* 0x0000006e00757213 */ /* 0x000fe20000000000 */
[----:B------:R-:W-:Y:S01]  /*62c0*/  IMAD.MOV R108, RZ, RZ, -R108 ;  /* 0x000000ffff6c7224 */ /* 0x000fe200078e0a6c */
[----:B------:R-:W-:Y:S01]  /*62d0*/  ISETP.GE.AND P6, PT, R110, RZ, PT ;  /* 0x000000ff6e00720c */ /* 0x000fe20003fc6270 */
[----:B------:R-:W-:Y:S01]  /*62e0*/  @!P5 IMAD.MOV R106, RZ, RZ, -R106 ;  /* 0x000000ffff6ad224 */ /* 0x000fe200078e0a6a */
[C---:B------:R-:W-:Y:S01]  /*62f0*/  ISETP.GT.U32.AND P5, PT, R2.reuse, R109, PT ;  /* 0x0000006d0200720c */ /* 0x040fe20003fa4070 */
[----:B------:R-:W-:Y:S01]  /*6300*/  IMAD R108, R2, R108, R113 ;  /* 0x0000006c026c7224 */ /* 0x000fe200078e0271 */
[----:B------:R-:W-:Y:S01]  /*6310*/  IABS R115, R118 ;  /* 0x0000007600737213 */ /* 0x000fe20000000000 */
[----:B------:R-:W-:Y:S01]  /*6320*/  IMAD.HI.U32 R110, R244, R117, RZ ;  /* 0x00000075f46e7227 */ /* 0x000fe200078e00ff */
[----:B------:R-:W-:-:S02]  /*6330*/  IABS R113, R116 ;  /* 0x0000007400717213 */ /* 0x000fc40000000000 */
[----:B------:R-:W-:Y:S01]  /*6340*/  ISETP.GT.U32.AND P1, PT, R2, R108, PT ;  /* 0x0000006c0200720c */ /* 0x000fe20003f24070 */
[----:B------:R-:W-:Y:S01]  /*6350*/  @!P3 IMAD.IADD R107, R107, 0x1, -R2 ;  /* 0x000000016b6bb824 */ /* 0x000fe200078e0a02 */
[C---:B------:R-:W-:Y:S01]  /*6360*/  LOP3.LUT R228, R243.reuse, 0x1d2, RZ, 0xfc, !PT ;  /* 0x000001d2f3e47812 */ /* 0x040fe200078efcff */
[----:B------:R-:W-:Y:S01]  /*6370*/  IMAD.MOV R110, RZ, RZ, -R110 ;  /* 0x000000ffff6e7224 */ /* 0x000fe200078e0a6e */
[C---:B------:R-:W-:Y:S01]  /*6380*/  LOP3.LUT R229, R243.reuse, 0x1d6, RZ, 0xfc, !PT ;  /* 0x000001d6f3e57812 */ /* 0x040fe200078efcff */
[----:B------:R-:W-:Y:S01]  /*6390*/  IMAD.HI.U32 R112, R244, R115, RZ ;  /* 0x00000073f4707227 */ /* 0x000fe200078e00ff */
[C---:B------:R-:W-:Y:S02]  /*63a0*/  ISETP.GT.U32.AND P3, PT, R2.reuse, R107, PT ;  /* 0x0000006b0200720c */ /* 0x040fe40003f64070 */
[----:B------:R-:W-:Y:S01]  /*63b0*/  LOP3.LUT R239, R243, 0x1dc, RZ, 0xfc, !PT ;  /* 0x000001dcf3ef7812 */ /* 0x000fe200078efcff */
[----:B------:R-:W-:Y:S01]  /*63c0*/  @!P5 IMAD.IADD R109, R109, 0x1, -R2 ;  /* 0x000000016d6dd824 */ /* 0x000fe200078e0a02 */
[----:B------:R-:W-:Y:S01]  /*63d0*/  LOP3.LUT R237, R243, 0x1da, RZ, 0xfc, !PT ;  /* 0x000001daf3ed7812 */ /* 0x000fe200078efcff */
[C---:B------:R-:W-:Y:S01]  /*63e0*/  IMAD R110, R2.reuse, R110, R117 ;  /* 0x0000006e026e7224 */ /* 0x040fe200078e0275 */
[----:B------:R-:W-:Y:S01]  /*63f0*/  IABS R117, R121 ;  /* 0x0000007900757213 */ /* 0x000fe20000000000 */
[----:B------:R-:W-:Y:S01]  /*6400*/  IMAD.MOV R112, RZ, RZ, -R112 ;  /* 0x000000ffff707224 */ /* 0x000fe200078e0a70 */
[----:B------:R-:W-:Y:S01]  /*6410*/  ISETP.GT.U32.AND P5, PT, R2, R109, PT ;  /* 0x0000006d0200720c */ /* 0x000fe20003fa4070 */
[----:B------:R-:W-:Y:S01]  /*6420*/  IMAD.HI.U32 R111, R244, R113, RZ ;  /* 0x00000071f46f7227 */ /* 0x000fe200078e00ff */
[----:B------:R-:W-:-:S02]  /*6430*/  @!P1 IADD3 R108, R108, -R2, RZ ;  /* 0x800000026c6c9210 */ /* 0x000fc40007ffe0ff */
[----:B------:R-:W-:Y:S01]  /*6440*/  IABS R233, R239 ;  /* 0x000000ef00e97213 */ /* 0x000fe20000000000 */
[--C-:B------:R-:W-:Y:S01]  /*6450*/  @!P3 IMAD.IADD R107, R107, 0x1, -R2.reuse ;  /* 0x000000016b6bb824 */ /* 0x100fe200078e0a02 */
[C---:B------:R-:W-:Y:S01]  /*6460*/  ISETP.GT.U32.AND P3, PT, R2.reuse, R110, PT ;  /* 0x0000006e0200720c */ /* 0x040fe20003f64070 */
[C---:B------:R-:W-:Y:S01]  /*6470*/  IMAD R112, R2.reuse, R112, R115 ;  /* 0x0000007002707224 */ /* 0x040fe200078e0273 */
[C---:B------:R-:W-:Y:S01]  /*6480*/  ISETP.GT.U32.AND P1, PT, R2.reuse, R108, PT ;  /* 0x0000006c0200720c */ /* 0x040fe20003f24070 */
[----:B------:R-:W-:Y:S01]  /*6490*/  IMAD.MOV R111, RZ, RZ, -R111 ;  /* 0x000000ffff6f7224 */ /* 0x000fe200078e0a6f */
[----:B------:R-:W-:Y:S01]  /*64a0*/  MOV R115, R114 ;  /* 0x0000007200737202 */ /* 0x000fe20000000f00 */
[----:B------:R-:W-:Y:S01]  /*64b0*/  @!P2 IMAD.MOV R107, RZ, RZ, -R107 ;  /* 0x000000ffff6ba224 */ /* 0x000fe200078e0a6b */
[----:B------:R-:W-:Y:S01]  /*64c0*/  IABS R232, R237 ;  /* 0x000000ed00e87213 */ /* 0x000fe20000000000 */
[----:B------:R-:W-:Y:S01]  /*64d0*/  @!P5 IMAD.IADD R109, R109, 0x1, -R2 ;  /* 0x000000016d6dd824 */ /* 0x000fe200078e0a02 */
[C---:B------:R-:W-:Y:S01]  /*64e0*/  ISETP.GT.U32.AND P5, PT, R2.reuse, R112, PT ;  /* 0x000000700200720c */ /* 0x040fe20003fa4070 */
[----:B------:R-:W-:Y:S01]  /*64f0*/  IMAD R111, R2, R111, R113 ;  /* 0x0000006f026f7224 */ /* 0x000fe200078e0271 */
[C---:B------:R-:W-:Y:S01]  /*6500*/  LOP3.LUT R235, R243.reuse, 0x1d8, RZ, 0xfc, !PT ;  /* 0x000001d8f3eb7812 */ /* 0x040fe200078efcff */
[----:B------:R-:W-:Y:S01]  /*6510*/  IMAD.HI.U32 R113, R244, R115, RZ ;  /* 0x00000073f4717227 */ /* 0x000fe200078e00ff */
[----:B------:R-:W-:-:S02]  /*6520*/  LOP3.LUT R236, R243, 0x1de, RZ, 0xfc, !PT ;  /* 0x000001def3ec7812 */ /* 0x000fc400078efcff */
[----:B------:R-:W-:Y:S01]  /*6530*/  LOP3.LUT R240, R243, 0x1e2, RZ, 0xfc, !PT ;  /* 0x000001e2f3f07812 */ /* 0x000fe200078efcff */
[--C-:B------:R-:W-:Y:S01]  /*6540*/  @!P3 IMAD.IADD R110, R110, 0x1, -R2.reuse ;  /* 0x000000016e6eb824 */ /* 0x100fe200078e0a02 */
[----:B------:R-:W-:Y:S01]  /*6550*/  IADD3 R113, -R113, RZ, RZ ;  /* 0x000000ff71717210 */ /* 0x000fe20007ffe1ff */
[--C-:B------:R-:W-:Y:S01]  /*6560*/  @!P1 IMAD.IADD R108, R108, 0x1, -R2.reuse ;  /* 0x000000016c6c9824 */ /* 0x100fe200078e0a02 */
[----:B------:R-:W-:Y:S01]  /*6570*/  ISETP.GT.U32.AND P1, PT, R2, R111, PT ;  /* 0x0000006f0200720c */ /* 0x000fe20003f24070 */
[----:B------:R-:W-:Y:S01]  /*6580*/  IMAD.HI.U32 R114, R244, R117, RZ ;  /* 0x00000075f4727227 */ /* 0x000fe200078e00ff */
[----:B------:R-:W-:Y:S02]  /*6590*/  ISETP.GT.U32.AND P2, PT, R2, R110, PT ;  /* 0x0000006e0200720c */ /* 0x000fe40003f44070 */
[----:B------:R-:W-:Y:S01]  /*65a0*/  ISETP.GE.AND P3, PT, R116, RZ, PT ;  /* 0x000000ff7400720c */ /* 0x000fe20003f66270 */
[----:B------:R-:W-:Y:S01]  /*65b0*/  @!P5 IMAD.IADD R112, R112, 0x1, -R2 ;  /* 0x000000017070d824 */ /* 0x000fe200078e0a02 */
[C---:B------:R-:W-:Y:S01]  /*65c0*/  LOP3.LUT R238, R243.reuse, 0x1e0, RZ, 0xfc, !PT ;  /* 0x000001e0f3ee7812 */ /* 0x040fe200078efcff */
[----:B------:R-:W-:Y:S01]  /*65d0*/  IMAD R113, R2, R113, R115 ;  /* 0x0000007102717224 */ /* 0x000fe200078e0273 */
[----:B------:R-:W-:Y:S01]  /*65e0*/  LOP3.LUT R241, R243, 0x1ec, RZ, 0xfc, !PT ;  /* 0x000001ecf3f17812 */ /* 0x000fe200078efcff */
[----:B------:R-:W-:Y:S01]  /*65f0*/  IMAD.HI.U32 R115, R244, R119, RZ ;  /* 0x00000077f4737227 */ /* 0x000fe200078e00ff */
[----:B------:R-:W-:-:S02]  /*6600*/  ISETP.GT.U32.AND P5, PT, R2, R112, PT ;  /* 0x000000700200720c */ /* 0x000fc40003fa4070 */
[C---:B------:R-:W-:Y:S01]  /*6610*/  LOP3.LUT R242, R243.reuse, 0x1ee, RZ, 0xfc, !PT ;  /* 0x000001eef3f27812 */ /* 0x040fe200078efcff */
[----:B------:R-:W-:Y:S01]  /*6620*/  IMAD.MOV R114, RZ, RZ, -R114 ;  /* 0x000000ffff727224 */ /* 0x000fe200078e0a72 */
[----:B-1----:R-:W-:Y:S01]  /*6630*/  LOP3.LUT R252, R243, 0x1f4, RZ, 0xfc, !PT ;  /* 0x000001f4f3fc7812 */ /* 0x002fe200078efcff */
[----:B------:R-:W-:Y:S01]  /*6640*/  IMAD.MOV R115, RZ, RZ, -R115 ;  /* 0x000000ffff737224 */ /* 0x000fe200078e0a73 */
[----:B------:R-:W-:Y:S01]  /*6650*/  @!P2 IADD3 R110, R110, -R2, RZ ;  /* 0x800000026e6ea210 */ /* 0x000fe20007ffe0ff */
[----:B------:R-:W-:Y:S01]  /*6660*/  @!P1 IMAD.IADD R111, R111, 0x1, -R2 ;  /* 0x000000016f6f9824 */ /* 0x000fe200078e0a02 */
[C---:B------:R-:W-:Y:S01]  /*6670*/  ISETP.GT.U32.AND P2, PT, R2.reuse, R113, PT ;  /* 0x000000710200720c */ /* 0x040fe20003f44070 */
[----:B------:R-:W-:Y:S01]  /*6680*/  IMAD R114, R2, R114, R117 ;  /* 0x0000007202727224 */ /* 0x000fe200078e0275 */
[----:B------:R-:W-:Y:S01]  /*6690*/  ISETP.GE.AND P1, PT, R118, RZ, PT ;  /* 0x000000ff7600720c */ /* 0x000fe20003f26270 */
[C---:B------:R-:W-:Y:S01]  /*66a0*/  IMAD R115, R2.reuse, R115, R119 ;  /* 0x0000007302737224 */ /* 0x040fe200078e0277 */
[----:B------:R-:W-:Y:S01]  /*66b0*/  LOP3.LUT R118, R243, 0xf8, RZ, 0xfc, !PT ;  /* 0x000000f8f3767812 */ /* 0x000fe200078efcff */
[----:B------:R-:W-:Y:S01]  /*66c0*/  @!P4 IMAD.MOV R108, RZ, RZ, -R108 ;  /* 0x000000ffff6cc224 */ /* 0x000fe200078e0a6c */
[----:B------:R-:W-:Y:S01]  /*66d0*/  ISETP.GT.U32.AND P4, PT, R2, R111, PT ;  /* 0x0000006f0200720c */ /* 0x000fe20003f84070 */
[----:B------:R-:W-:Y:S01]  /*66e0*/  @!P6 IMAD.MOV R110, RZ, RZ, -R110 ;  /* 0x000000ffff6ee224 */ /* 0x000fe200078e0a6e */
[----:B------:R-:W-:Y:S01]  /*66f0*/  @!P5 IADD3 R112, R112, -R2, RZ ;  /* 0x800000027070d210 */ /* 0x000fe20007ffe0ff */
[----:B------:R-:W-:Y:S01]  /*6700*/  @!P0 IMAD.MOV R109, RZ, RZ, -R109 ;  /* 0x000000ffff6d8224 */ /* 0x000fe200078e0a6d */
[----:B------:R-:W-:-:S02]  /*6710*/  ISETP.GT.U32.AND P6, PT, R2, R114, PT ;  /* 0x000000720200720c */ /* 0x000fc40003fc4070 */
[----:B------:R-:W-:Y:S01]  /*6720*/  ISETP.GT.U32.AND P5, PT, R2, R115, PT ;  /* 0x000000730200720c */ /* 0x000fe20003fa4070 */
[----:B------:R-:W-:Y:S01]  /*6730*/  @!P2 IMAD.IADD R113, R113, 0x1, -R2 ;  /* 0x000000017171a824 */ /* 0x000fe200078e0a02 */
[----:B------:R-:W-:Y:S01]  /*6740*/  ISETP.GE.AND P0, PT, R120, RZ, PT ;  /* 0x000000ff7800720c */ /* 0x000fe20003f06270 */
[----:B------:R-:W-:Y:S01]  /*6750*/  @!P1 IMAD.MOV R112, RZ, RZ, -R112 ;  /* 0x000000ffff709224 */ /* 0x000fe200078e0a70 */
[----:B------:R-:W-:Y:S02]  /*6760*/  IABS R119, R118 ;  /* 0x0000007600777213 */ /* 0x000fe40000000000 */
[----:B------:R-:W-:Y:S01]  /*6770*/  LOP3.LUT R120, R243, 0xfa, RZ, 0xfc, !PT ;  /* 0x000000faf3787812 */ /* 0x000fe200078efcff */
[----:B------:R-:W-:Y:S01]  /*6780*/  @!P4 IMAD.IADD R111, R111, 0x1, -R2 ;  /* 0x000000016f6fc824 */ /* 0x000fe200078e0a02 */
[----:B------:R-:W-:Y:S01]  /*6790*/  ISETP.GE.AND P4, PT, R121, RZ, PT ;  /* 0x000000ff7900720c */ /* 0x000fe20003f86270 */
[----:B------:R-:W-:Y:S01]  /*67a0*/  IMAD.HI.U32 R116, R244, R119, RZ ;  /* 0x00000077f4747227 */ /* 0x000fe200078e00ff */
[----:B------:R-:W-:-:S02]  /*67b0*/  IABS R121, R120 ;  /* 0x0000007800797213 */ /* 0x000fc40000000000 */
[----:B------:R-:W-:Y:S01]  /*67c0*/  @!P3 IADD3 R111, -R111, RZ, RZ ;  /* 0x000000ff6f6fb210 */ /* 0x000fe20007ffe1ff */
[--C-:B------:R-:W-:Y:S01]  /*67d0*/  @!P6 IMAD.IADD R114, R114, 0x1, -R2.reuse ;  /* 0x000000017272e824 */ /* 0x100fe200078e0a02 */
[----:B------:R-:W-:Y:S01]  /*67e0*/  ISETP.GT.U32.AND P6, PT, R2, R113, PT ;  /* 0x000000710200720c */ /* 0x000fe20003fc4070 */
[----:B------:R-:W-:Y:S01]  /*67f0*/  @!P5 IMAD.IADD R115, R115, 0x1, -R2 ;  /* 0x000000017373d824 */ /* 0x000fe200078e0a02 */
[----:B------:R-:W-:Y:S01]  /*6800*/  ISETP.GE.AND P2, PT, R122, RZ, PT ;  /* 0x000000ff7a00720c */ /* 0x000fe20003f46270 */
[----:B------:R-:W-:Y:S01]  /*6810*/  IMAD.MOV R116, RZ, RZ, -R116 ;  /* 0x000000ffff747224 */ /* 0x000fe200078e0a74 */
[----:B------:R-:W-:Y:S01]  /*6820*/  ISETP.GT.U32.AND P3, PT, R2, R114, PT ;  /* 0x000000720200720c */ /* 0x000fe20003f64070 */
[----:B------:R-:W-:Y:S01]  /*6830*/  IMAD.HI.U32 R117, R244, R121, RZ ;  /* 0x00000079f4757227 */ /* 0x000fe200078e00ff */
[C---:B------:R-:W-:Y:S02]  /*6840*/  ISETP.GT.U32.AND P5, PT, R2.reuse, R115, PT ;  /* 0x000000730200720c */ /* 0x040fe40003fa4070 */
[C---:B------:R-:W-:Y:S01]  /*6850*/  LOP3.LUT R122, R243.reuse, 0xfc, RZ, 0xfc, !PT ;  /* 0x000000fcf37a7812 */ /* 0x040fe200078efcff */
[C---:B------:R-:W-:Y:S01]  /*6860*/  IMAD R116, R2.reuse, R116, R119 ;  /* 0x0000007402747224 */ /* 0x040fe200078e0277 */
[----:B------:R-:W-:Y:S01]  /*6870*/  LOP3.LUT R247, R243, 0x1f2, RZ, 0xfc, !PT ;  /* 0x000001f2f3f77812 */ /* 0x000fe200078efcff */
[----:B------:R-:W-:Y:S01]  /*6880*/  IMAD.MOV R117, RZ, RZ, -R117 ;  /* 0x000000ffff757224 */ /* 0x000fe200078e0a75 */
[----:B------:R-:W-:Y:S01]  /*6890*/  IABS R123, R122 ;  /* 0x0000007a007b7213 */ /* 0x000fe20000000000 */
[--C-:B------:R-:W-:Y:S01]  /*68a0*/  @!P6 IMAD.IADD R113, R113, 0x1, -R2.reuse ;  /* 0x000000017171e824 */ /* 0x100fe200078e0a02 */
[C---:B------:R-:W-:Y:S01]  /*68b0*/  ISETP.GT.U32.AND P6, PT, R2.reuse, R116, PT ;  /* 0x000000740200720c */ /* 0x040fe20003fc4070 */
[----:B------:R-:W-:Y:S01]  /*68c0*/  IMAD R117, R2, R117, R121 ;  /* 0x0000007502757224 */ /* 0x000fe200078e0279 */
[----:B--2---:R-:W-:Y:S01]  /*68d0*/  LOP3.LUT R251, R243, 0x1f6, RZ, 0xfc, !PT ;  /* 0x000001f6f3fb7812 */ /* 0x004fe200078efcff */
[--C-:B------:R-:W-:Y:S01]  /*68e0*/  @!P3 IMAD.IADD R114, R114, 0x1, -R2.reuse ;  /* 0x000000017272b824 */ /* 0x100fe200078e0a02 */
[----:B------:R-:W-:Y:S01]  /*68f0*/  ISETP.GE.AND P3, PT, R118, RZ, PT ;  /* 0x000000ff7600720c */ /* 0x000fe20003f66270 */
[----:B------:R-:W-:Y:S01]  /*6900*/  @!P5 IMAD.IADD R115, R115, 0x1, -R2 ;  /* 0x000000017373d824 */ /* 0x000fe200078e0a02 */
[----:B------:R-:W-:Y:S01]  /*6910*/  ISETP.GT.U32.AND P5, PT, R2, R117, PT ;  /* 0x000000750200720c */ /* 0x000fe20003fa4070 */
[----:B------:R-:W-:Y:S01]  /*6920*/  IMAD.HI.U32 R118, R244, R123, RZ ;  /* 0x0000007bf4767227 */ /* 0x000fe200078e00ff */
[----:B------:R-:W-:-:S02]  /*6930*/  @!P0 IADD3 R113, -R113, RZ, RZ ;  /* 0x000000ff71718210 */ /* 0x000fc40007ffe1ff */
[C---:B---3--:R-:W-:Y:S01]  /*6940*/  LOP3.LUT R250, R243.reuse, 0x1f8, RZ, 0xfc, !PT ;  /* 0x000001f8f3fa7812 */ /* 0x048fe200078efcff */
[----:B------:R-:W-:Y:S01]  /*6950*/  IMAD.HI.U32 R119, R244, R125, RZ ;  /* 0x0000007df4777227 */ /* 0x000fe200078e00ff */
[----:B------:R-:W-:Y:S02]  /*6960*/  IADD3 R118, -R118, RZ, RZ ;  /* 0x000000ff76767210 */ /* 0x000fe40007ffe1ff */
[----:B----4-:R-:W-:Y:S01]  /*6970*/  LOP3.LUT R3, R243, 0x1fc, RZ, 0xfc, !PT ;  /* 0x000001fcf3037812 */ /* 0x010fe200078efcff */
[--C-:B------:R-:W-:Y:S01]  /*6980*/  @!P6 IMAD.IADD R116, R116, 0x1, -R2.reuse ;  /* 0x000000017474e824 */ /* 0x100fe200078e0a02 */
[----:B------:R-:W-:Y:S01]  /*6990*/  ISETP.GE.AND P6, PT, R120, RZ, PT ;  /* 0x000000ff7800720c */ /* 0x000fe20003fc6270 */
[----:B------:R-:W-:Y:S02]  /*69a0*/  IMAD.MOV R119, RZ, RZ, -R119 ;  /* 0x000000ffff777224 */ /* 0x000fe400078e0a77 */
[C---:B------:R-:W-:Y:S01]  /*69b0*/  IMAD R118, R2.reuse, R118, R123 ;  /* 0x0000007602767224 */ /* 0x040fe200078e027b */
[----:B------:R-:W-:Y:S01]  /*69c0*/  IABS R123, R126 ;  /* 0x0000007e007b7213 */ /* 0x000fe20000000000 */
[----:B------:R-:W-:Y:S01]  /*69d0*/  @!P5 IMAD.IADD R117, R117, 0x1, -R2 ;  /* 0x000000017575d824 */ /* 0x000fe200078e0a02 */
[C---:B------:R-:W-:Y:S01]  /*69e0*/  ISETP.GT.U32.AND P5, PT, R2.reuse, R116, PT ;  /* 0x000000740200720c */ /* 0x040fe20003fa4070 */
[----:B------:R-:W-:Y:S01]  /*69f0*/  IMAD R119, R2, R119, R125 ;  /* 0x0000007702777224 */ /* 0x000fe200078e027d */
[----:B------:R-:W-:Y:S01]  /*6a00*/  IABS R125, R128 ;  /* 0x00000080007d7213 */ /* 0x000fe20000000000 */
[----:B------:R-:W-:Y:S01]  /*6a10*/  IMAD.HI.U32 R120, R244, R123, RZ ;  /* 0x0000007bf4787227 */ /* 0x000fe200078e00ff */
[C---:B------:R-:W-:Y:S01]  /*6a20*/  ISETP.GT.U32.AND P1, PT, R2.reuse, R117, PT ;  /* 0x000000750200720c */ /* 0x040fe20003f24070 */
[----:B------:R1:W-:Y:S01]  /*6a30*/  STL [R1+0x2c], R3 ;  /* 0x00002c0301007387 */ /* 0x0003e20000100800 */
[C---:B------:R-:W-:Y:S01]  /*6a40*/  ISETP.GT.U32.AND P0, PT, R2.reuse, R118, PT ;  /* 0x000000760200720c */ /* 0x040fe20003f04070 */
[----:B------:R-:W-:Y:S01]  /*6a50*/  @!P4 IMAD.MOV R114, RZ, RZ, -R114 ;  /* 0x000000ffff72c224 */ /* 0x000fe200078e0a72 */
[----:B------:R-:W-:Y:S01]  /*6a60*/  ISETP.GT.U32.AND P4, PT, R2, R119, PT ;  /* 0x000000770200720c */ /* 0x000fe20003f84070 */
[----:B------:R-:W-:-:S04]  /*6a70*/  IMAD.HI.U32 R121, R244, R125, RZ ;  /* 0x0000007df4797227 */ /* 0x000fc800078e00ff */
[----:B------:R-:W-:Y:S01]  /*6a80*/  IMAD.MOV R120, RZ, RZ, -R120 ;  /* 0x000000ffff787224 */ /* 0x000fe200078e0a78 */
[----:B------:R-:W-:Y:S01]  /*6a90*/  IADD3 R121, -R121, RZ, RZ ;  /* 0x000000ff79797210 */ /* 0x000fe20007ffe1ff */
[--C-:B------:R-:W-:Y:S01]  /*6aa0*/  @!P5 IMAD.IADD R116, R116, 0x1, -R2.reuse ;  /* 0x000000017474d824 */ /* 0x100fe200078e0a02 */
[----:B------:R-:W-:Y:S01]  /*6ab0*/  ISETP.GE.AND P5, PT, R124, RZ, PT ;  /* 0x000000ff7c00720c */ /* 0x000fe20003fa6270 */
[----:B------:R-:W-:Y:S01]  /*6ac0*/  IMAD R120, R2, R120, R123 ;  /* 0x0000007802787224 */ /* 0x000fe200078e027b */
[----:B------:R-:W-:Y:S01]  /*6ad0*/  LOP3.LUT R123, R243, 0x104, RZ, 0xfc, !PT ;  /* 0x00000104f37b7812 */ /* 0x000fe200078efcff */
[----:B------:R-:W-:Y:S01]  /*6ae0*/  @!P1 IMAD.IADD R117, R117, 0x1, -R2 ;  /* 0x0000000175759824 */ /* 0x000fe200078e0a02 */
[----:B------:R-:W-:Y:S01]  /*6af0*/  ISETP.GE.AND P1, PT, R126, RZ, PT ;  /* 0x000000ff7e00720c */ /* 0x000fe20003f26270 */
[----:B------:R-:W-:Y:S01]  /*6b00*/  @!P3 IMAD.MOV R116, RZ, RZ, -R116 ;  /* 0x000000ffff74b224 */ /* 0x000fe200078e0a74 */
[C---:B------:R-:W-:Y:S01]  /*6b10*/  ISETP.GT.U32.AND P3, PT, R2.reuse, R120, PT ;  /* 0x000000780200720c */ /* 0x040fe20003f64070 */
[----:B------:R-:W-:Y:S01]  /*6b20*/  IMAD R121, R2, R121, R125 ;  /* 0x0000007902797224 */ /* 0x000fe200078e027d */
[----:B------:R-:W-:Y:S01]  /*6b30*/  @!P6 IADD3 R117, -R117, RZ, RZ ;  /* 0x000000ff7575e210 */ /* 0x000fe20007ffe1ff */
[--C-:B------:R-:W-:Y:S01]  /*6b40*/  @!P4 IMAD.IADD R119, R119, 0x1, -R2.reuse ;  /* 0x000000017777c824 */ /* 0x100fe200078e0a02 */
[----:B------:R-:W-:Y:S01]  /*6b50*/  LOP3.LUT R126, R243, 0x106, RZ, 0xfc, !PT ;  /* 0x00000106f37e7812 */ /* 0x000fe200078efcff */
[----:B------:R-:W-:Y:S01]  /*6b60*/  @!P0 IMAD.IADD R118, R118, 0x1, -R2 ;  /* 0x0000000176768824 */ /* 0x000fe200078e0a02 */
[C---:B------:R-:W-:Y:S01]  /*6b70*/  ISETP.GT.U32.AND P6, PT, R2.reuse, R121, PT ;  /* 0x000000790200720c */ /* 0x040fe20003fc4070 */
[----:B------:R-:W-:Y:S01]  /*6b80*/  @!P2 IMAD.MOV R115, RZ, RZ, -R115 ;  /* 0x000000ffff73a224 */ /* 0x000fe200078e0a73 */
[----:B------:R-:W-:-:S02]  /*6b90*/  ISETP.GT.U32.AND P4, PT, R2, R119, PT ;  /* 0x000000770200720c */ /* 0x000fc40003f84070 */
[----:B------:R-:W-:Y:S02]  /*6ba0*/  ISETP.GT.U32.AND P0, PT, R2, R118, PT ;  /* 0x000000760200720c */ /* 0x000fe40003f04070 */
[----:B------:R-:W-:Y:S01]  /*6bb0*/  IABS R125, R123 ;  /* 0x0000007b007d7213 */ /* 0x000fe20000000000 */
[--C-:B------:R-:W-:Y:S01]  /*6bc0*/  @!P3 IMAD.IADD R120, R120, 0x1, -R2.reuse ;  /* 0x000000017878b824 */ /* 0x100fe200078e0a02 */
[----:B------:R-:W-:Y:S02]  /*6bd0*/  ISETP.GE.AND P2, PT, R122, RZ, PT ;  /* 0x000000ff7a00720c */ /* 0x000fe40003f46270 */
[----:B------:R-:W-:Y:S01]  /*6be0*/  IABS R127, R126 ;  /* 0x0000007e007f7213 */ /* 0x000fe20000000000 */
[----:B------:R-:W-:Y:S01]  /*6bf0*/  IMAD.HI.U32 R122, R244, R125, RZ ;  /* 0x0000007df47a7227 */ /* 0x000fe200078e00ff */
[----:B------:R-:W-:Y:S02]  /*6c00*/  ISETP.GT.U32.AND P3, PT, R2, R120, PT ;  /* 0x000000780200720c */ /* 0x000fe40003f64070 */
[----:B------:R-:W-:Y:S01]  /*6c10*/  @!P6 IADD3 R121, R121, -R2, RZ ;  /* 0x800000027979e210 */ /* 0x000fe20007ffe0ff */
[----:B------:R-:W-:Y:S01]  /*6c20*/  @!P4 IMAD.IADD R119, R119, 0x1, -R2 ;  /* 0x000000017777c824 */ /* 0x000fe200078e0a02 */
[----:B------:R-:W-:Y:S01]  /*6c30*/  ISETP.GE.AND P4, PT, R123, RZ, PT ;  /* 0x000000ff7b00720c */ /* 0x000fe20003f86270 */
[----:B------:R-:W-:Y:S01]  /*6c40*/  IMAD.HI.U32 R123, R244, R127, RZ ;  /* 0x0000007ff47b7227 */ /* 0x000fe200078e00ff */
[----:B------:R-:W-:-:S02]  /*6c50*/  ISETP.GT.U32.AND P6, PT, R2, R121, PT ;  /* 0x000000790200720c */ /* 0x000fc40003fc4070 */
[----:B-1----:R-:W-:Y:S01]  /*6c60*/  IABS R3, R3 ;  /* 0x0000000300037213 */ /* 0x002fe20000000000 */
[----:B------:R-:W-:Y:S02]  /*6c70*/  IMAD.MOV R122, RZ, RZ, -R122 ;  /* 0x000000ffff7a7224 */ /* 0x000fe400078e0a7a */
[--C-:B------:R-:W-:Y:S01]  /*6c80*/  @!P0 IMAD.IADD R118, R118, 0x1, -R2.reuse ;  /* 0x0000000176768824 */ /* 0x100fe200078e0a02 */
[----:B------:R-:W-:Y:S01]  /*6c90*/  ISETP.GE.AND P0, PT, R128, RZ, PT ;  /* 0x000000ff8000720c */ /* 0x000fe20003f06270 */
[----:B------:R-:W-:Y:S01]  /*6ca0*/  IMAD.MOV R123, RZ, RZ, -R123 ;  /* 0x000000ffff7b7224 */ /* 0x000fe200078e0a7b */
[----:B------:R-:W-:Y:S01]  /*6cb0*/  LOP3.LUT R128, R243, 0x108, RZ, 0xfc, !PT ;  /* 0x00000108f3807812 */ /* 0x000fe200078efcff */
[C---:B------:R-:W-:Y:S02]  /*6cc0*/  IMAD R122, R2.reuse, R122, R125 ;  /* 0x0000007a027a7224 */ /* 0x040fe400078e027d */
[----:B------:R-:W-:Y:S01]  /*6cd0*/  IMAD R123, R2, R123, R127 ;  /* 0x0000007b027b7224 */ /* 0x000fe200078e027f */
[----:B------:R-:W-:Y:S01]  /*6ce0*/  IABS R124, R128 ;  /* 0x00000080007c7213 */ /* 0x000fe20000000000 */
[--C-:B------:R-:W-:Y:S01]  /*6cf0*/  @!P3 IMAD.IADD R120, R120, 0x1, -R2.reuse ;  /* 0x000000017878b824 */ /* 0x100fe200078e0a02 */
[C---:B------:R-:W-:Y:S01]  /*6d00*/  ISETP.GT.U32.AND P3, PT, R2.reuse, R122, PT ;  /* 0x0000007a0200720c */ /* 0x040fe20003f64070 */
[----:B------:R-:W-:Y:S01]  /*6d10*/  @!P6 IMAD.IADD R121, R121, 0x1, -R2 ;  /* 0x000000017979e824 */ /* 0x000fe200078e0a02 */
[----:B------:R-:W-:Y:S01]  /*6d20*/  ISETP.GT.U32.AND P6, PT, R2, R123, PT ;  /* 0x0000007b0200720c */ /* 0x000fe20003fc4070 */
[----:B------:R-:W-:Y:S01]  /*6d30*/  IMAD.MOV.U32 R125, RZ, RZ, R124 ;  /* 0x000000ffff7d7224 */ /* 0x000fe200078e007c */
[----:B------:R-:W-:Y:S01]  /*6d40*/  IABS R127, R130 ;  /* 0x00000082007f7213 */ /* 0x000fe20000000000 */
[----:B------:R-:W-:Y:S01]  /*6d50*/  @!P2 IMAD.MOV R118, RZ, RZ, -R118 ;  /* 0x000000ffff76a224 */ /* 0x000fe200078e0a76 */
[----:B------:R-:W-:Y:S01]  /*6d60*/  ISETP.GE.AND P2, PT, R126, RZ, PT ;  /* 0x000000ff7e00720c */ /* 0x000fe20003f46270 */
[----:B------:R-:W-:-:S04]  /*6d70*/  IMAD.HI.U32 R124, R244, R125, RZ ;  /* 0x0000007df47c7227 */ /* 0x000fc800078e00ff */
[----:B------:R-:W-:Y:S01]  /*6d80*/  IMAD.HI.U32 R126, R244, R129, RZ ;  /* 0x00000081f47e7227 */ /* 0x000fe200078e00ff */
[----:B------:R-:W-:-:S03]  /*6d90*/  IADD3 R124, -R124, RZ, RZ ;  /* 0x000000ff7c7c7210 */ /* 0x000fc60007ffe1ff */
[----:B------:R-:W-:Y:S01]  /*6da0*/  @!P3 IMAD.IADD R122, R122, 0x1, -R2 ;  /* 0x000000017a7ab824 */ /* 0x000fe200078e0a02 */
[----:B------:R-:W-:Y:S01]  /*6db0*/  @!P6 IADD3 R123, R123, -R2, RZ ;  /* 0x800000027b7be210 */ /* 0x000fe20007ffe0ff */
[----:B------:R-:W-:Y:S02]  /*6dc0*/  IMAD R124, R2, R124, R125 ;  /* 0x0000007c027c7224 */ /* 0x000fe400078e027d */
[----:B------:R-:W-:Y:S01]  /*6dd0*/  IMAD.HI.U32 R125, R244, R127, RZ ;  /* 0x0000007ff47d7227 */ /* 0x000fe200078e00ff */
[C---:B------:R-:W-:Y:S02]  /*6de0*/  ISETP.GT.U32.AND P6, PT, R2.reuse, R122, PT ;  /* 0x0000007a0200720c */ /* 0x040fe40003fc4070 */
[----:B------:R-:W-:Y:S01]  /*6df0*/  ISETP.GT.U32.AND P3, PT, R2, R124, PT ;  /* 0x0000007c0200720c */ /* 0x000fe20003f64070 */
[----:B------:R-:W-:Y:S02]  /*6e00*/  IMAD.MOV R125, RZ, RZ, -R125 ;  /* 0x000000ffff7d7224 */ /* 0x000fe400078e0a7d */
[----:B------:R-:W-:-:S02]  /*6e10*/  IMAD.MOV R126, RZ, RZ, -R126 ;  /* 0x000000ffff7e7224 */ /* 0x000fc400078e0a7e */
[C---:B------:R-:W-:Y:S01]  /*6e20*/  IMAD R125, R2.reuse, R125, R127 ;  /* 0x0000007d027d7224 */ /* 0x040fe200078e027f */
[----:B------:R-:W-:Y:S01]  /*6e30*/  IABS R127, R134 ;  /* 0x00000086007f7213 */ /* 0x000fe20000000000 */
[----:B------:R-:W-:Y:S02]  /*6e40*/  IMAD R126, R2, R126, R129 ;  /* 0x0000007e027e7224 */ /* 0x000fe400078e0281 */
[----:B------:R-:W-:Y:S01]  /*6e50*/  @!P5 IMAD.MOV R119, RZ, RZ, -R119 ;  /* 0x000000ffff77d224 */ /* 0x000fe200078e0a77 */
[----:B------:R-:W-:Y:S01]  /*6e60*/  ISETP.GE.AND P5, PT, R128, RZ, PT ;  /* 0x000000ff8000720c */ /* 0x000fe20003fa6270 */
[----:B------:R-:W-:Y:S01]  /*6e70*/  IMAD.MOV.U32 R129, RZ, RZ, R127 ;  /* 0x000000ffff817224 */ /* 0x000fe200078e007f */
[----:B------:R-:W-:Y:S01]  /*6e80*/  @!P6 IADD3 R122, R122, -R2, RZ ;  /* 0x800000027a7ae210 */ /* 0x000fe20007ffe0ff */
[----:B------:R-:W-:Y:S01]  /*6e90*/  IMAD.HI.U32 R127, R244, R131, RZ ;  /* 0x00000083f47f7227 */ /* 0x000fe200078e00ff */
[----:B------:R-:W-:-:S03]  /*6ea0*/  ISETP.GT.U32.AND P6, PT, R2, R125, PT ;  /* 0x0000007d0200720c */ /* 0x000fc60003fc4070 */
[----:B------:R-:W-:Y:S02]  /*6eb0*/  IMAD.MOV R127, RZ, RZ, -R127 ;  /* 0x000000ffff7f7224 */ /* 0x000fe400078e0a7f */
[----:B------:R-:W-:Y:S01]  /*6ec0*/  @!P4 IMAD.MOV R122, RZ, RZ, -R122 ;  /* 0x000000ffff7ac224 */ /* 0x000fe200078e0a7a */
[C---:B------:R-:W-:Y:S01]  /*6ed0*/  ISETP.GT.U32.AND P4, PT, R2.reuse, R126, PT ;  /* 0x0000007e0200720c */ /* 0x040fe20003f84070 */
[----:B------:R-:W-:Y:S01]  /*6ee0*/  IMAD R127, R2, R127, R131 ;  /* 0x0000007f027f7224 */ /* 0x000fe200078e0283 */
[----:B------:R-:W-:Y:S01]  /*6ef0*/  IABS R131, R136 ;  /* 0x0000008800837213 */ /* 0x000fe20000000000 */
[----:B------:R-:W-:-:S04]  /*6f00*/  IMAD.HI.U32 R128, R244, R129, RZ ;  /* 0x00000081f4807227 */ /* 0x000fc800078e00ff */
[----:B------:R-:W-:Y:S01]  /*6f10*/  @!P6 IMAD.IADD R125, R125, 0x1, -R2 ;  /* 0x000000017d7de824 */ /* 0x000fe200078e0a02 */
[----:B------:R-:W-:Y:S01]  /*6f20*/  ISETP.GT.U32.AND P6, PT, R2, R127, PT ;  /* 0x0000007f0200720c */ /* 0x000fe20003fc4070 */
[----:B------:R-:W-:Y:S02]  /*6f30*/  IMAD.MOV R128, RZ, RZ, -R128 ;  /* 0x000000ffff807224 */ /* 0x000fe400078e0a80 */
[--C-:B------:R-:W-:Y:S02]  /*6f40*/  @!P3 IMAD.IADD R124, R124, 0x1, -R2.reuse ;  /* 0x000000017c7cb824 */ /* 0x100fe400078e0a02 */
[----:B------:R-:W-:Y:S01]  /*6f50*/  @!P4 IMAD.IADD R126, R126, 0x1, -R2 ;  /* 0x000000017e7ec824 */ /* 0x000fe200078e0a02 */
[C---:B------:R-:W-:Y:S01]  /*6f60*/  ISETP.GT.U32.AND P4, PT, R2.reuse, R125, PT ;  /* 0x0000007d0200720c */ /* 0x040fe20003f84070 */
[----:B------:R-:W-:Y:S01]  /*6f70*/  @!P1 IMAD.MOV R120, RZ, RZ, -R120 ;  /* 0x000000ffff789224 */ /* 0x000fe200078e0a78 */
[C---:B------:R-:W-:Y:S01]  /*6f80*/  ISETP.GT.U32.AND P1, PT, R2.reuse, R123, PT ;  /* 0x0000007b0200720c */ /* 0x040fe20003f24070 */
[C---:B------:R-:W-:Y:S01]  /*6f90*/  IMAD R128, R2.reuse, R128, R129 ;  /* 0x0000008002807224 */ /* 0x040fe200078e0281 */
[----:B------:R-:W-:Y:S01]  /*6fa0*/  ISETP.GT.U32.AND P3, PT, R2, R124, PT ;  /* 0x0000007c0200720c */ /* 0x000fe20003f64070 */
[----:B------:R-:W-:-:S02]  /*6fb0*/  IMAD.HI.U32 R129, R244, R131, RZ ;  /* 0x00000083f4817227 */ /* 0x000fc400078e00ff */
[----:B------:R-:W-:Y:S02]  /*6fc0*/  @!P6 IADD3 R127, R127, -R2, RZ ;  /* 0x800000027f7fe210 */ /* 0x000fe40007ffe0ff */
[----:B------:R-:W-:Y:S02]  /*6fd0*/  IMAD.MOV R129, RZ, RZ, -R129 ;  /* 0x000000ffff817224 */ /* 0x000fe400078e0a81 */
[----:B------:R-:W-:Y:S01]  /*6fe0*/  ISETP.GT.U32.AND P6, PT, R2, R127, PT ;  /* 0x0000007f0200720c */ /* 0x000fe20003fc4070 */
[----:B------:R-:W-:Y:S01]  /*6ff0*/  @!P0 IMAD.MOV R121, RZ, RZ, -R121 ;  /* 0x000000ffff798224 */ /* 0x000fe200078e0a79 */
[----:B------:R-:W-:Y:S01]  /*7000*/  ISETP.GE.AND P0, PT, R130, RZ, PT ;  /* 0x000000ff8200720c */ /* 0x000fe20003f06270 */
[--C-:B------:R-:W-:Y:S01]  /*7010*/  @!P4 IMAD.IADD R125, R125, 0x1, -R2.reuse ;  /* 0x000000017d7dc824 */ /* 0x100fe200078e0a02 */
[C---:B------:R-:W-:Y:S01]  /*7020*/  ISETP.GT.U32.AND P4, PT, R2.reuse, R128, PT ;  /* 0x000000800200720c */ /* 0x040fe20003f84070 */
[----:B------:R-:W-:Y:S01]  /*7030*/  IMAD R129, R2, R129, R131 ;  /* 0x0000008102817224 */ /* 0x000fe200078e0283 */
[----:B------:R-:W-:Y:S01]  /*7040*/  @!P1 IADD3 R123, R123, -R2, RZ ;  /* 0x800000027b7b9210 */ /* 0x000fe20007ffe0ff */
[----:B------:R-:W-:Y:S01]  /*7050*/  @!P3 IMAD.IADD R124, R124, 0x1, -R2 ;  /* 0x000000017c7cb824 */ /* 0x000fe200078e0a02 */
[----:B------:R-:W-:Y:S01]  /*7060*/  ISETP.GE.AND P3, PT, R133, RZ, PT ;  /* 0x000000ff8500720c */ /* 0x000fe20003f66270 */
[----:B------:R-:W-:Y:S01]  /*7070*/  IMAD.HI.U32 R131, R244, R135, RZ ;  /* 0x00000087f4837227 */ /* 0x000fe200078e00ff */
[----:B------:R-:W-:-:S02]  /*7080*/  IABS R133, R138 ;  /* 0x0000008a00857213 */ /* 0x000fc40000000000 */
[----:B------:R-:W-:Y:S01]  /*7090*/  ISETP.GE.AND P1, PT, R132, RZ, PT ;  /* 0x000000ff8400720c */ /* 0x000fe20003f26270 */
[--C-:B------:R-:W-:Y:S01]  /*70a0*/  @!P6 IMAD.IADD R127, R127, 0x1, -R2.reuse ;  /* 0x000000017f7fe824 */ /* 0x100fe200078e0a02 */
[C---:B------:R-:W-:Y:S01]  /*70b0*/  ISETP.GT.U32.AND P6, PT, R2.reuse, R129, PT ;  /* 0x000000810200720c */ /* 0x040fe20003fc4070 */
[----:B------:R-:W-:Y:S01]  /*70c0*/  @!P2 IMAD.MOV R123, RZ, RZ, -R123 ;  /* 0x000000ffff7ba224 */ /* 0x000fe200078e0a7b */
[----:B------:R-:W-:Y:S01]  /*70d0*/  ISETP.GT.U32.AND P2, PT, R2, R126, PT ;  /* 0x0000007e0200720c */ /* 0x000fe20003f44070 */
[----:B------:R-:W-:Y:S01]  /*70e0*/  @!P4 IMAD.IADD R128, R128, 0x1, -R2 ;  /* 0x000000018080c824 */ /* 0x000fe200078e0a02 */
[----:B------:R-:W-:Y:S01]  /*70f0*/  ISETP.GE.AND P4, PT, R136, RZ, PT ;  /* 0x000000ff8800720c */ /* 0x000fe20003f86270 */
[----:B------:R-:W-:Y:S01]  /*7100*/  IMAD.HI.U32 R130, R244, R133, RZ ;  /* 0x00000085f4827227 */ /* 0x000fe200078e00ff */
[----:B------:R-:W-:Y:S02]  /*7110*/  LOP3.LUT R136, R243, 0x11a, RZ, 0xfc, !PT ;  /* 0x0000011af3887812 */ /* 0x000fe400078efcff */
[----:B------:R-:W-:Y:S01]  /*7120*/  @!P5 IADD3 R124, -R124, RZ, RZ ;  /* 0x000000ff7c7cd210 */ /* 0x000fe20007ffe1ff */
[----:B------:R-:W-:Y:S01]  /*7130*/  IMAD.HI.U32 R132, R244, R137, RZ ;  /* 0x00000089f4847227 */ /* 0x000fe200078e00ff */
[----:B------:R-:W-:-:S03]  /*7140*/  IADD3 R130, -R130, RZ, RZ ;  /* 0x000000ff82827210 */ /* 0x000fc60007ffe1ff */
[--C-:B------:R-:W-:Y:S01]  /*7150*/  @!P6 IMAD.IADD R129, R129, 0x1, -R2.reuse ;  /* 0x000000018181e824 */ /* 0x100fe200078e0a02 */
[----:B------:R-:W-:Y:S01]  /*7160*/  ISETP.GT.U32.AND P6, PT, R2, R128, PT ;  /* 0x000000800200720c */ /* 0x000fe20003fc4070 */
[----:B------:R-:W-:Y:S02]  /*7170*/  IMAD.MOV R131, RZ, RZ, -R131 ;  /* 0x000000ffff837224 */ /* 0x000fe400078e0a83 */
[----:B------:R-:W-:Y:S01]  /*7180*/  @!P2 IMAD.IADD R126, R126, 0x1, -R2 ;  /* 0x000000017e7ea824 */ /* 0x000fe200078e0a02 */
[----:B------:R-:W-:Y:S01]  /*7190*/  ISETP.GE.AND P2, PT, R134, RZ, PT ;  /* 0x000000ff8600720c */ /* 0x000fe20003f46270 */
[----:B------:R-:W-:Y:S02]  /*71a0*/  IMAD.MOV R132, RZ, RZ, -R132 ;  /* 0x000000ffff847224 */ /* 0x000fe400078e0a84 */
[C---:B------:R-:W-:Y:S01]  /*71b0*/  IMAD R131, R2.reuse, R131, R135 ;  /* 0x0000008302837224 */ /* 0x040fe200078e0287 */
[----:B------:R-:W-:Y:S01]  /*71c0*/  IABS R135, R136 ;  /* 0x0000008800877213 */ /* 0x000fe20000000000 */
[----:B------:R-:W-:-:S02]  /*71d0*/  IMAD R130, R2, R130, R133 ;  /* 0x0000008202827224 */ /* 0x000fc400078e0285 */
[C---:B------:R-:W-:Y:S01]  /*71e0*/  IMAD R132, R2.reuse, R132, R137 ;  /* 0x0000008402847224 */ /* 0x040fe200078e0289 */
[----:B------:R-:W-:Y:S01]  /*71f0*/  IABS R137, R141 ;  /* 0x0000008d00897213 */ /* 0x000fe20000000000 */
[----:B------:R-:W-:Y:S01]  /*7200*/  @!P1 IMAD.MOV R126, RZ, RZ, -R126 ;  /* 0x000000ffff7e9224 */ /* 0x000fe200078e0a7e */
[C---:B------:R-:W-:Y:S01]  /*7210*/  ISETP.GT.U32.AND P1, PT, R2.reuse, R131, PT ;  /* 0x000000830200720c */ /* 0x040fe20003f24070 */
[----:B------:R-:W-:Y:S01]  /*7220*/  @!P0 IMAD.MOV R125, RZ, RZ, -R125 ;  /* 0x000000ffff7d8224 */ /* 0x000fe200078e0a7d */
[----:B------:R-:W-:Y:S01]  /*7230*/  ISETP.GT.U32.AND P5, PT, R2, R130, PT ;  /* 0x000000820200720c */ /* 0x000fe20003fa4070 */
[----:B------:R-:W-:Y:S01]  /*7240*/  @!P6 IMAD.IADD R128, R128, 0x1, -R2 ;  /* 0x000000018080e824 */ /* 0x000fe200078e0a02 */
[----:B------:R-:W-:Y:S01]  /*7250*/  ISETP.GT.U32.AND P0, PT, R2, R129, PT ;  /* 0x000000810200720c */ /* 0x000fe20003f04070 */
[----:B------:R-:W-:Y:S01]  /*7260*/  IMAD.HI.U32 R133, R244, R135, RZ ;  /* 0x00000087f4857227 */ /* 0x000fe200078e00ff */
[----:B------:R-:W-:-:S03]  /*7270*/  ISETP.GT.U32.AND P6, PT, R2, R132, PT ;  /* 0x000000840200720c */ /* 0x000fc60003fc4070 */
[----:B------:R-:W-:Y:S01]  /*7280*/  IMAD.HI.U32 R134, R244, R137, RZ ;  /* 0x00000089f4867227 */ /* 0x000fe200078e00ff */
[----:B------:R-:W-:-:S03]  /*7290*/  IADD3 R133, -R133, RZ, RZ ;  /* 0x000000ff85857210 */ /* 0x000fc60007ffe1ff */
[--C-:B------:R-:W-:Y:S02]  /*72a0*/  @!P1 IMAD.IADD R131, R131, 0x1, -R2.reuse ;  /* 0x0000000183839824 */ /* 0x100fe400078e0a02 */
[--C-:B------:R-:W-:Y:S01]  /*72b0*/  @!P5 IMAD.IADD R130, R130, 0x1, -R2.reuse ;  /* 0x000000018282d824 */ /* 0x100fe200078e0a02 */
[----:B------:R-:W-:Y:S01]  /*72c0*/  ISETP.GE.AND P5, PT, R140, RZ, PT ;  /* 0x000000ff8c00720c */ /* 0x000fe20003fa6270 */
[----:B------:R-:W-:Y:S01]  /*72d0*/  @!P0 IMAD.IADD R129, R129, 0x1, -R2 ;  /* 0x0000000181818824 */ /* 0x000fe200078e0a02 */
[----:B------:R-:W-:Y:S01]  /*72e0*/  LOP3.LUT R140, R243, 0x120, RZ, 0xfc, !PT ;  /* 0x00000120f38c7812 */ /* 0x000fe200078efcff */
[----:B------:R-:W-:Y:S01]  /*72f0*/  IMAD R133, R2, R133, R135 ;  /* 0x0000008502857224 */ /* 0x000fe200078e0287 */
[----:B------:R-:W-:Y:S01]  /*7300*/  @!P6 IADD3 R132, R132, -R2, RZ ;  /* 0x800000028484e210 */ /* 0x000fe20007ffe0ff */
[----:B------:R-:W-:Y:S01]  /*7310*/  @!P4 IMAD.MOV R129, RZ, RZ, -R129 ;  /* 0x000000ffff81c224 */ /* 0x000fe200078e0a81 */
[C---:B------:R-:W-:Y:S01]  /*7320*/  ISETP.GT.U32.AND P6, PT, R2.reuse, R131, PT ;  /* 0x000000830200720c */ /* 0x040fe20003fc4070 */
[----:B------:R-:W-:Y:S01]  /*7330*/  @!P2 IMAD.MOV R128, RZ, RZ, -R128 ;  /* 0x000000ffff80a224 */ /* 0x000fe200078e0a80 */
[C---:B------:R-:W-:Y:S01]  /*7340*/  ISETP.GT.U32.AND P1, PT, R2.reuse, R130, PT ;  /* 0x000000820200720c */ /* 0x040fe20003f24070 */
[----:B------:R-:W-:Y:S01]  /*7350*/  @!P3 IMAD.MOV R127, RZ, RZ, -R127 ;  /* 0x000000ffff7fb224 */ /* 0x000fe200078e0a7f */
[C---:B------:R-:W-:Y:S01]  /*7360*/  ISETP.GT.U32.AND P4, PT, R2.reuse, R133, PT ;  /* 0x000000850200720c */ /* 0x040fe20003f84070 */
[----:B------:R-:W-:Y:S01]  /*7370*/  IMAD.MOV R134, RZ, RZ, -R134 ;  /* 0x000000ffff867224 */ /* 0x000fe200078e0a86 */
[----:B------:R-:W-:-:S02]  /*7380*/  ISETP.GT.U32.AND P2, PT, R2, R132, PT ;  /* 0x000000840200720c */ /* 0x000fc40003f44070 */
[----:B------:R-:W-:Y:S01]  /*7390*/  ISETP.GE.AND P3, PT, R138, RZ, PT ;  /* 0x000000ff8a00720c */ /* 0x000fe20003f66270 */
[----:B------:R-:W-:Y:S01]  /*73a0*/  IMAD R134, R2, R134, R137 ;  /* 0x0000008602867224 */ /* 0x000fe200078e0289 */
[----:B------:R-:W-:Y:S02]  /*73b0*/  LOP3.LUT R138, R243, 0x11e, RZ, 0xfc, !PT ;  /* 0x0000011ef38a7812 */ /* 0x000fe400078efcff */
[----:B------:R-:W-:Y:S01]  /*73c0*/  ISETP.GE.AND P0, PT, R139, RZ, PT ;  /* 0x000000ff8b00720c */ /* 0x000fe20003f06270 */
[--C-:B------:R-:W-:Y:S01]  /*73d0*/  @!P6 IMAD.IADD R131, R131, 0x1, -R2.reuse ;  /* 0x000000018383e824 */ /* 0x100fe200078e0a02 */
[----:B------:R-:W-:Y:S01]  /*73e0*/  IABS R137, R138 ;  /* 0x0000008a00897213 */ /* 0x000fe20000000000 */
[--C-:B------:R-:W-:Y:S01]  /*73f0*/  @!P1 IMAD.IADD R130, R130, 0x1, -R2.reuse ;  /* 0x0000000182829824 */ /* 0x100fe200078e0a02 */
[----:B------:R-:W-:Y:S01]  /*7400*/  ISETP.GT.U32.AND P6, PT, R2, R134, PT ;  /* 0x000000860200720c */ /* 0x000fe20003fc4070 */
[----:B------:R-:W-:Y:S01]  /*7410*/  @!P4 IMAD.IADD R133, R133, 0x1, -R2 ;  /* 0x000000018585c824 */ /* 0x000fe200078e0a02 */
[----:B------:R-:W-:Y:S01]  /*7420*/  ISETP.GE.AND P1, PT, R136, RZ, PT ;  /* 0x000000ff8800720c */ /* 0x000fe20003f26270 */
[----:B------:R-:W-:Y:S01]  /*7430*/  IMAD.HI.U32 R135, R244, R137, RZ ;  /* 0x00000089f4877227 */ /* 0x000fe200078e00ff */
[----:B------:R-:W-:-:S02]  /*7440*/  @!P2 IADD3 R132, R132, -R2, RZ ;  /* 0x800000028484a210 */ /* 0x000fc40007ffe0ff */
[----:B------:R-:W-:Y:S01]  /*7450*/  ISETP.GE.AND P2, PT, R141, RZ, PT ;  /* 0x000000ff8d00720c */ /* 0x000fe20003f46270 */
[----:B------:R-:W-:Y:S01]  /*7460*/  IMAD.MOV R135, RZ, RZ, -R135 ;  /* 0x000000ffff877224 */ /* 0x000fe200078e0a87 */
[----:B------:R-:W-:Y:S01]  /*7470*/  @!P3 IADD3 R130, -R130, RZ, RZ ;  /* 0x000000ff8282b210 */ /* 0x000fe20007ffe1ff */
[----:B------:R-:W-:Y:S01]  /*7480*/  @!P0 IMAD.MOV R131, RZ, RZ, -R131 ;  /* 0x000000ffff838224 */ /* 0x000fe200078e0a83 */
[----:B------:R-:W-:Y:S01]  /*7490*/  IABS R141, R142 ;  /* 0x0000008e008d7213 */ /* 0x000fe20000000000 */
[C---:B------:R-:W-:Y:S01]  /*74a0*/  IMAD R135, R2.reuse, R135, R137 ;  /* 0x0000008702877224 */ /* 0x040fe200078e0289 */
[----:B------:R-:W-:Y:S01]  /*74b0*/  ISETP.GT.U32.AND P3, PT, R2, R133, PT ;  /* 0x000000850200720c */ /* 0x000fe20003f64070 */
[----:B------:R-:W-:Y:S01]  /*74c0*/  @!P6 IMAD.IADD R134, R134, 0x1, -R2 ;  /* 0x000000018686e824 */ /* 0x000fe200078e0a02 */
[----:B------:R-:W-:Y:S01]  /*74d0*/  IABS R139, R140 ;  /* 0x0000008c008b7213 */ /* 0x000fe20000000000 */
[----:B------:R-:W-:Y:S01]  /*74e0*/  IMAD.HI.U32 R137, R244, R141, RZ ;  /* 0x0000008df4897227 */ /* 0x000fe200078e00ff */
[----:B------:R-:W-:-:S02]  /*74f0*/  ISETP.GT.U32.AND P0, PT, R2, R135, PT ;  /* 0x000000870200720c */ /* 0x000fc40003f04070 */
[----:B------:R-:W-:Y:S01]  /*7500*/  ISETP.GT.U32.AND P6, PT, R2, R134, PT ;  /* 0x000000860200720c */ /* 0x000fe20003fc4070 */
[----:B------:R-:W-:Y:S01]  /*7510*/  IMAD.MOV R137, RZ, RZ, -R137 ;  /* 0x000000ffff897224 */ /* 0x000fe200078e0a89 */
[----:B------:R-:W-:Y:S01]  /*7520*/  ISETP.GE.AND P4, PT, R138, RZ, PT ;  /* 0x000000ff8a00720c */ /* 0x000fe20003f86270 */
[----:B------:R-:W-:Y:S01]  /*7530*/  IMAD.HI.U32 R136, R244, R139, RZ ;  /* 0x0000008bf4887227 */ /* 0x000fe200078e00ff */
[----:B------:R-:W-:-:S03]  /*7540*/  LOP3.LUT R138, R243, 0x124, RZ, 0xfc, !PT ;  /* 0x00000124f38a7812 */ /* 0x000fc600078efcff */
[----:B------:R-:W-:Y:S02]  /*7550*/  @!P3 IMAD.IADD R133, R133, 0x1, -R2 ;  /* 0x000000018585b824 */ /* 0x000fe400078e0a02 */
[C---:B------:R-:W-:Y:S01]  /*7560*/  IMAD R137, R2.reuse, R137, R141 ;  /* 0x0000008902897224 */ /* 0x040fe200078e028d */
[----:B------:R-:W-:Y:S01]  /*7570*/  IABS R141, R138 ;  /* 0x0000008a008d7213 */ /* 0x000fe20000000000 */
[----:B------:R-:W-:Y:S02]  /*7580*/  @!P1 IMAD.MOV R133, RZ, RZ, -R133 ;  /* 0x000000ffff859224 */ /* 0x000fe400078e0a85 */
[----:B------:R-:W-:Y:S01]  /*7590*/  IMAD.MOV R136, RZ, RZ, -R136 ;  /* 0x000000ffff887224 */ /* 0x000fe200078e0a88 */
[----:B------:R-:W-:Y:S01]  /*75a0*/  ISETP.GT.U32.AND P1, PT, R2, R137, PT ;  /* 0x000000890200720c */ /* 0x000fe20003f24070 */
[----:B------:R-:W-:Y:S01]  /*75b0*/  @!P0 IMAD.IADD R135, R135, 0x1, -R2 ;  /* 0x0000000187878824 */ /* 0x000fe200078e0a02 */
[----:B------:R-:W-:Y:S01]  /*75c0*/  @!P6 IADD3 R134, R134, -R2, RZ ;  /* 0x800000028686e210 */ /* 0x000fe20007ffe0ff */
[----:B------:R-:W-:Y:S01]  /*75d0*/  IMAD R136, R2, R136, R139 ;  /* 0x0000008802887224 */ /* 0x000fe200078e028b */
[----:B------:R-:W-:Y:S01]  /*75e0*/  ISETP.GE.AND P6, PT, R142, RZ, PT ;  /* 0x000000ff8e00720c */ /* 0x000fe20003fc6270 */
[----:B------:R-:W-:Y:S01]  /*75f0*/  @!P5 IMAD.MOV R132, RZ, RZ, -R132 ;  /* 0x000000ffff84d224 */ /* 0x000fe200078e0a84 */
[----:B------:R-:W-:Y:S01]  /*7600*/  LOP3.LUT R142, R243, 0x126, RZ, 0xfc, !PT ;  /* 0x00000126f38e7812 */ /* 0x000fe200078efcff */
[----:B------:R-:W-:Y:S01]  /*7610*/  @!P2 IMAD.MOV R134, RZ, RZ, -R134 ;  /* 0x000000ffff86a224 */ /* 0x000fe200078e0a86 */
[----:B------:R-:W-:-:S02]  /*7620*/  ISETP.GT.U32.AND P3, PT, R2, R136, PT ;  /* 0x000000880200720c */ /* 0x000fc40003f64070 */
[----:B------:R-:W-:Y:S02]  /*7630*/  IABS R143, R142 ;  /* 0x0000008e008f7213 */ /* 0x000fe40000000000 */
[----:B------:R-:W-:Y:S02]  /*7640*/  ISETP.GT.U32.AND P0, PT, R2, R135, PT ;  /* 0x000000870200720c */ /* 0x000fe40003f04070 */
[----:B------:R-:W-:Y:S01]  /*7650*/  @!P1 IADD3 R137, R137, -R2, RZ ;  /* 0x8000000289899210 */ /* 0x000fe20007ffe0ff */
[----:B------:R-:W-:Y:S01]  /*7660*/  IMAD.HI.U32 R139, R244, R143, RZ ;  /* 0x0000008ff48b7227 */ /* 0x000fe200078e00ff */
[----:B------:R-:W-:Y:S02]  /*7670*/  ISETP.GE.AND P2, PT, R138, RZ, PT ;  /* 0x000000ff8a00720c */ /* 0x000fe40003f46270 */
[----:B------:R-:W-:Y:S01]  /*7680*/  ISETP.GT.U32.AND P1, PT, R2, R137, PT ;  /* 0x000000890200720c */ /* 0x000fe20003f24070 */
[----:B------:R-:W-:Y:S01]  /*7690*/  IMAD.MOV R139, RZ, RZ, -R139 ;  /* 0x000000ffff8b7224 */ /* 0x000fe200078e0a8b */
[----:B------:R-:W-:Y:S01]  /*76a0*/  ISETP.GE.AND P5, PT, R140, RZ, PT ;  /* 0x000000ff8c00720c */ /* 0x000fe20003fa6270 */
[----:B------:R-:W-:-:S02]  /*76b0*/  @!P3 IMAD.IADD R136, R136, 0x1, -R2 ;  /* 0x000000018888b824 */ /* 0x000fc400078e0a02 */
[----:B------:R-:W-:Y:S02]  /*76c0*/  IMAD R139, R2, R139, R143 ;  /* 0x0000008b028b7224 */ /* 0x000fe400078e028f */
[----:B------:R-:W-:Y:S01]  /*76d0*/  IMAD.HI.U32 R138, R244, R141, RZ ;  /* 0x0000008df48a7227 */ /* 0x000fe200078e00ff */
[----:B------:R-:W-:Y:S02]  /*76e0*/  ISETP.GT.U32.AND P3, PT, R2, R136, PT ;  /* 0x000000880200720c */ /* 0x000fe40003f64070 */
[----:B------:R-:W-:Y:S01]  /*76f0*/  @!P0 IADD3 R135, R135, -R2, RZ ;  /* 0x8000000287878210 */ /* 0x000fe20007ffe0ff */
[----:B------:R-:W-:Y:S01]  /*7700*/  IMAD.HI.U32 R140, R244, R145, RZ ;  /* 0x00000091f48c7227 */ /* 0x000fe200078e00ff */
[----:B------:R-:W-:-:S03]  /*7710*/  ISETP.GE.AND P0, PT, R142, RZ, PT ;  /* 0x000000ff8e00720c */ /* 0x000fc60003f06270 */
[----:B------:R-:W-:Y:S01]  /*7720*/  @!P1 IMAD.IADD R137, R137, 0x1, -R2 ;  /* 0x0000000189899824 */ /* 0x000fe200078e0a02 */
[C---:B------:R-:W-:Y:S01]  /*7730*/  ISETP.GT.U32.AND P1, PT, R2.reuse, R139, PT ;  /* 0x0000008b0200720c */ /* 0x040fe20003f24070 */
[----:B------:R-:W-:Y:S02]  /*7740*/  IMAD.MOV R138, RZ, RZ, -R138 ;  /* 0x000000ffff8a7224 */ /* 0x000fe400078e0a8a */
[----:B------:R-:W-:Y:S01]  /*7750*/  IMAD.MOV R140, RZ, RZ, -R140 ;  /* 0x000000ffff8c7224 */ /* 0x000fe200078e0a8c */
[----:B------:R-:W-:Y:S01]  /*7760*/  @!P6 IADD3 R137, -R137, RZ, RZ ;  /* 0x000000ff8989e210 */ /* 0x000fe20007ffe1ff */
[----:B------:R-:W-:Y:S01]  /*7770*/  IMAD R138, R2, R138, R141 ;  /* 0x0000008a028a7224 */ /* 0x000fe200078e028d */
[----:B------:R-:W-:Y:S01]  /*7780*/  LOP3.LUT R141, R243, 0x12a, RZ, 0xfc, !PT ;  /* 0x0000012af38d7812 */ /* 0x000fe200078efcff */
[----:B------:R-:W-:Y:S01]  /*7790*/  @!P3 IMAD.IADD R136, R136, 0x1, -R2 ;  /* 0x000000018888b824 */ /* 0x000fe200078e0a02 */
[----:B------:R-:W-:Y:S01]  /*77a0*/  ISETP.GE.AND P3, PT, R144, RZ, PT ;  /* 0x000000ff9000720c */ /* 0x000fe20003f66270 */
[C---:B------:R-:W-:Y:S01]  /*77b0*/  IMAD R140, R2.reuse, R140, R145 ;  /* 0x0000008c028c7224 */ /* 0x040fe200078e0291 */
[----:B------:R-:W-:Y:S01]  /*77c0*/  IABS R145, R141 ;  /* 0x0000008d00917213 */ /* 0x000fe20000000000 */
[----:B------:R-:W-:Y:S01]  /*77d0*/  @!P4 IMAD.MOV R135, RZ, RZ, -R135 ;  /* 0x000000ffff87c224 */ /* 0x000fe200078e0a87 */
[----:B------:R-:W-:Y:S01]  /*77e0*/  ISETP.GT.U32.AND P4, PT, R2, R138, PT ;  /* 0x0000008a0200720c */ /* 0x000fe20003f84070 */
[----:B------:R-:W-:Y:S01]  /*77f0*/  @!P5 IMAD.MOV R136, RZ, RZ, -R136 ;  /* 0x000000ffff88d224 */ /* 0x000fe200078e0a88 */
[----:B------:R-:W-:Y:S01]  /*7800*/  @!P1 IADD3 R139, R139, -R2, RZ ;  /* 0x800000028b8b9210 */ /* 0x000fe20007ffe0ff */
[----:B------:R-:W-:Y:S01]  /*7810*/  IMAD.HI.U32 R142, R244, R147, RZ ;  /* 0x00000093f48e7227 */ /* 0x000fe200078e00ff */
[----:B------:R-:W-:-:S02]  /*7820*/  ISETP.GE.AND P5, PT, R141, RZ, PT ;  /* 0x000000ff8d00720c */ /* 0x000fc40003fa6270 */
[----:B------:R-:W-:Y:S01]  /*7830*/  ISETP.GT.U32.AND P1, PT, R2, R139, PT ;  /* 0x0000008b0200720c */ /* 0x000fe20003f24070 */
[----:B------:R-:W-:Y:S01]  /*7840*/  IMAD.HI.U32 R141, R244, R145, RZ ;  /* 0x00000091f48d7227 */ /* 0x000fe200078e00ff */
[----:B------:R-:W-:-:S03]  /*7850*/  ISETP.GT.U32.AND P6, PT, R2, R140, PT ;  /* 0x0000008c0200720c */ /* 0x000fc60003fc4070 */
[----:B------:R-:W-:Y:S02]  /*7860*/  IMAD.MOV R141, RZ, RZ, -R141 ;  /* 0x000000ffff8d7224 */ /* 0x000fe400078e0a8d */
[----:B------:R-:W-:Y:S02]  /*7870*/  @!P4 IMAD.IADD R138, R138, 0x1, -R2 ;  /* 0x000000018a8ac824 */ /* 0x000fe400078e0a02 */
[C---:B------:R-:W-:Y:S02]  /*7880*/  IMAD R141, R2.reuse, R141, R145 ;  /* 0x0000008d028d7224 */ /* 0x040fe400078e0291 */
[----:B------:R-:W-:Y:S01]  /*7890*/  IMAD.MOV R142, RZ, RZ, -R142 ;  /* 0x000000ffff8e7224 */ /* 0x000fe200078e0a8e */
[C---:B------:R-:W-:Y:S01]  /*78a0*/  ISETP.GT.U32.AND P4, PT, R2.reuse, R138, PT ;  /* 0x0000008a0200720c */ /* 0x040fe20003f84070 */
[--C-:B------:R-:W-:Y:S01]  /*78b0*/  @!P1 IMAD.IADD R139, R139, 0x1, -R2.reuse ;  /* 0x000000018b8b9824 */ /* 0x100fe200078e0a02 */
[C---:B------:R-:W-:Y:S01]  /*78c0*/  ISETP.GT.U32.AND P1, PT, R2.reuse, R141, PT ;  /* 0x0000008d0200720c */ /* 0x040fe20003f24070 */
[----:B------:R-:W-:Y:S01]  /*78d0*/  IMAD R142, R2, R142, R147 ;  /* 0x0000008e028e7224 */ /* 0x000fe200078e0293 */
[----:B------:R-:W-:Y:S01]  /*78e0*/  IABS R147, R154 ;  /* 0x0000009a00937213 */ /* 0x000fe20000000000 */
[----:B------:R-:W-:-:S02]  /*78f0*/  @!P6 IMAD.IADD R140, R140, 0x1, -R2 ;  /* 0x000000018c8ce824 */ /* 0x000fc400078e0a02 */
[----:B------:R-:W-:Y:S01]  /*7900*/  IMAD.HI.U32 R143, R244, R149, RZ ;  /* 0x00000095f48f7227 */ /* 0x000fe200078e00ff */
[----:B------:R-:W-:-:S03]  /*7910*/  ISETP.GT.U32.AND P6, PT, R2, R142, PT ;  /* 0x0000008e0200720c */ /* 0x000fc60003fc4070 */
[----:B------:R-:W-:Y:S02]  /*7920*/  IMAD.MOV R143, RZ, RZ, -R143 ;  /* 0x000000ffff8f7224 */ /* 0x000fe400078e0a8f */
[--C-:B------:R-:W-:Y:S01]  /*7930*/  @!P4 IMAD.IADD R138, R138, 0x1, -R2.reuse ;  /* 0x000000018a8ac824 */ /* 0x100fe200078e0a02 */
[----:B------:R-:W-:Y:S01]  /*7940*/  ISETP.GE.AND P4, PT, R146, RZ, PT ;  /* 0x000000ff9200720c */ /* 0x000fe20003f86270 */
[----:B------:R-:W-:Y:S01]  /*7950*/  @!P1 IMAD.IADD R141, R141, 0x1, -R2 ;  /* 0x000000018d8d9824 */ /* 0x000fe200078e0a02 */
[----:B------:R-:W-:Y:S01]  /*7960*/  ISETP.GT.U32.AND P1, PT, R2, R140, PT ;  /* 0x0000008c0200720c */ /* 0x000fe20003f24070 */
[----:B------:R-:W-:-:S04]  /*7970*/  IMAD.HI.U32 R144, R244, R151, RZ ;  /* 0x00000097f4907227 */ /* 0x000fc800078e00ff */
[----:B------:R-:W-:Y:S01]  /*7980*/  IMAD R143, R2, R143, R149 ;  /* 0x0000008f028f7224 */ /* 0x000fe200078e0295 */
[----:B------:R-:W-:Y:S01]  /*7990*/  IABS R149, R155 ;  /* 0x0000009b00957213 */ /* 0x000fe20000000000 */
[----:B------:R-:W-:Y:S01]  /*79a0*/  @!P2 IMAD.MOV R138, RZ, RZ, -R138 ;  /* 0x000000ffff8aa224 */ /* 0x000fe200078e0a8a */
[----:B------:R-:W-:Y:S01]  /*79b0*/  @!P6 IADD3 R142, R142, -R2, RZ ;  /* 0x800000028e8ee210 */ /* 0x000fe20007ffe0ff */
[----:B------:R-:W-:Y:S01]  /*79c0*/  IMAD.MOV R144, RZ, RZ, -R144 ;  /* 0x000000ffff907224 */ /* 0x000fe200078e0a90 */
[----:B------:R-:W-:Y:S01]  /*79d0*/  ISETP.GT.U32.AND P2, PT, R2, R141, PT ;  /* 0x0000008d0200720c */ /* 0x000fe20003f44070 */
[----:B------:R-:W-:Y:S01]  /*79e0*/  IMAD.HI.U32 R145, R244, R147, RZ ;  /* 0x00000093f4917227 */ /* 0x000fe200078e00ff */
[----:B------:R-:W-:Y:S02]  /*79f0*/  ISETP.GT.U32.AND P6, PT, R2, R142, PT ;  /* 0x0000008e0200720c */ /* 0x000fe40003fc4070 */
[----:B------:R-:W-:Y:S01]  /*7a00*/  @!P1 IADD3 R140, R140, -R2, RZ ;  /* 0x800000028c8c9210 */ /* 0x000fe20007ffe0ff */
[----:B------:R-:W-:Y:S01]  /*7a10*/  IMAD R144, R2, R144, R151 ;  /* 0x0000009002907224 */ /* 0x000fe200078e0297 */
[----:B------:R-:W-:Y:S01]  /*7a20*/  IABS R151, R156 ;  /* 0x0000009c00977213 */ /* 0x000fe20000000000 */
[----:B------:R-:W-:-:S03]  /*7a30*/  IMAD.HI.U32 R146, R244, R149, RZ ;  /* 0x00000095f4927227 */ /* 0x000fc600078e00ff */
[C---:B------:R-:W-:Y:S01]  /*7a40*/  ISETP.GT.U32.AND P1, PT, R2.reuse, R144, PT ;  /* 0x000000900200720c */ /* 0x040fe20003f24070 */
[----:B------:R-:W-:Y:S02]  /*7a50*/  IMAD.MOV R145, RZ, RZ, -R145 ;  /* 0x000000ffff917224 */ /* 0x000fe400078e0a91 */
[----:B------:R-:W-:Y:S02]  /*7a60*/  IMAD.MOV R146, RZ, RZ, -R146 ;  /* 0x000000ffff927224 */ /* 0x000fe400078e0a92 */
[C---:B------:R-:W-:Y:S02]  /*7a70*/  IMAD R145, R2.reuse, R145, R147 ;  /* 0x0000009102917224 */ /* 0x040fe400078e0293 */
[----:B------:R-:W-:Y:S01]  /*7a80*/  @!P0 IMAD.MOV R139, RZ, RZ, -R139 ;  /* 0x000000ffff8b8224 */ /* 0x000fe200078e0a8b */
[C---:B------:R-:W-:Y:S01]  /*7a90*/  ISETP.GT.U32.AND P0, PT, R2.reuse, R143, PT ;  /* 0x0000008f0200720c */ /* 0x040fe20003f04070 */
[C---:B------:R-:W-:Y:S02]  /*7aa0*/  IMAD R146, R2.reuse, R146, R149 ;  /* 0x0000009202927224 */ /* 0x040fe400078e0295 */
[--C-:B------:R-:W-:Y:S01]  /*7ab0*/  @!P2 IMAD.IADD R141, R141, 0x1, -R2.reuse ;  /* 0x000000018d8da824 */ /* 0x100fe200078e0a02 */
[----:B------:R-:W-:Y:S01]  /*7ac0*/  ISETP.GT.U32.AND P2, PT, R2, R145, PT ;  /* 0x000000910200720c */ /* 0x000fe20003f44070 */
[--C-:B------:R-:W-:Y:S01]  /*7ad0*/  @!P6 IMAD.IADD R142, R142, 0x1, -R2.reuse ;  /* 0x000000018e8ee824 */ /* 0x100fe200078e0a02 */
[----:B------:R-:W-:Y:S01]  /*7ae0*/  ISETP.GT.U32.AND P6, PT, R2, R146, PT ;  /* 0x000000920200720c */ /* 0x000fe20003fc4070 */
[----:B------:R-:W-:Y:S01]  /*7af0*/  @!P1 IMAD.IADD R144, R144, 0x1, -R2 ;  /* 0x0000000190909824 */ /* 0x000fe200078e0a02 */
[----:B------:R-:W-:Y:S01]  /*7b00*/  ISETP.GE.AND P1, PT, R152, RZ, PT ;  /* 0x000000ff9800720c */ /* 0x000fe20003f26270 */
[----:B------:R-:W-:Y:S01]  /*7b10*/  @!P3 IMAD.MOV R140, RZ, RZ, -R140 ;  /* 0x000000ffff8cb224 */ /* 0x000fe200078e0a8c */
[----:B------:R-:W-:Y:S01]  /*7b20*/  LOP3.LUT R152, R243, 0x13a, RZ, 0xfc, !PT ;  /* 0x0000013af3987812 */ /* 0x000fe200078efcff */
[----:B------:R-:W-:Y:S01]  /*7b30*/  IMAD.HI.U32 R147, R244, R151, RZ ;  /* 0x00000097f4937227 */ /* 0x000fe200078e00ff */
[----:B------:R-:W-:-:S02]  /*7b40*/  ISETP.GT.U32.AND P3, PT, R2, R144, PT ;  /* 0x000000900200720c */ /* 0x000fc40003f64070 */
[----:B------:R-:W-:Y:S01]  /*7b50*/  @!P0 IADD3 R143, R143, -R2, RZ ;  /* 0x800000028f8f8210 */ /* 0x000fe20007ffe0ff */
[----:B------:R-:W-:Y:S01]  /*7b60*/  IMAD.MOV R147, RZ, RZ, -R147 ;  /* 0x000000ffff937224 */ /* 0x000fe200078e0a93 */
[----:B------:R-:W-:Y:S01]  /*7b70*/  @!P5 IADD3 R141, -R141, RZ, RZ ;  /* 0x000000ff8d8dd210 */ /* 0x000fe20007ffe1ff */
[--C-:B------:R-:W-:Y:S01]  /*7b80*/  @!P2 IMAD.IADD R145, R145, 0x1, -R2.reuse ;  /* 0x000000019191a824 */ /* 0x100fe200078e0a02 */
[----:B------:R-:W-:Y:S01]  /*7b90*/  ISETP.GT.U32.AND P2, PT, R2, R143, PT ;  /* 0x0000008f0200720c */ /* 0x000fe20003f44070 */
[----:B------:R-:W-:Y:S01]  /*7ba0*/  @!P6 IMAD.IADD R146, R146, 0x1, -R2 ;  /* 0x000000019292e824 */ /* 0x000fe200078e0a02 */
[----:B------:R-:W-:Y:S01]  /*7bb0*/  ISETP.GE.AND P0, PT, R150, RZ, PT ;  /* 0x000000ff9600720c */ /* 0x000fe20003f06270 */
[C---:B------:R-:W-:Y:S01]  /*7bc0*/  IMAD R147, R2.reuse, R147, R151 ;  /* 0x0000009302937224 */ /* 0x040fe200078e0297 */
[----:B------:R-:W-:Y:S01]  /*7bd0*/  ISETP.GT.U32.AND P6, PT, R2, R145, PT ;  /* 0x000000910200720c */ /* 0x000fe20003fc4070 */
[----:B------:R-:W-:Y:S01]  /*7be0*/  IMAD.HI.U32 R150, R244, R153, RZ ;  /* 0x00000099f4967227 */ /* 0x000fe200078e00ff */
[----:B------:R-:W-:-:S02]  /*7bf0*/  IABS R151, R152 ;  /* 0x0000009800977213 */ /* 0x000fc40000000000 */
[----:B------:R-:W-:Y:S01]  /*7c00*/  ISETP.GT.U32.AND P5, PT, R2, R146, PT ;  /* 0x000000920200720c */ /* 0x000fe20003fa4070 */
[----:B------:R-:W-:Y:S01]  /*7c10*/  @!P3 IMAD.IADD R144, R144, 0x1, -R2 ;  /* 0x000000019090b824 */ /* 0x000fe200078e0a02 */
[----:B------:R-:W-:Y:S01]  /*7c20*/  ISETP.GT.U32.AND P3, PT, R2, R148, PT ;  /* 0x000000940200720c */ /* 0x000fe20003f64070 */
[----:B------:R-:W-:-:S04]  /*7c30*/  IMAD.HI.U32 R149, R244, R151, RZ ;  /* 0x00000097f4957227 */ /* 0x000fc800078e00ff */
[--C-:B------:R-:W-:Y:S01]  /*7c40*/  @!P2 IMAD.IADD R143, R143, 0x1, -R2.reuse ;  /* 0x000000018f8fa824 */ /* 0x100fe200078e0a02 */
[----:B------:R-:W-:Y:S01]  /*7c50*/  ISETP.GE.AND P2, PT, R154, RZ, PT ;  /* 0x000000ff9a00720c */ /* 0x000fe20003f46270 */
[----:B------:R-:W-:Y:S01]  /*7c60*/  @!P6 IMAD.IADD R145, R145, 0x1, -R2 ;  /* 0x000000019191e824 */ /* 0x000fe200078e0a02 */
[----:B------:R-:W-:Y:S01]  /*7c70*/  ISETP.GE.AND P6, PT, R155, RZ, PT ;  /* 0x000000ff9b00720c */ /* 0x000fe20003fc6270 */
[----:B------:R-:W-:Y:S01]  /*7c80*/  IMAD.MOV R149, RZ, RZ, -R149 ;  /* 0x000000ffff957224 */ /* 0x000fe200078e0a95 */
[----:B------:R-:W-:Y:S01]  /*7c90*/  @!P0 IADD3 R143, -R143, RZ, RZ ;  /* 0x000000ff8f8f8210 */ /* 0x000fe20007ffe1ff */
[----:B------:R-:W-:Y:S01]  /*7ca0*/  IMAD.MOV R150, RZ, RZ, -R150 ;  /* 0x000000ffff967224 */ /* 0x000fe200078e0a96 */
[----:B------:R-:W-:Y:S01]  /*7cb0*/  @!P5 IADD3 R146, R146, -R2, RZ ;  /* 0x800000029292d210 */ /* 0x000fe20007ffe0ff */
[C---:B------:R-:W-:Y:S01]  /*7cc0*/  IMAD R149, R2.reuse, R149, R151 ;  /* 0x0000009502957224 */ /* 0x040fe200078e0297 */
[----:B------:R-:W-:Y:S01]  /*7cd0*/  LOP3.LUT R151, R243, 0x13e, RZ, 0xfc, !PT ;  /* 0x0000013ef3977812 */ /* 0x000fe200078efcff */
[----:B------:R-:W-:Y:S01]  /*7ce0*/  @!P4 IMAD.MOV R142, RZ, RZ, -R142 ;  /* 0x000000ffff8ec224 */ /* 0x000fe200078e0a8e */
[----:B------:R-:W-:Y:S01]  /*7cf0*/  ISETP.GT.U32.AND P4, PT, R2, R147, PT ;  /* 0x000000930200720c */ /* 0x000fe20003f84070 */
[----:B------:R-:W-:Y:S01]  /*7d00*/  @!P3 IMAD.IADD R148, R148, 0x1, -R2 ;  /* 0x000000019494b824 */ /* 0x000fe200078e0a02 */
[----:B------:R-:W-:Y:S01]  /*7d10*/  ISETP.GE.AND P3, PT, R152, RZ, PT ;  /* 0x000000ff9800720c */ /* 0x000fe20003f66270 */
[C---:B------:R-:W-:Y:S01]  /*7d20*/  IMAD R150, R2.reuse, R150, R153 ;  /* 0x0000009602967224 */ /* 0x040fe200078e0299 */
[----:B------:R-:W-:Y:S01]  /*7d30*/  IABS R153, R151 ;  /* 0x0000009700997213 */ /* 0x000fe20000000000 */
[----:B------:R-:W-:Y:S01]  /*7d40*/  @!P2 IMAD.MOV R145, RZ, RZ, -R145 ;  /* 0x000000ffff91a224 */ /* 0x000fe200078e0a91 */
[C---:B------:R-:W-:Y:S01]  /*7d50*/  ISETP.GT.U32.AND P2, PT, R2.reuse, R149, PT ;  /* 0x000000950200720c */ /* 0x040fe20003f44070 */
[----:B------:R-:W-:Y:S01]  /*7d60*/  @!P1 IMAD.MOV R144, RZ, RZ, -R144 ;  /* 0x000000ffff909224 */ /* 0x000fe200078e0a90 */
[C---:B------:R-:W-:Y:S01]  /*7d70*/  ISETP.GT.U32.AND P1, PT, R2.reuse, R148, PT ;  /* 0x000000940200720c */ /* 0x040fe20003f24070 */
[----:B------:R-:W-:Y:S01]  /*7d80*/  @!P6 IMAD.MOV R146, RZ, RZ, -R146 ;  /* 0x000000ffff92e224 */ /* 0x000fe200078e0a92 */
[----:B------:R-:W-:-:S02]  /*7d90*/  ISETP.GT.U32.AND P6, PT, R2, R150, PT ;  /* 0x000000960200720c */ /* 0x000fc40003fc4070 */
[----:B------:R-:W-:Y:S01]  /*7da0*/  LOP3.LUT R152, R243, 0x140, RZ, 0xfc, !PT ;  /* 0x00000140f3987812 */ /* 0x000fe200078efcff */
[--C-:B------:R-:W-:Y:S01]  /*7db0*/  @!P4 IMAD.IADD R147, R147, 0x1, -R2.reuse ;  /* 0x000000019393c824 */ /* 0x100fe200078e0a02 */
[----:B------:R-:W-:Y:S02]  /*7dc0*/  ISETP.GE.AND P5, PT, R156, RZ, PT ;  /* 0x000000ff9c00720c */ /* 0x000fe40003fa6270 */
[----:B------:R-:W-:Y:S02]  /*7dd0*/  IABS R155, R152 ;  /* 0x00000098009b7213 */ /* 0x000fe40000000000 */
[----:B------:R-:W-:Y:S01]  /*7de0*/  ISETP.GT.U32.AND P0, PT, R2, R147, PT ;  /* 0x000000930200720c */ /* 0x000fe20003f04070 */
[--C-:B------:R-:W-:Y:S01]  /*7df0*/  @!P2 IMAD.IADD R149, R149, 0x1, -R2.reuse ;  /* 0x000000019595a824 */ /* 0x100fe200078e0a02 */
[----:B------:R-:W-:Y:S02]  /*7e00*/  ISETP.GE.AND P4, PT, R157, RZ, PT ;  /* 0x000000ff9d00720c */ /* 0x000fe40003f86270 */
[----:B------:R-:W-:Y:S01]  /*7e10*/  @!P1 IADD3 R148, R148, -R2, RZ ;  /* 0x8000000294949210 */ /* 0x000fe20007ffe0ff */
[----:B------:R-:W-:Y:S01]  /*7e20*/  @!P6 IMAD.IADD R150, R150, 0x1, -R2 ;  /* 0x000000019696e824 */ /* 0x000fe200078e0a02 */
[----:B------:R-:W-:Y:S01]  /*7e30*/  ISETP.GE.AND P1, PT, R151, RZ, PT ;  /* 0x000000ff9700720c */ /* 0x000fe20003f26270 */
[----:B------:R-:W-:Y:S01]  /*7e40*/  IMAD.HI.U32 R151, R244, R153, RZ ;  /* 0x00000099f4977227 */ /* 0x000fe200078e00ff */
[----:B------:R-:W-:-:S02]  /*7e50*/  ISETP.GT.U32.AND P6, PT, R2, R149, PT ;  /* 0x000000950200720c */ /* 0x000fc40003fc4070 */
[----:B------:R-:W-:Y:S01]  /*7e60*/  ISETP.GE.AND P2, PT, R152, RZ, PT ;  /* 0x000000ff9800720c */ /* 0x000fe20003f46270 */
[----:B------:R-:W-:Y:S01]  /*7e70*/  IMAD.MOV R151, RZ, RZ, -R151 ;  /* 0x000000ffff977224 */ /* 0x000fe200078e0a97 */
[C---:B------:R-:W-:Y:S01]  /*7e80*/  LOP3.LUT R154, R243.reuse, 0x142, RZ, 0xfc, !PT ;  /* 0x00000142f39a7812 */ /* 0x040fe200078efcff */
[----:B------:R-:W-:Y:S01]  /*7e90*/  IMAD.HI.U32 R152, R244, R155, RZ ;  /* 0x0000009bf4987227 */ /* 0x000fe200078e00ff */
[----:B------:R-:W-:-:S03]  /*7ea0*/  LOP3.LUT R156, R243, 0x146, RZ, 0xfc, !PT ;  /* 0x00000146f39c7812 */ /* 0x000fc600078efcff */
[----:B------:R-:W-:Y:S01]  /*7eb0*/  IMAD R151, R2, R151, R153 ;  /* 0x0000009702977224 */ /* 0x000fe200078e0299 */
[----:B------:R-:W-:Y:S01]  /*7ec0*/  IADD3 R152, -R152, RZ, RZ ;  /* 0x000000ff98987210 */ /* 0x000fe20007ffe1ff */
[--C-:B------:R-:W-:Y:S01]  /*7ed0*/  @!P0 IMAD.IADD R147, R147, 0x1, -R2.reuse ;  /* 0x0000000193938824 */ /* 0x100fe200078e0a02 */
[----:B------:R-:W-:Y:S01]  /*7ee0*/  LOP3.LUT R153, R243, 0x144, RZ, 0xfc, !PT ;  /* 0x00000144f3997812 */ /* 0x000fe200078efcff */
[----:B------:R-:W-:Y:S01]  /*7ef0*/  @!P6 IMAD.IADD R149, R149, 0x1, -R2 ;  /* 0x000000019595e824 */ /* 0x000fe200078e0a02 */
[C---:B------:R-:W-:Y:S01]  /*7f00*/  ISETP.GT.U32.AND P6, PT, R2.reuse, R151, PT ;  /* 0x000000970200720c */ /* 0x040fe20003fc4070 */
[----:B------:R-:W-:Y:S01]  /*7f10*/  @!P5 IMAD.MOV R147, RZ, RZ, -R147 ;  /* 0x000000ffff93d224 */ /* 0x000fe200078e0a93 */
[----:B------:R-:W-:Y:S01]  /*7f20*/  ISETP.GT.U32.AND P5, PT, R2, R150, PT ;  /* 0x000000960200720c */ /* 0x000fe20003fa4070 */
[----:B------:R-:W-:Y:S01]  /*7f30*/  @!P4 IMAD.MOV R148, RZ, RZ, -R148 ;  /* 0x000000ffff94c224 */ /* 0x000fe200078e0a94 */
[----:B------:R-:W-:Y:S01]  /*7f40*/  ISETP.GE.AND P4, PT, R154, RZ, PT ;  /* 0x000000ff9a00720c */ /* 0x000fe20003f86270 */
[----:B------:R-:W-:Y:S01]  /*7f50*/  IMAD R152, R2, R152, R155 ;  /* 0x0000009802987224 */ /* 0x000fe200078e029b */
[----:B------:R-:W-:Y:S01]  /*7f60*/  IABS R154, R154 ;  /* 0x0000009a009a7213 */ /* 0x000fe20000000000 */
[----:B------:R-:W-:Y:S01]  /*7f70*/  @!P3 IMAD.MOV R149, RZ, RZ, -R149 ;  /* 0x000000ffff95b224 */ /* 0x000fe200078e0a95 */
[----:B------:R-:W-:-:S02]  /*7f80*/  IABS R157, R153 ;  /* 0x00000099009d7213 */ /* 0x000fc40000000000 */
[----:B------:R-:W-:Y:S01]  /*7f90*/  ISETP.GT.U32.AND P3, PT, R2, R152, PT ;  /* 0x000000980200720c */ /* 0x000fe20003f64070 */
[----:B------:R-:W-:Y:S01]  /*7fa0*/  IMAD.MOV.U32 R155, RZ, RZ, R154 ;  /* 0x000000ffff9b7224 */ /* 0x000fe200078e009a */
[----:B------:R-:W-:Y:S01]  /*7fb0*/  ISETP.GE.AND P0, PT, R158, RZ, PT ;  /* 0x000000ff9e00720c */ /* 0x000fe20003f06270 */
[--C-:B------:R-:W-:Y:S01]  /*7fc0*/  @!P6 IMAD.IADD R151, R151, 0x1, -R2.reuse ;  /* 0x000000019797e824 */ /* 0x100fe200078e0a02 */
[----:B------:R-:W-:Y:S01]  /*7fd0*/  IABS R159, R156 ;  /* 0x0000009c009f7213 */ /* 0x000fe20000000000 */
[----:B------:R-:W-:Y:S01]  /*7fe0*/  @!P5 IMAD.IADD R150, R150, 0x1, -R2 ;  /* 0x000000019696d824 */ /* 0x000fe200078e0a02 */
[----:B------:R-:W-:Y:S01]  /*7ff0*/  ISETP.GE.AND P5, PT, R153, RZ, PT ;  /* 0x000000ff9900720c */ /* 0x000fe20003fa6270 */
[----:B------:R-:W-:Y:S01]  /*8000*/  IMAD.HI.U32 R153, R244, R155, RZ ;  /* 0x0000009bf4997227 */ /* 0x000fe200078e00ff */
[----:B------:R-:W-:-:S03]  /*8010*/  ISETP.GT.U32.AND P6, PT, R2, R151, PT ;  /* 0x000000970200720c */ /* 0x000fc60003fc4070 */
[----:B------:R-:W-:Y:S01]  /*8020*/  IMAD.HI.U32 R154, R244, R157, RZ ;  /* 0x0000009df49a7227 */ /* 0x000fe200078e00ff */
[----:B------:R-:W-:Y:S02]  /*8030*/  IADD3 R153, -R153, RZ, RZ ;  /* 0x000000ff99997210 */ /* 0x000fe40007ffe1ff */
[----:B------:R-:W-:Y:S01]  /*8040*/  @!P3 IADD3 R152, R152, -R2, RZ ;  /* 0x800000029898b210 */ /* 0x000fe20007ffe0ff */
[----:B------:R-:W-:Y:S01]  /*8050*/  @!P0 IMAD.MOV R150, RZ, RZ, -R150 ;  /* 0x000000ffff968224 */ /* 0x000fe200078e0a96 */
[----:B------:R-:W-:Y:S01]  /*8060*/  ISETP.GE.AND P0, PT, R156, RZ, PT ;  /* 0x000000ff9c00720c */ /* 0x000fe20003f06270 */
[C---:B------:R-:W-:Y:S01]  /*8070*/  IMAD R153, R2.reuse, R153, R155 ;  /* 0x0000009902997224 */ /* 0x040fe200078e029b */
[----:B------:R-:W-:Y:S01]  /*8080*/  ISETP.GT.U32.AND P3, PT, R2, R152, PT ;  /* 0x000000980200720c */ /* 0x000fe20003f64070 */
[----:B------:R-:W-:-:S04]  /*8090*/  IMAD.HI.U32 R155, R244, R159, RZ ;  /* 0x0000009ff49b7227 */ /* 0x000fc800078e00ff */
[----:B------:R-:W-:Y:S01]  /*80a0*/  @!P6 IMAD.IADD R151, R151, 0x1, -R2 ;  /* 0x000000019797e824 */ /* 0x000fe200078e0a02 */
[----:B------:R-:W-:Y:S01]  /*80b0*/  ISETP.GT.U32.AND P6, PT, R2, R153, PT ;  /* 0x000000990200720c */ /* 0x000fe20003fc4070 */
[----:B------:R-:W-:-:S04]  /*80c0*/  IMAD.HI.U32 R156, R244, R161, RZ ;  /* 0x000000a1f49c7227 */ /* 0x000fc800078e00ff */
[----:B------:R-:W-:Y:S02]  /*80d0*/  IMAD.MOV R155, RZ, RZ, -R155 ;  /* 0x000000ffff9b7224 */ /* 0x000fe400078e0a9b */
[----:B------:R-:W-:Y:S01]  /*80e0*/  IMAD.MOV R156, RZ, RZ, -R156 ;  /* 0x000000ffff9c7224 */ /* 0x000fe200078e0a9c */
[----:B------:R-:W-:Y:S01]  /*80f0*/  @!P3 IADD3 R152, R152, -R2, RZ ;  /* 0x800000029898b210 */ /* 0x000fe20007ffe0ff */
[C---:B------:R-:W-:Y:S01]  /*8100*/  IMAD R155, R2.reuse, R155, R159 ;  /* 0x0000009b029b7224 */ /* 0x040fe200078e029f */
[----:B------:R-:W-:Y:S01]  /*8110*/  IABS R159, R164 ;  /* 0x000000a4009f7213 */ /* 0x000fe20000000000 */
[C---:B------:R-:W-:Y:S01]  /*8120*/  IMAD R156, R2.reuse, R156, R161 ;  /* 0x0000009c029c7224 */ /* 0x040fe200078e02a1 */
[----:B------:R-:W-:Y:S01]  /*8130*/  IABS R161, R166 ;  /* 0x000000a600a17213 */ /* 0x000fe20000000000 */
[----:B------:R-:W-:Y:S01]  /*8140*/  @!P6 IMAD.IADD R153, R153, 0x1, -R2 ;  /* 0x000000019999e824 */ /* 0x000fe200078e0a02 */
[C---:B------:R-:W-:Y:S01]  /*8150*/  ISETP.GT.U32.AND P3, PT, R2.reuse, R155, PT ;  /* 0x0000009b0200720c */ /* 0x040fe20003f64070 */
[----:B------:R-:W-:Y:S01]  /*8160*/  IMAD.MOV R154, RZ, RZ, -R154 ;  /* 0x000000ffff9a7224 */ /* 0x000fe200078e0a9a */
[----:B------:R-:W-:Y:S01]  /*8170*/  ISETP.GT.U32.AND P6, PT, R2, R156, PT ;  /* 0x0000009c0200720c */ /* 0x000fe20003fc4070 */
[----:B------:R-:W-:-:S02]  /*8180*/  @!P1 IMAD.MOV R151, RZ, RZ, -R151 ;  /* 0x000000ffff979224 */ /* 0x000fc400078e0a97 */
[----:B------:R-:W-:Y:S02]  /*8190*/  IMAD R154, R2, R154, R157 ;  /* 0x0000009a029a7224 */ /* 0x000fe400078e029d */
[----:B------:R-:W-:-:S03]  /*81a0*/  IMAD.HI.U32 R158, R244, R159, RZ ;  /* 0x0000009ff49e7227 */ /* 0x000fc600078e00ff */
[----:B------:R-:W-:Y:S01]  /*81b0*/  ISETP.GT.U32.AND P1, PT, R2, R154, PT ;  /* 0x0000009a0200720c */ /* 0x000fe20003f24070 */
[----:B------:R-:W-:Y:S02]  /*81c0*/  IMAD.MOV R158, RZ, RZ, -R158 ;  /* 0x000000ffff9e7224 */ /* 0x000fe400078e0a9e */
[----:B------:R-:W-:Y:S02]  /*81d0*/  @!P3 IMAD.IADD R155, R155, 0x1, -R2 ;  /* 0x000000019b9bb824 */ /* 0x000fe400078e0a02 */
[----:B------:R-:W-:Y:S01]  /*81e0*/  @!P6 IADD3 R156, R156, -R2, RZ ;  /* 0x800000029c9ce210 */ /* 0x000fe20007ffe0ff */
[C---:B------:R-:W-:Y:S02]  /*81f0*/  IMAD R158, R2.reuse, R158, R159 ;  /* 0x0000009e029e7224 */ /* 0x040fe400078e029f */
[----:B------:R-:W-:Y:S01]  /*8200*/  ISETP.GT.U32.AND P6, PT, R2, R155, PT ;  /* 0x0000009b0200720c */ /* 0x000fe20003fc4070 */
[----:B------:R-:W-:-:S04]  /*8210*/  IMAD.HI.U32 R157, R244, R163, RZ ;  /* 0x000000a3f49d7227 */ /* 0x000fc800078e00ff */
[----:B------:R-:W-:Y:S01]  /*8220*/  @!P1 IMAD.IADD R154, R154, 0x1, -R2 ;  /* 0x000000019a9a9824 */ /* 0x000fe200078e0a02 */
[----:B------:R-:W-:Y:S01]  /*8230*/  ISETP.GT.U32.AND P1, PT, R2, R153, PT ;  /* 0x000000990200720c */ /* 0x000fe20003f24070 */
[----:B------:R-:W-:Y:S02]  /*8240*/  IMAD.MOV R157, RZ, RZ, -R157 ;  /* 0x000000ffff9d7224 */ /* 0x000fe400078e0a9d */
[----:B------:R-:W-:Y:S01]  /*8250*/  IMAD.HI.U32 R159, R244, R161, RZ ;  /* 0x000000a1f49f7227 */ /* 0x000fe200078e00ff */
[----:B------:R-:W-:-:S03]  /*8260*/  ISETP.GT.U32.AND P3, PT, R2, R154, PT ;  /* 0x0000009a0200720c */ /* 0x000fc60003f64070 */
[----:B------:R-:W-:Y:S01]  /*8270*/  @!P6 IADD3 R155, R155, -R2, RZ ;  /* 0x800000029b9be210 */ /* 0x000fe20007ffe0ff */
[C---:B------:R-:W-:Y:S01]  /*8280*/  IMAD R157, R2.reuse, R157, R163 ;  /* 0x0000009d029d7224 */ /* 0x040fe200078e02a3 */
[C---:B------:R-:W-:Y:S01]  /*8290*/  ISETP.GT.U32.AND P6, PT, R2.reuse, R158, PT ;  /* 0x0000009e0200720c */ /* 0x040fe20003fc4070 */
[----:B------:R-:W-:Y:S01]  /*82a0*/  IMAD.MOV R159, RZ, RZ, -R159 ;  /* 0x000000ffff9f7224 */ /* 0x000fe200078e0a9f */
[----:B------:R-:W-:Y:S01]  /*82b0*/  IABS R163, R167 ;  /* 0x000000a700a37213 */ /* 0x000fe20000000000 */
[----:B------:R-:W-:Y:S01]  /*82c0*/  @!P2 IMAD.MOV R152, RZ, RZ, -R152 ;  /* 0x000000ffff98a224 */ /* 0x000fe200078e0a98 */
[C---:B------:R-:W-:Y:S01]  /*82d0*/  ISETP.GT.U32.AND P2, PT, R2.reuse, R156, PT ;  /* 0x0000009c0200720c */ /* 0x040fe20003f44070 */
[----:B------:R-:W-:Y:S01]  /*82e0*/  @!P1 IMAD.IADD R153, R153, 0x1, -R2 ;  /* 0x0000000199999824 */ /* 0x000fe200078e0a02 */
[C---:B------:R-:W-:Y:S01]  /*82f0*/  ISETP.GT.U32.AND P1, PT, R2.reuse, R157, PT ;  /* 0x0000009d0200720c */ /* 0x040fe20003f24070 */
[----:B------:R-:W-:Y:S02]  /*8300*/  IMAD R159, R2, R159, R161 ;  /* 0x0000009f029f7224 */ /* 0x000fe400078e02a1 */
[----:B------:R-:W-:-:S04]  /*8310*/  IMAD.HI.U32 R161, R244, R165, RZ ;  /* 0x000000a5f4a17227 */ /* 0x000fc800078e00ff */
[----:B------:R-:W-:Y:S01]  /*8320*/  @!P6 IADD3 R158, R158, -R2, RZ ;  /* 0x800000029e9ee210 */ /* 0x000fe20007ffe0ff */
[----:B------:R-:W-:Y:S02]  /*8330*/  IMAD.MOV R161, RZ, RZ, -R161 ;  /* 0x000000ffffa17224 */ /* 0x000fe400078e0aa1 */
[----:B------:R-:W-:Y:S01]  /*8340*/  @!P3 IMAD.IADD R154, R154, 0x1, -R2 ;  /* 0x000000019a9ab824 */ /* 0x000fe200078e0a02 */
[C---:B------:R-:W-:Y:S01]  /*8350*/  ISETP.GT.U32.AND P6, PT, R2.reuse, R158, PT ;  /* 0x0000009e0200720c */ /* 0x040fe20003fc4070 */
[----:B------:R-:W-:Y:S01]  /*8360*/  IMAD R161, R2, R161, R165 ;  /* 0x000000a102a17224 */ /* 0x000fe200078e02a5 */
[----:B------:R-:W-:Y:S01]  /*8370*/  ISETP.GE.AND P3, PT, R160, RZ, PT ;  /* 0x000000ffa000720c */ /* 0x000fe20003f66270 */
[----:B------:R-:W-:-:S04]  /*8380*/  IMAD.HI.U32 R160, R244, R163, RZ ;  /* 0x000000a3f4a07227 */ /* 0x000fc800078e00ff */
[----:B------:R-:W-:Y:S01]  /*8390*/  @!P1 IMAD.IADD R157, R157, 0x1, -R2 ;  /* 0x000000019d9d9824 */ /* 0x000fe200078e0a02 */
[----:B------:R-:W-:Y:S01]  /*83a0*/  ISETP.GE.AND P1, PT, R164, RZ, PT ;  /* 0x000000ffa400720c */ /* 0x000fe20003f26270 */
[----:B------:R-:W-:Y:S01]  /*83b0*/  IMAD.MOV R160, RZ, RZ, -R160 ;  /* 0x000000ffffa07224 */ /* 0x000fe200078e0aa0 */
[----:B------:R-:W-:Y:S01]  /*83c0*/  LOP3.LUT R164, R243, 0x154, RZ, 0xfc, !PT ;  /* 0x00000154f3a47812 */ /* 0x000fe200078efcff */
[----:B------:R-:W-:Y:S01]  /*83d0*/  @!P4 IMAD.MOV R153, RZ, RZ, -R153 ;  /* 0x000000ffff99c224 */ /* 0x000fe200078e0a99 */
[----:B------:R-:W-:Y:S01]  /*83e0*/  ISETP.GT.U32.AND P4, PT, R2, R157, PT ;  /* 0x0000009d0200720c */ /* 0x000fe20003f84070 */
[--C-:B------:R-:W-:Y:S01]  /*83f0*/  @!P6 IMAD.IADD R158, R158, 0x1, -R2.reuse ;  /* 0x000000019e9ee824 */ /* 0x100fe200078e0a02 */
[----:B------:R-:W-:Y:S01]  /*8400*/  ISETP.GT.U32.AND P6, PT, R2, R161, PT ;  /* 0x000000a10200720c */ /* 0x000fe20003fc4070 */
[----:B------:R-:W-:Y:S01]  /*8410*/  @!P2 IMAD.IADD R156, R156, 0x1, -R2 ;  /* 0x000000019c9ca824 */ /* 0x000fe200078e0a02 */
[----:B------:R-:W-:Y:S01]  /*8420*/  IABS R165, R164 ;  /* 0x000000a400a57213 */ /* 0x000fe20000000000 */
[----:B------:R-:W-:Y:S01]  /*8430*/  IMAD R160, R2, R160, R163 ;  /* 0x000000a002a07224 */ /* 0x000fe200078e02a3 */
[----:B------:R-:W-:Y:S01]  /*8440*/  ISETP.GE.AND P2, PT, R162, RZ, PT ;  /* 0x000000ffa200720c */ /* 0x000fe20003f46270 */
[----:B------:R-:W-:Y:S01]  /*8450*/  @!P5 IMAD.MOV R154, RZ, RZ, -R154 ;  /* 0x000000ffff9ad224 */ /* 0x000fe200078e0a9a */
[----:B------:R-:W-:Y:S01]  /*8460*/  ISETP.GT.U32.AND P5, PT, R2, R159, PT ;  /* 0x0000009f0200720c */ /* 0x000fe20003fa4070 */
[----:B------:R-:W-:Y:S01]  /*8470*/  @!P0 IMAD.MOV R155, RZ, RZ, -R155 ;  /* 0x000000ffff9b8224 */ /* 0x000fe200078e0a9b */
[----:B------:R-:W-:Y:S01]  /*8480*/  @!P3 IADD3 R156, -R156, RZ, RZ ;  /* 0x000000ff9c9cb210 */ /* 0x000fe20007ffe1ff */
[----:B------:R-:W-:Y:S01]  /*8490*/  IMAD.HI.U32 R162, R244, R165, RZ ;  /* 0x000000a5f4a27227 */ /* 0x000fe200078e00ff */
[----:B------:R-:W-:-:S02]  /*84a0*/  ISETP.GT.U32.AND P3, PT, R2, R160, PT ;  /* 0x000000a00200720c */ /* 0x000fc40003f64070 */
[----:B------:R-:W-:Y:S01]  /*84b0*/  ISETP.GE.AND P0, PT, R166, RZ, PT ;  /* 0x000000ffa600720c */ /* 0x000fe20003f06270 */
[--C-:B------:R-:W-:Y:S01]  /*84c0*/  @!P4 IMAD.IADD R157, R157, 0x1, -R2.reuse ;  /* 0x000000019d9dc824 */ /* 0x100fe200078e0a02 */
[----:B------:R-:W-:Y:S01]  /*84d0*/  LOP3.LUT R166, R243, 0x156, RZ, 0xfc, !PT ;  /* 0x00000156f3a67812 */ /* 0x000fe200078efcff */
[----:B------:R-:W-:Y:S01]  /*84e0*/  @!P6 IMAD.IADD R161, R161, 0x1, -R2 ;  /* 0x00000001a1a1e824 */ /* 0x000fe200078e0a02 */
[----:B------:R-:W-:Y:S01]  /*84f0*/  ISETP.GE.AND P4, PT, R167, RZ, PT ;  /* 0x000000ffa700720c */ /* 0x000fe20003f86270 */
[----:B------:R-:W-:Y:S01]  /*8500*/  IMAD.MOV R162, RZ, RZ, -R162 ;  /* 0x000000ffffa27224 */ /* 0x000fe200078e0aa2 */
[----:B------:R-:W-:Y:S01]  /*8510*/  IABS R167, R166 ;  /* 0x000000a600a77213 */ /* 0x000fe20000000000 */
[----:B------:R-:W-:Y:S01]  /*8520*/  @!P5 IMAD.IADD R159, R159, 0x1, -R2 ;  /* 0x000000019f9fd824 */ /* 0x000fe200078e0a02 */
[C---:B------:R-:W-:Y:S01]  /*8530*/  ISETP.GT.U32.AND P6, PT, R2.reuse, R161, PT ;  /* 0x000000a10200720c */ /* 0x040fe20003fc4070 */
[----:B------:R-:W-:Y:S01]  /*8540*/  IMAD R162, R2, R162, R165 ;  /* 0x000000a202a27224 */ /* 0x000fe200078e02a5 */
[----:B------:R-:W-:Y:S01]  /*8550*/  @!P2 IADD3 R157, -R157, RZ, RZ ;  /* 0x000000ff9d9da210 */ /* 0x000fe20007ffe1ff */
[----:B------:R-:W-:Y:S01]  /*8560*/  IMAD.HI.U32 R163, R244, R167, RZ ;  /* 0x000000a7f4a37227 */ /* 0x000fe200078e00ff */
[----:B------:R-:W-:-:S02]  /*8570*/  ISETP.GE.AND P5, PT, R168, RZ, PT ;  /* 0x000000ffa800720c */ /* 0x000fc40003fa6270 */
[----:B------:R-:W-:Y:S01]  /*8580*/  LOP3.LUT R168, R243, 0x158, RZ, 0xfc, !PT ;  /* 0x00000158f3a87812 */ /* 0x000fe200078efcff */
[----:B------:R-:W-:Y:S01]  /*8590*/  @!P3 IMAD.IADD R160, R160, 0x1, -R2 ;  /* 0x00000001a0a0b824 */ /* 0x000fe200078e0a02 */
[----:B------:R-:W-:Y:S01]  /*85a0*/  ISETP.GT.U32.AND P3, PT, R2, R159, PT ;  /* 0x0000009f0200720c */ /* 0x000fe20003f64070 */
[----:B------:R-:W-:Y:S01]  /*85b0*/  IMAD.MOV R163, RZ, RZ, -R163 ;  /* 0x000000ffffa37224 */ /* 0x000fe200078e0aa3 */
[----:B------:R-:W-:Y:S01]  /*85c0*/  IABS R169, R168 ;  /* 0x000000a800a97213 */ /* 0x000fe20000000000 */
[----:B------:R-:W-:Y:S01]  /*85d0*/  IMAD.HI.U32 R165, R244, R171, RZ ;  /* 0x000000abf4a57227 */ /* 0x000fe200078e00ff */
[----:B------:R-:W-:-:S03]  /*85e0*/  ISETP.GT.U32.AND P2, PT, R2, R160, PT ;  /* 0x000000a00200720c */ /* 0x000fc60003f44070 */
[C---:B------:R-:W-:Y:S01]  /*85f0*/  IMAD R163, R2.reuse, R163, R167 ;  /* 0x000000a302a37224 */ /* 0x040fe200078e02a7 */
[----:B------:R-:W-:Y:S01]  /*8600*/  IABS R167, R172 ;  /* 0x000000ac00a77213 */ /* 0x000fe20000000000 */
[----:B------:R-:W-:Y:S02]  /*8610*/  @!P6 IMAD.IADD R161, R161, 0x1, -R2 ;  /* 0x00000001a1a1e824 */ /* 0x000fe400078e0a02 */
[----:B------:R-:W-:Y:S01]  /*8620*/  @!P1 IMAD.MOV R158, RZ, RZ, -R158 ;  /* 0x000000ffff9e9224 */ /* 0x000fe200078e0a9e */
[C---:B------:R-:W-:Y:S01]  /*8630*/  ISETP.GT.U32.AND P6, PT, R2.reuse, R163, PT ;  /* 0x000000a30200720c */ /* 0x040fe20003fc4070 */
[----:B------:R-:W-:Y:S01]  /*8640*/  @!P3 IMAD.IADD R159, R159, 0x1, -R2 ;  /* 0x000000019f9fb824 */ /* 0x000fe200078e0a02 */
[----:B------:R-:W-:Y:S01]  /*8650*/  ISETP.GT.U32.AND P3, PT, R2, R162, PT ;  /* 0x000000a20200720c */ /* 0x000fe20003f64070 */
[----:B------:R-:W-:Y:S01]  /*8660*/  IMAD.MOV R165, RZ, RZ, -R165 ;  /* 0x000000ffffa57224 */ /* 0x000fe200078e0aa5 */
[----:B------:R-:W-:Y:S01]  /*8670*/  @!P5 IADD3 R161, -R161, RZ, RZ ;  /* 0x000000ffa1a1d210 */ /* 0x000fe20007ffe1ff */
[----:B------:R-:W-:Y:S01]  /*8680*/  @!P0 IMAD.MOV R159, RZ, RZ, -R159 ;  /* 0x000000ffff9f8224 */ /* 0x000fe200078e0a9f */
[----:B------:R-:W-:Y:S01]  /*8690*/  @!P2 IADD3 R160, R160, -R2, RZ ;  /* 0x80000002a0a0a210 */ /* 0x000fe20007ffe0ff */
[----:B------:R-:W-:Y:S01]  /*86a0*/  IMAD R165, R2, R165, R171 ;  /* 0x000000a502a57224 */ /* 0x000fe200078e02ab */
[----:B------:R-:W-:Y:S01]  /*86b0*/  ISETP.GE.AND P2, PT, R164, RZ, PT ;  /* 0x000000ffa400720c */ /* 0x000fe20003f46270 */
[----:B------:R-:W-:-:S03]  /*86c0*/  IMAD.HI.U32 R164, R244, R169, RZ ;  /* 0x000000a9f4a47227 */ /* 0x000fc600078e00ff */
[----:B------:R-:W-:Y:S01]  /*86d0*/  ISETP.GT.U32.AND P5, PT, R2, R165, PT ;  /* 0x000000a50200720c */ /* 0x000fe20003fa4070 */
[----:B------:R-:W-:Y:S01]  /*86e0*/  IMAD.MOV R164, RZ, RZ, -R164 ;  /* 0x000000ffffa47224 */ /* 0x000fe200078e0aa4 */
[----:B------:R-:W-:Y:S01]  /*86f0*/  @!P6 IADD3 R163, R163, -R2, RZ ;  /* 0x80000002a3a3e210 */ /* 0x000fe20007ffe0ff */
[----:B------:R-:W-:Y:S01]  /*8700*/  @!P3 IMAD.IADD R162, R162, 0x1, -R2 ;  /* 0x00000001a2a2b824 */ /* 0x000fe200078e0a02 */
[----:B------:R-:W-:Y:S01]  /*8710*/  ISETP.GE.AND P3, PT, R166, RZ, PT ;  /* 0x000000ffa600720c */ /* 0x000fe20003f66270 */
[----:B------:R-:W-:Y:S01]  /*8720*/  IMAD.HI.U32 R166, R244, R167, RZ ;  /* 0x000000a7f4a67227 */ /* 0x000fe200078e00ff */
[C---:B------:R-:W-:Y:S02]  /*8730*/  ISETP.GT.U32.AND P6, PT, R2.reuse, R163, PT ;  /* 0x000000a30200720c */ /* 0x040fe40003fc4070 */
[C---:B------:R-:W-:Y:S01]  /*8740*/  ISETP.GT.U32.AND P1, PT, R2.reuse, R162, PT ;  /* 0x000000a20200720c */ /* 0x040fe20003f24070 */
[----:B------:R-:W-:Y:S02]  /*8750*/  IMAD.MOV R166, RZ, RZ, -R166 ;  /* 0x000000ffffa67224 */ /* 0x000fe400078e0aa6 */
[C---:B------:R-:W-:Y:S01]  /*8760*/  IMAD R164, R2.reuse, R164, R169 ;  /* 0x000000a402a47224 */ /* 0x040fe200078e02a9 */
[----:B------:R-:W-:Y:S01]  /*8770*/  IABS R169, R174 ;  /* 0x000000ae00a97213 */ /* 0x000fe20000000000 */
[C---:B------:R-:W-:Y:S01]  /*8780*/  IMAD R166, R2.reuse, R166, R167 ;  /* 0x000000a602a67224 */ /* 0x040fe200078e02a7 */
[----:B------:R-:W-:Y:S01]  /*8790*/  @!P5 IADD3 R165, R165, -R2, RZ ;  /* 0x80000002a5a5d210 */ /* 0x000fe20007ffe0ff */
[----:B------:R-:W-:Y:S01]  /*87a0*/  @!P4 IMAD.MOV R160, RZ, RZ, -R160 ;  /* 0x000000ffffa0c224 */ /* 0x000fe200078e0aa0 */
[----:B------:R-:W-:Y:S01]  /*87b0*/  ISETP.GT.U32.AND P0, PT, R2, R164, PT ;  /* 0x000000a40200720c */ /* 0x000fe20003f04070 */
[----:B------:R-:W-:Y:S01]  /*87c0*/  IMAD.HI.U32 R167, R244, R169, RZ ;  /* 0x000000a9f4a77227 */ /* 0x000fe200078e00ff */
[----:B------:R-:W-:-:S03]  /*87d0*/  ISETP.GE.AND P4, PT, R168, RZ, PT ;  /* 0x000000ffa800720c */ /* 0x000fc60003f86270 */
[--C-:B------:R-:W-:Y:S01]  /*87e0*/  @!P6 IMAD.IADD R163, R163, 0x1, -R2.reuse ;  /* 0x00000001a3a3e824 */ /* 0x100fe200078e0a02 */
[----:B------:R-:W-:Y:S01]  /*87f0*/  ISETP.GT.U32.AND P6, PT, R2, R166, PT ;  /* 0x000000a60200720c */ /* 0x000fe20003fc4070 */
[----:B------:R-:W-:Y:S01]  /*8800*/  @!P1 IMAD.IADD R162, R162, 0x1, -R2 ;  /* 0x00000001a2a29824 */ /* 0x000fe200078e0a02 */
[----:B------:R-:W-:Y:S01]  /*8810*/  ISETP.GE.AND P1, PT, R170, RZ, PT ;  /* 0x000000ffaa00720c */ /* 0x000fe20003f26270 */
[----:B------:R-:W-:Y:S01]  /*8820*/  IMAD.MOV R167, RZ, RZ, -R167 ;  /* 0x000000ffffa77224 */ /* 0x000fe200078e0aa7 */
[C---:B------:R-:W-:Y:S01]  /*8830*/  LOP3.LUT R170, R243.reuse, 0x160, RZ, 0xfc, !PT ;  /* 0x00000160f3aa7812 */ /* 0x040fe200078efcff */
[----:B------:R-:W-:Y:S01]  /*8840*/  @!P2 IMAD.MOV R162, RZ, RZ, -R162 ;  /* 0x000000ffffa2a224 */ /* 0x000fe200078e0aa2 */
[----:B------:R-:W-:Y:S01]  /*8850*/  ISETP.GT.U32.AND P2, PT, R2, R165, PT ;  /* 0x000000a50200720c */ /* 0x000fe20003f44070 */
[--C-:B------:R-:W-:Y:S01]  /*8860*/  @!P0 IMAD.IADD R164, R164, 0x1, -R2.reuse ;  /* 0x00000001a4a48824 */ /* 0x100fe200078e0a02 */
[----:B------:R-:W-:Y:S01]  /*8870*/  IABS R171, R170 ;  /* 0x000000aa00ab7213 */ /* 0x000fe20000000000 */
[----:B------:R-:W-:Y:S01]  /*8880*/  IMAD R167, R2, R167, R169 ;  /* 0x000000a702a77224 */ /* 0x000fe200078e02a9 */
[----:B------:R-:W-:Y:S01]  /*8890*/  ISETP.GE.AND P0, PT, R172, RZ, PT ;  /* 0x000000ffac00720c */ /* 0x000fe20003f06270 */
[----:B------:R-:W-:Y:S01]  /*88a0*/  @!P3 IMAD.MOV R163, RZ, RZ, -R163 ;  /* 0x000000ffffa3b224 */ /* 0x000fe200078e0aa3 */
[----:B------:R-:W-:Y:S01]  /*88b0*/  ISETP.GT.U32.AND P5, PT, R2, R164, PT ;  /* 0x000000a40200720c */ /* 0x000fe20003fa4070 */
[----:B------:R-:W-:Y:S01]  /*88c0*/  @!P6 IMAD.IADD R166, R166, 0x1, -R2 ;  /* 0x00000001a6a6e824 */ /* 0x000fe200078e0a02 */
[----:B------:R-:W-:Y:S01]  /*88d0*/  LOP3.LUT R172, R243, 0x162, RZ, 0xfc, !PT ;  /* 0x00000162f3ac7812 */ /* 0x000fe200078efcff */
[----:B------:R-:W-:Y:S01]  /*88e0*/  IMAD.HI.U32 R168, R244, R171, RZ ;  /* 0x000000abf4a87227 */ /* 0x000fe200078e00ff */
[----:B------:R-:W-:-:S02]  /*88f0*/  ISETP.GE.AND P3, PT, R174, RZ, PT ;  /* 0x000000ffae00720c */ /* 0x000fc40003f66270 */
[C---:B------:R-:W-:Y:S01]  /*8900*/  ISETP.GT.U32.AND P6, PT, R2.reuse, R166, PT ;  /* 0x000000a60200720c */ /* 0x040fe20003fc4070 */
[----:B------:R-:W-:Y:S01]  /*8910*/  IMAD.MOV R168, RZ, RZ, -R168 ;  /* 0x000000ffffa87224 */ /* 0x000fe200078e0aa8 */
[----:B------:R-:W-:Y:S01]  /*8920*/  IABS R173, R172 ;  /* 0x000000ac00ad7213 */ /* 0x000fe20000000000 */
[--C-:B------:R-:W-:Y:S01]  /*8930*/  @!P2 IMAD.IADD R165, R165, 0x1, -R2.reuse ;  /* 0x00000001a5a5a824 */ /* 0x100fe200078e0a02 */
[----:B------:R-:W-:Y:S01]  /*8940*/  LOP3.LUT R174, R243, 0x164, RZ, 0xfc, !PT ;  /* 0x00000164f3ae7812 */ /* 0x000fe200078efcff */
[----:B------:R-:W-:Y:S01]  /*8950*/  IMAD R168, R2, R168, R171 ;  /* 0x000000a802a87224 */ /* 0x000fe200078e02ab */
[----:B------:R-:W-:Y:S01]  /*8960*/  ISETP.GE.AND P2, PT, R170, RZ, PT ;  /* 0x000000ffaa00720c */ /* 0x000fe20003f46270 */
[----:B------:R-:W-:Y:S01]  /*8970*/  IMAD.HI.U32 R169, R244, R173, RZ ;  /* 0x000000adf4a97227 */ /* 0x000fe200078e00ff */
[----:B------:R-:W-:Y:S02]  /*8980*/  @!P5 IADD3 R164, R164, -R2, RZ ;  /* 0x80000002a4a4d210 */ /* 0x000fe40007ffe0ff */
[----:B------:R-:W-:Y:S01]  /*8990*/  ISETP.GT.U32.AND P5, PT, R2, R167, PT ;  /* 0x000000a70200720c */ /* 0x000fe20003fa4070 */
[----:B------:R-:W-:Y:S01]  /*89a0*/  IMAD.MOV R169, RZ, RZ, -R169 ;  /* 0x000000ffffa97224 */ /* 0x000fe200078e0aa9 */
[----:B------:R-:W-:Y:S01]  /*89b0*/  IABS R170, R176 ;  /* 0x000000b000aa7213 */ /* 0x000fe20000000000 */
[----:B------:R-:W-:Y:S01]  /*89c0*/  @!P6 IMAD.IADD R166, R166, 0x1, -R2 ;  /* 0x00000001a6a6e824 */ /* 0x000fe200078e0a02 */
[C---:B------:R-:W-:Y:S01]  /*89d0*/  ISETP.GT.U32.AND P6, PT, R2.reuse, R168, PT ;  /* 0x000000a80200720c */ /* 0x040fe20003fc4070 */
[----:B------:R-:W-:Y:S01]  /*89e0*/  IMAD R169, R2, R169, R173 ;  /* 0x000000a902a97224 */ /* 0x000fe200078e02ad */
[----:B------:R-:W-:Y:S01]  /*89f0*/  IABS R175, R174 ;  /* 0x000000ae00af7213 */ /* 0x000fe20000000000 */
[----:B------:R-:W-:Y:S01]  /*8a00*/  IMAD.MOV.U32 R173, RZ, RZ, R170 ;  /* 0x000000ffffad7224 */ /* 0x000fe200078e00aa */
[----:B------:R-:W-:Y:S01]  /*8a10*/  @!P4 IADD3 R164, -R164, RZ, RZ ;  /* 0x000000ffa4a4c210 */ /* 0x000fe20007ffe1ff */
[----:B------:R-:W-:Y:S01]  /*8a20*/  @!P1 IMAD.MOV R165, RZ, RZ, -R165 ;  /* 0x000000ffffa59224 */ /* 0x000fe200078e0aa5 */
[----:B------:R-:W-:Y:S01]  /*8a30*/  ISETP.GT.U32.AND P1, PT, R2, R169, PT ;  /* 0x000000a90200720c */ /* 0x000fe20003f24070 */
[----:B------:R-:W-:Y:S01]  /*8a40*/  IMAD.HI.U32 R170, R244, R175, RZ ;  /* 0x000000aff4aa7227 */ /* 0x000fe200078e00ff */
[----:B------:R-:W-:-:S03]  /*8a50*/  ISETP.GE.AND P4, PT, R172, RZ, PT ;  /* 0x000000ffac00720c */ /* 0x000fc60003f86270 */
[--C-:B------:R-:W-:Y:S01]  /*8a60*/  @!P5 IMAD.IADD R167, R167, 0x1, -R2.reuse ;  /* 0x00000001a7a7d824 */ /* 0x100fe200078e0a02 */
[----:B------:R-:W-:Y:S01]  /*8a70*/  IADD3 R170, -R170, RZ, RZ ;  /* 0x000000ffaaaa7210 */ /* 0x000fe20007ffe1ff */
[----:B------:R-:W-:Y:S02]  /*8a80*/  @!P6 IMAD.IADD R168, R168, 0x1, -R2 ;  /* 0x00000001a8a8e824 */ /* 0x000fe400078e0a02 */
[----:B------:R-:W-:Y:S01]  /*8a90*/  IMAD.HI.U32 R171, R244, R173, RZ ;  /* 0x000000adf4ab7227 */ /* 0x000fe200078e00ff */
[C---:B------:R-:W-:Y:S02]  /*8aa0*/  ISETP.GT.U32.AND P5, PT, R2.reuse, R167, PT ;  /* 0x000000a70200720c */ /* 0x040fe40003fa4070 */
[C---:B------:R-:W-:Y:S01]  /*8ab0*/  ISETP.GT.U32.AND P6, PT, R2.reuse, R168, PT ;  /* 0x000000a80200720c */ /* 0x040fe20003fc4070 */
[----:B------:R-:W-:Y:S02]  /*8ac0*/  IMAD R170, R2, R170, R175 ;  /* 0x000000aa02aa7224 */ /* 0x000fe400078e02af */
[----:B------:R-:W-:-:S02]  /*8ad0*/  IMAD.MOV R171, RZ, RZ, -R171 ;  /* 0x000000ffffab7224 */ /* 0x000fc400078e0aab */
[----:B------:R-:W-:Y:S01]  /*8ae0*/  @!P0 IMAD.MOV R166, RZ, RZ, -R166 ;  /* 0x000000ffffa68224 */ /* 0x000fe200078e0aa6 */
[----:B------:R-:W-:Y:S01]  /*8af0*/  ISETP.GE.AND P0, PT, R174, RZ, PT ;  /* 0x000000ffae00720c */ /* 0x000fe20003f06270 */
[----:B------:R-:W-:Y:S01]  /*8b00*/  IMAD R171, R2, R171, R173 ;  /* 0x000000ab02ab7224 */ /* 0x000fe200078e02ad */
[----:B------:R-:W-:Y:S01]  /*8b10*/  LOP3.LUT R174, R243, 0x168, RZ, 0xfc, !PT ;  /* 0x00000168f3ae7812 */ /* 0x000fe200078efcff */
[--C-:B------:R-:W-:Y:S01]  /*8b20*/  @!P1 IMAD.IADD R169, R169, 0x1, -R2.reuse ;  /* 0x00000001a9a99824 */ /* 0x100fe200078e0a02 */
[----:B------:R-:W-:Y:S01]  /*8b30*/  LOP3.LUT R173, R243, 0x16a, RZ, 0xfc, !PT ;  /* 0x0000016af3ad7812 */ /* 0x000fe200078efcff */
[--C-:B------:R-:W-:Y:S01]  /*8b40*/  @!P5 IMAD.IADD R167, R167, 0x1, -R2.reuse ;  /* 0x00000001a7a7d824 */ /* 0x100fe200078e0a02 */
[----:B------:R-:W-:Y:S01]  /*8b50*/  IABS R175, R174 ;  /* 0x000000ae00af7213 */ /* 0x000fe20000000000 */
[----:B------:R-:W-:Y:S01]  /*8b60*/  @!P6 IMAD.IADD R168, R168, 0x1, -R2 ;  /* 0x00000001a8a8e824 */ /* 0x000fe200078e0a02 */
[----:B------:R-:W-:Y:S02]  /*8b70*/  ISETP.GT.U32.AND P6, PT, R2, R170, PT ;  /* 0x000000aa0200720c */ /* 0x000fe40003fc4070 */
[----:B------:R-:W-:Y:S01]  /*8b80*/  @!P3 IADD3 R167, -R167, RZ, RZ ;  /* 0x000000ffa7a7b210 */ /* 0x000fe20007ffe1ff */
[----:B------:R-:W-:Y:S01]  /*8b90*/  IMAD.HI.U32 R172, R244, R175, RZ ;  /* 0x000000aff4ac7227 */ /* 0x000fe200078e00ff */
[----:B------:R-:W-:-:S02]  /*8ba0*/  ISETP.GT.U32.AND P3, PT, R2, R171, PT ;  /* 0x000000ab0200720c */ /* 0x000fc40003f64070 */
[----:B------:R-:W-:Y:S01]  /*8bb0*/  ISETP.GE.AND P5, PT, R176, RZ, PT ;  /* 0x000000ffb000720c */ /* 0x000fe20003fa6270 */
[----:B------:R-:W-:Y:S01]  /*8bc0*/  IMAD.MOV R172, RZ, RZ, -R172 ;  /* 0x000000ffffac7224 */ /* 0x000fe200078e0aac */
[----:B------:R-:W-:Y:S01]  /*8bd0*/  LOP3.LUT R176, R243, 0x16c, RZ, 0xfc, !PT ;  /* 0x0000016cf3b07812 */ /* 0x000fe200078efcff */
[----:B------:R-:W-:Y:S01]  /*8be0*/  @!P2 IMAD.MOV R168, RZ, RZ, -R168 ;  /* 0x000000ffffa8a224 */ /* 0x000fe200078e0aa8 */
[C---:B------:R-:W-:Y:S01]  /*8bf0*/  ISETP.GT.U32.AND P1, PT, R2.reuse, R169, PT ;  /* 0x000000a90200720c */ /* 0x040fe20003f24070 */
[----:B------:R-:W-:Y:S01]  /*8c00*/  IMAD R172, R2, R172, R175 ;  /* 0x000000ac02ac7224 */ /* 0x000fe200078e02af */
[----:B------:R-:W-:Y:S01]  /*8c10*/  IABS R179, R176 ;  /* 0x000000b000b37213 */ /* 0x000fe20000000000 */
[----:B------:R-:W-:Y:S01]  /*8c20*/  @!P6 IMAD.IADD R170, R170, 0x1, -R2 ;  /* 0x00000001aaaae824 */ /* 0x000fe200078e0a02 */
[----:B------:R-:W-:Y:S02]  /*8c30*/  ISETP.GE.AND P2, PT, R174, RZ, PT ;  /* 0x000000ffae00720c */ /* 0x000fe40003f46270 */
[----:B------:R-:W-:Y:S01]  /*8c40*/  IABS R177, R173 ;  /* 0x000000ad00b17213 */ /* 0x000fe20000000000 */
[----:B------:R-:W-:Y:S01]  /*8c50*/  IMAD.HI.U32 R174, R244, R179, RZ ;  /* 0x000000b3f4ae7227 */ /* 0x000fe200078e00ff */
[----:B------:R-:W-:-:S02]  /*8c60*/  ISETP.GT.U32.AND P6, PT, R2, R170, PT ;  /* 0x000000aa0200720c */ /* 0x000fc40003fc4070 */
[----:B------:R-:W-:Y:S01]  /*8c70*/  @!P3 IADD3 R171, R171, -R2, RZ ;  /* 0x80000002ababb210 */ /* 0x000fe20007ffe0ff */
[----:B------:R-:W-:Y:S01]  /*8c80*/  IMAD.MOV R174, RZ, RZ, -R174 ;  /* 0x000000ffffae7224 */ /* 0x000fe200078e0aae */
[----:B------:R-:W-:Y:S01]  /*8c90*/  LOP3.LUT R175, R243, 0x16e, RZ, 0xfc, !PT ;  /* 0x0000016ef3af7812 */ /* 0x000fe200078efcff */
[----:B------:R-:W-:Y:S01]  /*8ca0*/  @!P1 IMAD.IADD R169, R169, 0x1, -R2 ;  /* 0x00000001a9a99824 */ /* 0x000fe200078e0a02 */
[C---:B------:R-:W-:Y:S01]  /*8cb0*/  ISETP.GT.U32.AND P3, PT, R2.reuse, R171, PT ;  /* 0x000000ab0200720c */ /* 0x040fe20003f64070 */
[----:B------:R-:W-:Y:S01]  /*8cc0*/  IMAD R174, R2, R174, R179 ;  /* 0x000000ae02ae7224 */ /* 0x000fe200078e02b3 */
[----:B------:R-:W-:Y:S01]  /*8cd0*/  ISETP.GE.AND P1, PT, R173, RZ, PT ;  /* 0x000000ffad00720c */ /* 0x000fe20003f26270 */
[----:B------:R-:W-:Y:S01]  /*8ce0*/  IMAD.HI.U32 R173, R244, R177, RZ ;  /* 0x000000b1f4ad7227 */ /* 0x000fe200078e00ff */
[----:B------:R-:W-:-:S03]  /*8cf0*/  IABS R179, R175 ;  /* 0x000000af00b37213 */ /* 0x000fc60000000000 */
[--C-:B------:R-:W-:Y:S01]  /*8d00*/  @!P6 IMAD.IADD R170, R170, 0x1, -R2.reuse ;  /* 0x00000001aaaae824 */ /* 0x100fe200078e0a02 */
[----:B------:R-:W-:Y:S01]  /*8d10*/  ISETP.GT.U32.AND P6, PT, R2, R172, PT ;  /* 0x000000ac0200720c */ /* 0x000fe20003fc4070 */
[----:B------:R-:W-:Y:S02]  /*8d20*/  IMAD.MOV R173, RZ, RZ, -R173 ;  /* 0x000000ffffad7224 */ /* 0x000fe400078e0aad */
[----:B------:R-:W-:Y:S01]  /*8d30*/  @!P4 IMAD.MOV R169, RZ, RZ, -R169 ;  /* 0x000000ffffa9c224 */ /* 0x000fe200078e0aa9 */
[----:B------:R-:W-:Y:S01]  /*8d40*/  @!P0 IADD3 R170, -R170, RZ, RZ ;  /* 0x000000ffaaaa8210 */ /* 0x000fe20007ffe1ff */
[----:B------:R-:W-:Y:S01]  /*8d50*/  @!P3 IMAD.IADD R171, R171, 0x1, -R2 ;  /* 0x00000001ababb824 */ /* 0x000fe200078e0a02 */
[----:B------:R-:W-:Y:S01]  /*8d60*/  ISETP.GE.AND P4, PT, R176, RZ, PT ;  /* 0x000000ffb000720c */ /* 0x000fe20003f86270 */
[C---:B------:R-:W-:Y:S01]  /*8d70*/  IMAD R173, R2.reuse, R173, R177 ;  /* 0x000000ad02ad7224 */ /* 0x040fe200078e02b1 */
[----:B------:R-:W-:Y:S01]  /*8d80*/  ISETP.GE.AND P3, PT, R175, RZ, PT ;  /* 0x000000ffaf00720c */ /* 0x000fe20003f66270 */
[----:B------:R-:W-:Y:S01]  /*8d90*/  @!P5 IMAD.MOV R171, RZ, RZ, -R171 ;  /* 0x000000ffffabd224 */ /* 0x000fe200078e0aab */
[----:B------:R-:W-:Y:S01]  /*8da0*/  ISETP.GT.U32.AND P5, PT, R2, R174, PT ;  /* 0x000000ae0200720c */ /* 0x000fe20003fa4070 */
[----:B------:R-:W-:Y:S01]  /*8db0*/  IMAD.HI.U32 R176, R244, R181, RZ ;  /* 0x000000b5f4b07227 */ /* 0x000fe200078e00ff */
[----:B------:R-:W-:-:S03]  /*8dc0*/  ISETP.GT.U32.AND P0, PT, R2, R173, PT ;  /* 0x000000ad0200720c */ /* 0x000fc60003f04070 */
[----:B------:R-:W-:Y:S02]  /*8dd0*/  @!P6 IMAD.IADD R172, R172, 0x1, -R2 ;  /* 0x00000001acace824 */ /* 0x000fe400078e0a02 */
[----:B------:R-:W-:Y:S02]  /*8de0*/  IMAD.MOV R176, RZ, RZ, -R176 ;  /* 0x000000ffffb07224 */ /* 0x000fe400078e0ab0 */
[----:B------:R-:W-:Y:S01]  /*8df0*/  IMAD.HI.U32 R175, R244, R179, RZ ;  /* 0x000000b3f4af7227 */ /* 0x000fe200078e00ff */
[----:B------:R-:W-:-:S03]  /*8e00*/  ISETP.GT.U32.AND P6, PT, R2, R172, PT ;  /* 0x000000ac0200720c */ /* 0x000fc60003fc4070 */
[----:B------:R-:W-:Y:S01]  /*8e10*/  @!P5 IADD3 R174, R174, -R2, RZ ;  /* 0x80000002aeaed210 */ /* 0x000fe20007ffe0ff */
[C---:B------:R-:W-:Y:S01]  /*8e20*/  IMAD R176, R2.reuse, R176, R181 ;  /* 0x000000b002b07224 */ /* 0x040fe200078e02b5 */
[----:B------:R-:W-:Y:S01]  /*8e30*/  IADD3 R175, -R175, RZ, RZ ;  /* 0x000000ffafaf7210 */ /* 0x000fe20007ffe1ff */
[--C-:B------:R-:W-:Y:S01]  /*8e40*/  @!P0 IMAD.IADD R173, R173, 0x1, -R2.reuse ;  /* 0x00000001adad8824 */ /* 0x100fe200078e0a02 */
[----:B------:R-:W-:Y:S01]  /*8e50*/  ISETP.GT.U32.AND P5, PT, R2, R174, PT ;  /* 0x000000ae0200720c */ /* 0x000fe20003fa4070 */
[----:B------:R-:W-:Y:S01]  /*8e60*/  IMAD.HI.U32 R177, R244, R183, RZ ;  /* 0x000000b7f4b17227 */ /* 0x000fe200078e00ff */
[----:B------:R-:W-:Y:S02]  /*8e70*/  IABS R181, R184 ;  /* 0x000000b800b57213 */ /* 0x000fe40000000000 */
[C---:B------:R-:W-:Y:S01]  /*8e80*/  ISETP.GT.U32.AND P0, PT, R2.reuse, R173, PT ;  /* 0x000000ad0200720c */ /* 0x040fe20003f04070 */
[----:B------:R-:W-:Y:S02]  /*8e90*/  IMAD R175, R2, R175, R179 ;  /* 0x000000af02af7224 */ /* 0x000fe400078e02b3 */
[----:B------:R-:W-:Y:S01]  /*8ea0*/  @!P6 IMAD.IADD R172, R172, 0x1, -R2 ;  /* 0x00000001acace824 */ /* 0x000fe200078e0a02 */
[----:B------:R-:W-:Y:S01]  /*8eb0*/  ISETP.GE.AND P6, PT, R178, RZ, PT ;  /* 0x000000ffb200720c */ /* 0x000fe20003fc6270 */
[----:B------:R-:W-:-:S04]  /*8ec0*/  IMAD.HI.U32 R178, R244, R185, RZ ;  /* 0x000000b9f4b27227 */ /* 0x000fc800078e00ff */
[----:B------:R-:W-:Y:S01]  /*8ed0*/  IMAD.MOV R178, RZ, RZ, -R178 ;  /* 0x000000ffffb27224 */ /* 0x000fe200078e0ab2 */
[----:B------:R-:W-:Y:S01]  /*8ee0*/  @!P5 IADD3 R174, R174, -R2, RZ ;  /* 0x80000002aeaed210 */ /* 0x000fe20007ffe0ff */
[----:B------:R-:W-:Y:S01]  /*8ef0*/  @!P2 IMAD.MOV R172, RZ, RZ, -R172 ;  /* 0x000000ffffaca224 */ /* 0x000fe200078e0aac */
[C---:B------:R-:W-:Y:S01]  /*8f00*/  ISETP.GT.U32.AND P2, PT, R2.reuse, R176, PT ;  /* 0x000000b00200720c */ /* 0x040fe20003f44070 */
[C---:B------:R-:W-:Y:S01]  /*8f10*/  IMAD R178, R2.reuse, R178, R185 ;  /* 0x000000b202b27224 */ /* 0x040fe200078e02b9 */
[----:B------:R-:W-:Y:S01]  /*8f20*/  IABS R185, R187 ;  /* 0x000000bb00b97213 */ /* 0x000fe20000000000 */
[----:B------:R-:W-:Y:S02]  /*8f30*/  @!P4 IMAD.MOV R174, RZ, RZ, -R174 ;  /* 0x000000ffffaec224 */ /* 0x000fe400078e0aae */
[----:B------:R-:W-:Y:S01]  /*8f40*/  IMAD.MOV R177, RZ, RZ, -R177 ;  /* 0x000000ffffb17224 */ /* 0x000fe200078e0ab1 */
[C---:B------:R-:W-:Y:S01]  /*8f50*/  ISETP.GT.U32.AND P4, PT, R2.reuse, R178, PT ;  /* 0x000000b20200720c */ /* 0x040fe20003f84070 */
[--C-:B------:R-:W-:Y:S01]  /*8f60*/  @!P0 IMAD.IADD R173, R173, 0x1, -R2.reuse ;  /* 0x00000001adad8824 */ /* 0x100fe200078e0a02 */
[C---:B------:R-:W-:Y:S01]  /*8f70*/  ISETP.GT.U32.AND P0, PT, R2.reuse, R175, PT ;  /* 0x000000af0200720c */ /* 0x040fe20003f04070 */
[----:B------:R-:W-:Y:S01]  /*8f80*/  IMAD R177, R2, R177, R183 ;  /* 0x000000b102b17224 */ /* 0x000fe200078e02b7 */
[----:B------:R-:W-:Y:S01]  /*8f90*/  IABS R183, R186 ;  /* 0x000000ba00b77213 */ /* 0x000fe20000000000 */
[----:B------:R-:W-:Y:S01]  /*8fa0*/  @!P1 IMAD.MOV R173, RZ, RZ, -R173 ;  /* 0x000000ffffad9224 */ /* 0x000fe200078e0aad */
[----:B------:R-:W-:Y:S01]  /*8fb0*/  ISETP.GE.AND P1, PT, R180, RZ, PT ;  /* 0x000000ffb400720c */ /* 0x000fe20003f26270 */
[----:B------:R-:W-:Y:S01]  /*8fc0*/  @!P2 IMAD.IADD R176, R176, 0x1, -R2 ;  /* 0x00000001b0b0a824 */ /* 0x000fe200078e0a02 */
[----:B------:R-:W-:Y:S01]  /*8fd0*/  ISETP.GT.U32.AND P5, PT, R2, R177, PT ;  /* 0x000000b10200720c */ /* 0x000fe20003fa4070 */
[----:B------:R-:W-:-:S03]  /*8fe0*/  IMAD.HI.U32 R180, R244, R183, RZ ;  /* 0x000000b7f4b47227 */ /* 0x000fc600078e00ff */
[----:B------:R-:W-:Y:S01]  /*8ff0*/  ISETP.GT.U32.AND P2, PT, R2, R176, PT ;  /* 0x000000b00200720c */ /* 0x000fe20003f44070 */
[----:B------:R-:W-:Y:S01]  /*9000*/  @!P4 IMAD.IADD R178, R178, 0x1, -R2 ;  /* 0x00000001b2b2c824 */ /* 0x000fe200078e0a02 */
[----:B------:R-:W-:Y:S01]  /*9010*/  IADD3 R180, -R180, RZ, RZ ;  /* 0x000000ffb4b47210 */ /* 0x000fe20007ffe1ff */
[----:B------:R-:W-:-:S03]  /*9020*/  IMAD.HI.U32 R179, R244, R181, RZ ;  /* 0x000000b5f4b37227 */ /* 0x000fc600078e00ff */
[C---:B------:R-:W-:Y:S01]  /*9030*/  ISETP.GT.U32.AND P4, PT, R2.reuse, R178, PT ;  /* 0x000000b20200720c */ /* 0x040fe20003f84070 */
[--C-:B------:R-:W-:Y:S02]  /*9040*/  @!P0 IMAD.IADD R175, R175, 0x1, -R2.reuse ;  /* 0x00000001afaf8824 */ /* 0x100fe400078e0a02 */
[----:B------:R-:W-:Y:S01]  /*9050*/  IMAD.MOV R179, RZ, RZ, -R179 ;  /* 0x000000ffffb37224 */ /* 0x000fe200078e0ab3 */
[----:B------:R-:W-:Y:S01]  /*9060*/  @!P5 IADD3 R177, R177, -R2, RZ ;  /* 0x80000002b1b1d210 */ /* 0x000fe20007ffe0ff */
[C---:B------:R-:W-:Y:S01]  /*9070*/  IMAD R180, R2.reuse, R180, R183 ;  /* 0x000000b402b47224 */ /* 0x040fe200078e02b7 */
[C---:B------:R-:W-:Y:S01]  /*9080*/  ISETP.GT.U32.AND P0, PT, R2.reuse, R175, PT ;  /* 0x000000af0200720c */ /* 0x040fe20003f04070 */
[C---:B------:R-:W-:Y:S01]  /*9090*/  IMAD R179, R2.reuse, R179, R181 ;  /* 0x000000b302b37224 */ /* 0x040fe200078e02b5 */
[----:B------:R-:W-:Y:S01]  /*90a0*/  ISETP.GT.U32.AND P5, PT, R2, R177, PT ;  /* 0x000000b10200720c */ /* 0x000fe20003fa4070 */
[----:B------:R-:W-:Y:S01]  /*90b0*/  @!P2 IMAD.IADD R176, R176, 0x1, -R2 ;  /* 0x00000001b0b0a824 */ /* 0x000fe200078e0a02 */
[----:B------:R-:W-:Y:S01]  /*90c0*/  LOP3.LUT R183, R243, 0x17e, RZ, 0xfc, !PT ;  /* 0x0000017ef3b77812 */ /* 0x000fe200078efcff */
[----:B------:R-:W-:Y:S01]  /*90d0*/  IMAD.HI.U32 R181, R244, R185, RZ ;  /* 0x000000b9f4b57227 */ /* 0x000fe200078e00ff */
[----:B------:R-:W-:-:S03]  /*90e0*/  ISETP.GT.U32.AND P2, PT, R2, R179, PT ;  /* 0x000000b30200720c */ /* 0x000fc60003f44070 */
[--C-:B------:R-:W-:Y:S01]  /*90f0*/  @!P4 IMAD.IADD R178, R178, 0x1, -R2.reuse ;  /* 0x00000001b2b2c824 */ /* 0x100fe200078e0a02 */
[----:B------:R-:W-:Y:S01]  /*9100*/  ISETP.GT.U32.AND P4, PT, R2, R180, PT ;  /* 0x000000b40200720c */ /* 0x000fe20003f84070 */
[----:B------:R-:W-:Y:S02]  /*9110*/  IMAD.MOV R181, RZ, RZ, -R181 ;  /* 0x000000ffffb57224 */ /* 0x000fe400078e0ab5 */
[--C-:B------:R-:W-:Y:S01]  /*9120*/  @!P0 IMAD.IADD R175, R175, 0x1, -R2.reuse ;  /* 0x00000001afaf8824 */ /* 0x100fe200078e0a02 */
[----:B------:R-:W-:Y:S01]  /*9130*/  ISETP.GE.AND P0, PT, R182, RZ, PT ;  /* 0x000000ffb600720c */ /* 0x000fe20003f06270 */
[--C-:B------:R-:W-:Y:S01]  /*9140*/  @!P5 IMAD.IADD R177, R177, 0x1, -R2.reuse ;  /* 0x00000001b1b1d824 */ /* 0x100fe200078e0a02 */
[----:B------:R-:W-:Y:S01]  /*9150*/  LOP3.LUT R182, R243, 0x17c, RZ, 0xfc, !PT ;  /* 0x0000017cf3b67812 */ /* 0x000fe200078efcff */
[----:B------:R-:W-:Y:S01]  /*9160*/  IMAD R181, R2, R181, R185 ;  /* 0x000000b502b57224 */ /* 0x000fe200078e02b9 */
[----:B------:R-:W-:Y:S01]  /*9170*/  ISETP.GE.AND P5, PT, R187, RZ, PT ;  /* 0x000000ffbb00720c */ /* 0x000fe20003fa6270 */
[--C-:B------:R-:W-:Y:S01]  /*9180*/  @!P2 IMAD.IADD R179, R179, 0x1, -R2.reuse ;  /* 0x00000001b3b3a824 */ /* 0x100fe200078e0a02 */
[----:B------:R-:W-:Y:S01]  /*9190*/  IABS R185, R182 ;  /* 0x000000b600b97213 */ /* 0x000fe20000000000 */
[----:B------:R-:W-:Y:S01]  /*91a0*/  @!P3 IMAD.MOV R175, RZ, RZ, -R175 ;  /* 0x000000ffffafb224 */ /* 0x000fe200078e0aaf */
[----:B------:R-:W-:Y:S01]  /*91b0*/  IABS R187, R183 ;  /* 0x000000b700bb7213 */ /* 0x000fe20000000000 */
[----:B------:R-:W-:Y:S01]  /*91c0*/  @!P4 IMAD.IADD R180, R180, 0x1, -R2 ;  /* 0x00000001b4b4c824 */ /* 0x000fe200078e0a02 */
[----:B------:R-:W-:Y:S01]  /*91d0*/  ISETP.GT.U32.AND P2, PT, R2, R179, PT ;  /* 0x000000b30200720c */ /* 0x000fe20003f44070 */
[----:B------:R-:W-:Y:S01]  /*91e0*/  @!P6 IMAD.MOV R176, RZ, RZ, -R176 ;  /* 0x000000ffffb0e224 */ /* 0x000fe200078e0ab0 */
[----:B------:R-:W-:Y:S01]  /*91f0*/  @!P1 IADD3 R177, -R177, RZ, RZ ;  /* 0x000000ffb1b19210 */ /* 0x000fe20007ffe1ff */
[----:B------:R-:W-:Y:S01]  /*9200*/  @!P0 IMAD.MOV R178, RZ, RZ, -R178 ;  /* 0x000000ffffb28224 */ /* 0x000fe200078e0ab2 */
[----:B------:R-:W-:Y:S01]  /*9210*/  ISETP.GE.AND P1, PT, R182, RZ, PT ;  /* 0x000000ffb600720c */ /* 0x000fe20003f26270 */
[----:B------:R-:W-:Y:S01]  /*9220*/  IMAD.HI.U32 R182, R244, R185, RZ ;  /* 0x000000b9f4b67227 */ /* 0x000fe200078e00ff */
[----:B------:R-:W-:-:S02]  /*9230*/  ISETP.GT.U32.AND P4, PT, R2, R180, PT ;  /* 0x000000b40200720c */ /* 0x000fc40003f84070 */
[----:B------:R-:W-:Y:S01]  /*9240*/  ISETP.GE.AND P0, PT, R183, RZ, PT ;  /* 0x000000ffb700720c */ /* 0x000fe20003f06270 */
[----:B------:R-:W-:Y:S01]  /*9250*/  IMAD.HI.U32 R183, R244, R187, RZ ;  /* 0x000000bbf4b77227 */ /* 0x000fe200078e00ff */
[----:B------:R-:W-:Y:S02]  /*9260*/  ISETP.GE.AND P3, PT, R184, RZ, PT ;  /* 0x000000ffb800720c */ /* 0x000fe40003f66270 */
[----:B------:R-:W-:Y:S01]  /*9270*/  ISETP.GE.AND P6, PT, R186, RZ, PT ;  /* 0x000000ffba00720c */ /* 0x000fe20003fc6270 */
[----:B------:R-:W-:Y:S01]  /*9280*/  IMAD.MOV R182, RZ, RZ, -R182 ;  /* 0x000000ffffb67224 */ /* 0x000fe200078e0ab6 */
[----:B------:R-:W-:Y:S01]  /*9290*/  IADD3 R183, -R183, RZ, RZ ;  /* 0x000000ffb7b77210 */ /* 0x000fe20007ffe1ff */
[--C-:B------:R-:W-:Y:S01]  /*92a0*/  @!P2 IMAD.IADD R179, R179, 0x1, -R2.reuse ;  /* 0x00000001b3b3a824 */ /* 0x100fe200078e0a02 */
[----:B------:R-:W-:Y:S01]  /*92b0*/  LOP3.LUT R186, R243, 0x180, RZ, 0xfc, !PT ;  /* 0x00000180f3ba7812 */ /* 0x000fe200078efcff */
[C---:B------:R-:W-:Y:S01]  /*92c0*/  IMAD R182, R2.reuse, R182, R185 ;  /* 0x000000b602b67224 */ /* 0x040fe200078e02b9 */
[C---:B------:R-:W-:Y:S01]  /*92d0*/  ISETP.GT.U32.AND P2, PT, R2.reuse, R181, PT ;  /* 0x000000b50200720c */ /* 0x040fe20003f44070 */
[----:B------:R-:W-:Y:S01]  /*92e0*/  IMAD R183, R2, R183, R187 ;  /* 0x000000b702b77224 */ /* 0x000fe200078e02bb */
[----:B------:R-:W-:Y:S01]  /*92f0*/  IABS R189, R186 ;  /* 0x000000ba00bd7213 */ /* 0x000fe20000000000 */
[----:B------:R-:W-:Y:S01]  /*9300*/  @!P4 IMAD.IADD R180, R180, 0x1, -R2 ;  /* 0x00000001b4b4c824 */ /* 0x000fe200078e0a02 */
[----:B------:R-:W-:Y:S01]  /*9310*/  ISETP.GT.U32.AND P4, PT, R2, R182, PT ;  /* 0x000000b60200720c */ /* 0x000fe20003f84070 */
[----:B------:R-:W-:Y:S01]  /*9320*/  IMAD.HI.U32 R185, R244, R191, RZ ;  /* 0x000000bff4b97227 */ /* 0x000fe200078e00ff */
[----:B------:R-:W-:-:S02]  /*9330*/  @!P3 IADD3 R179, -R179, RZ, RZ ;  /* 0x000000ffb3b3b210 */ /* 0x000fc40007ffe1ff */
[----:B------:R-:W-:Y:S01]  /*9340*/  ISETP.GT.U32.AND P3, PT, R2, R183, PT ;  /* 0x000000b70200720c */ /* 0x000fe20003f64070 */
[----:B------:R-:W-:-:S04]  /*9350*/  IMAD.HI.U32 R184, R244, R189, RZ ;  /* 0x000000bdf4b87227 */ /* 0x000fc800078e00ff */
[----:B------:R-:W-:Y:S02]  /*9360*/  IMAD.MOV R184, RZ, RZ, -R184 ;  /* 0x000000ffffb87224 */ /* 0x000fe400078e0ab8 */
[----:B------:R-:W-:Y:S02]  /*9370*/  IMAD.MOV R185, RZ, RZ, -R185 ;  /* 0x000000ffffb97224 */ /* 0x000fe400078e0ab9 */
[--C-:B------:R-:W-:Y:S02]  /*9380*/  @!P4 IMAD.IADD R182, R182, 0x1, -R2.reuse ;  /* 0x00000001b6b6c824 */ /* 0x100fe400078e0a02 */
[C---:B------:R-:W-:Y:S01]  /*9390*/  IMAD R184, R2.reuse, R184, R189 ;  /* 0x000000b802b87224 */ /* 0x040fe200078e02bd */
[----:B------:R-:W-:Y:S01]  /*93a0*/  IABS R189, R192 ;  /* 0x000000c000bd7213 */ /* 0x000fe20000000000 */
[----:B------:R-:W-:Y:S01]  /*93b0*/  @!P3 IMAD.IADD R183, R183, 0x1, -R2 ;  /* 0x00000001b7b7b824 */ /* 0x000fe200078e0a02 */
[----:B------:R-:W-:Y:S01]  /*93c0*/  ISETP.GT.U32.AND P4, PT, R2, R182, PT ;  /* 0x000000b60200720c */ /* 0x000fe20003f84070 */
[----:B------:R-:W-:Y:S01]  /*93d0*/  @!P6 IMAD.MOV R180, RZ, RZ, -R180 ;  /* 0x000000ffffb4e224 */ /* 0x000fe200078e0ab4 */
[----:B------:R-:W-:Y:S01]  /*93e0*/  ISETP.GE.AND P6, PT, R186, RZ, PT ;  /* 0x000000ffba00720c */ /* 0x000fe20003fc6270 */
[C---:B------:R-:W-:Y:S01]  /*93f0*/  IMAD R185, R2.reuse, R185, R191 ;  /* 0x000000b902b97224 */ /* 0x040fe200078e02bf */
[----:B------:R-:W-:Y:S01]  /*9400*/  ISETP.GT.U32.AND P3, PT, R2, R183, PT ;  /* 0x000000b70200720c */ /* 0x000fe20003f64070 */
[----:B------:R-:W-:Y:S01]  /*9410*/  IMAD.HI.U32 R186, R244, R189, RZ ;  /* 0x000000bdf4ba7227 */ /* 0x000fe200078e00ff */
[----:B------:R-:W-:-:S03]  /*9420*/  IABS R191, R196 ;  /* 0x000000c400bf7213 */ /* 0x000fc60000000000 */
[----:B------:R-:W-:Y:S02]  /*9430*/  IMAD.MOV R186, RZ, RZ, -R186 ;  /* 0x000000ffffba7224 */ /* 0x000fe400078e0aba */
[----:B------:R-:W-:Y:S02]  /*9440*/  IMAD.HI.U32 R187, R244, R191, RZ ;  /* 0x000000bff4bb7227 */ /* 0x000fe400078e00ff */
[----:B------:R-:W-:Y:S02]  /*9450*/  @!P4 IADD3 R182, R182, -R2, RZ ;  /* 0x80000002b6b6c210 */ /* 0x000fe40007ffe0ff */
[C---:B------:R-:W-:Y:S01]  /*9460*/  ISETP.GT.U32.AND P4, PT, R2.reuse, R184, PT ;  /* 0x000000b80200720c */ /* 0x040fe20003f84070 */
[C---:B------:R-:W-:Y:S02]  /*9470*/  IMAD R186, R2.reuse, R186, R189 ;  /* 0x000000ba02ba7224 */ /* 0x040fe400078e02bd */
[----:B------:R-:W-:Y:S01]  /*9480*/  @!P3 IMAD.IADD R183, R183, 0x1, -R2 ;  /* 0x00000001b7b7b824 */ /* 0x000fe200078e0a02 */
[----:B------:R-:W-:Y:S01]  /*9490*/  ISETP.GT.U32.AND P3, PT, R2, R185, PT ;  /* 0x000000b90200720c */ /* 0x000fe20003f64070 */
[----:B------:R-:W-:-:S02]  /*94a0*/  IMAD.MOV R187, RZ, RZ, -R187 ;  /* 0x000000ffffbb7224 */ /* 0x000fc400078e0abb */
[--C-:B------:R-:W-:Y:S02]  /*94b0*/  @!P2 IMAD.IADD R181, R181, 0x1, -R2.reuse ;  /* 0x00000001b5b5a824 */ /* 0x100fe400078e0a02 */
[----:B------:R-:W-:Y:S02]  /*94c0*/  IMAD R187, R2, R187, R191 ;  /* 0x000000bb02bb7224 */ /* 0x000fe400078e02bf */
[----:B------:R-:W-:Y:S01]  /*94d0*/  IMAD.HI.U32 R189, R244, R195, RZ ;  /* 0x000000c3f4bd7227 */ /* 0x000fe200078e00ff */
[----:B------:R-:W-:Y:S02]  /*94e0*/  ISETP.GT.U32.AND P2, PT, R2, R181, PT ;  /* 0x000000b50200720c */ /* 0x000fe40003f44070 */
[----:B------:R-:W-:Y:S01]  /*94f0*/  @!P4 IADD3 R184, R184, -R2, RZ ;  /* 0x80000002b8b8c210 */ /* 0x000fe20007ffe0ff */
[----:B------:R-:W-:Y:S01]  /*9500*/  @!P0 IMAD.MOV R183, RZ, RZ, -R183 ;  /* 0x000000ffffb78224 */ /* 0x000fe200078e0ab7 */
[C---:B------:R-:W-:Y:S01]  /*9510*/  ISETP.GT.U32.AND P4, PT, R2.reuse, R186, PT ;  /* 0x000000ba0200720c */ /* 0x040fe20003f84070 */
[----:B------:R-:W-:Y:S01]  /*9520*/  @!P3 IMAD.IADD R185, R185, 0x1, -R2 ;  /* 0x00000001b9b9b824 */ /* 0x000fe200078e0a02 */
[----:B------:R-:W-:Y:S01]  /*9530*/  ISETP.GT.U32.AND P3, PT, R2, R187, PT ;  /* 0x000000bb0200720c */ /* 0x000fe20003f64070 */
[----:B------:R-:W-:-:S02]  /*9540*/  IMAD.MOV R189, RZ, RZ, -R189 ;  /* 0x000000ffffbd7224 */ /* 0x000fc400078e0abd */
[----:B------:R-:W-:Y:S02]  /*9550*/  @!P1 IMAD.MOV R182, RZ, RZ, -R182 ;  /* 0x000000ffffb69224 */ /* 0x000fe400078e0ab6 */
[----:B------:R-:W-:Y:S01]  /*9560*/  IMAD R189, R2, R189, R195 ;  /* 0x000000bd02bd7224 */ /* 0x000fe200078e02c3 */
[----:B------:R-:W-:Y:S01]  /*9570*/  IABS R195, R201 ;  /* 0x000000c900c37213 */ /* 0x000fe20000000000 */
[----:B------:R-:W-:Y:S01]  /*9580*/  @!P2 IMAD.IADD R181, R181, 0x1, -R2 ;  /* 0x00000001b5b5a824 */ /* 0x000fe200078e0a02 */
[----:B------:R-:W-:Y:S01]  /*9590*/  ISETP.GE.AND P2, PT, R188, RZ, PT ;  /* 0x000000ffbc00720c */ /* 0x000fe20003f46270 */
[----:B------:R-:W-:-:S03]  /*95a0*/  IMAD.HI.U32 R188, R244, R193, RZ ;  /* 0x000000c1f4bc7227 */ /* 0x000fc600078e00ff */
[----:B------:R-:W-:Y:S01]  /*95b0*/  @!P5 IADD3 R181, -R181, RZ, RZ ;  /* 0x000000ffb5b5d210 */ /* 0x000fe20007ffe1ff */
[--C-:B------:R-:W-:Y:S01]  /*95c0*/  @!P4 IMAD.IADD R186, R186, 0x1, -R2.reuse ;  /* 0x00000001babac824 */ /* 0x100fe200078e0a02 */
[C---:B------:R-:W-:Y:S01]  /*95d0*/  ISETP.GT.U32.AND P4, PT, R2.reuse, R184, PT ;  /* 0x000000b80200720c */ /* 0x040fe20003f84070 */
[----:B------:R-:W-:Y:S01]  /*95e0*/  @!P3 IMAD.IADD R187, R187, 0x1, -R2 ;  /* 0x00000001bbbbb824 */ /* 0x000fe200078e0a02 */
[C---:B------:R-:W-:Y:S01]  /*95f0*/  ISETP.GT.U32.AND P5, PT, R2.reuse, R185, PT ;  /* 0x000000b90200720c */ /* 0x040fe20003fa4070 */
[----:B------:R-:W-:Y:S01]  /*9600*/  IMAD.MOV R188, RZ, RZ, -R188 ;  /* 0x000000ffffbc7224 */ /* 0x000fe200078e0abc */
[C---:B------:R-:W-:Y:S02]  /*9610*/  ISETP.GT.U32.AND P3, PT, R2.reuse, R186, PT ;  /* 0x000000ba0200720c */ /* 0x040fe40003f64070 */
[C---:B------:R-:W-:Y:S01]  /*9620*/  ISETP.GT.U32.AND P1, PT, R2.reuse, R187, PT ;  /* 0x000000bb0200720c */ /* 0x040fe20003f24070 */
[----:B------:R-:W-:Y:S01]  /*9630*/  IMAD R188, R2, R188, R193 ;  /* 0x000000bc02bc7224 */ /* 0x000fe200078e02c1 */
[----:B------:R-:W-:-:S04]  /*9640*/  IABS R193, R200 ;  /* 0x000000c800c17213 */ /* 0x000fc80000000000 */
[----:B------:R-:W-:Y:S01]  /*9650*/  ISETP.GT.U32.AND P0, PT, R2, R188, PT ;  /* 0x000000bc0200720c */ /* 0x000fe20003f04070 */
[--C-:B------:R-:W-:Y:S01]  /*9660*/  @!P4 IMAD.IADD R184, R184, 0x1, -R2.reuse ;  /* 0x00000001b8b8c824 */ /* 0x100fe200078e0a02 */
[----:B------:R-:W-:Y:S01]  /*9670*/  ISETP.GT.U32.AND P4, PT, R2, R189, PT ;  /* 0x000000bd0200720c */ /* 0x000fe20003f84070 */
[----:B------:R-:W-:Y:S01]  /*9680*/  IMAD.HI.U32 R191, R244, R193, RZ ;  /* 0x000000c1f4bf7227 */ /* 0x000fe200078e00ff */
[----:B------:R-:W-:Y:S02]  /*9690*/  @!P5 IADD3 R185, R185, -R2, RZ ;  /* 0x80000002b9b9d210 */ /* 0x000fe40007ffe0ff */
[----:B------:R-:W-:Y:S01]  /*96a0*/  ISETP.GE.AND P5, PT, R192, RZ, PT ;  /* 0x000000ffc000720c */ /* 0x000fe20003fa6270 */
[--C-:B------:R-:W-:Y:S01]  /*96b0*/  @!P3 IMAD.IADD R186, R186, 0x1, -R2.reuse ;  /* 0x00000001babab824 */ /* 0x100fe200078e0a02 */
[----:B------:R-:W-:Y:S01]  /*96c0*/  ISETP.GT.U32.AND P3, PT, R2, R190, PT ;  /* 0x000000be0200720c */ /* 0x000fe20003f64070 */
[----:B------:R-:W-:Y:S01]  /*96d0*/  @!P1 IMAD.IADD R187, R187, 0x1, -R2 ;  /* 0x00000001bbbb9824 */ /* 0x000fe200078e0a02 */
[----:B------:R-:W-:Y:S01]  /*96e0*/  ISETP.GE.AND P1, PT, R196, RZ, PT ;  /* 0x000000ffc400720c */ /* 0x000fe20003f26270 */
[----:B------:R-:W-:Y:S01]  /*96f0*/  IMAD.HI.U32 R192, R244, R195, RZ ;  /* 0x000000c3f4c07227 */ /* 0x000fe200078e00ff */
[----:B------:R-:W-:-:S02]  /*9700*/  LOP3.LUT R196, R243, 0x192, RZ, 0xfc, !PT ;  /* 0x00000192f3c47812 */ /* 0x000fc400078efcff */
[----:B------:R-:W-:Y:S01]  /*9710*/  @!P0 IADD3 R188, R188, -R2, RZ ;  /* 0x80000002bcbc8210 */ /* 0x000fe20007ffe0ff */
[----:B------:R-:W-:Y:S01]  /*9720*/  IMAD.MOV R192, RZ, RZ, -R192 ;  /* 0x000000ffffc07224 */ /* 0x000fe200078e0ac0 */
[----:B------:R-:W-:Y:S01]  /*9730*/  ISETP.GE.AND P0, PT, R198, RZ, PT ;  /* 0x000000ffc600720c */ /* 0x000fe20003f06270 */
[----:B------:R-:W-:Y:S01]  /*9740*/  IMAD.MOV R191, RZ, RZ, -R191 ;  /* 0x000000ffffbf7224 */ /* 0x000fe200078e0abf */
[----:B------:R-:W-:Y:S01]  /*9750*/  LOP3.LUT R198, R243, 0x194, RZ, 0xfc, !PT ;  /* 0x00000194f3c67812 */ /* 0x000fe200078efcff */
[--C-:B------:R-:W-:Y:S01]  /*9760*/  @!P4 IMAD.IADD R189, R189, 0x1, -R2.reuse ;  /* 0x00000001bdbdc824 */ /* 0x100fe200078e0a02 */
[----:B------:R-:W-:Y:S01]  /*9770*/  @!P5 IADD3 R186, -R186, RZ, RZ ;  /* 0x000000ffbabad210 */ /* 0x000fe20007ffe1ff */
[----:B------:R-:W-:Y:S01]  /*9780*/  @!P3 IMAD.IADD R190, R190, 0x1, -R2 ;  /* 0x00000001bebeb824 */ /* 0x000fe200078e0a02 */
[C---:B------:R-:W-:Y:S01]  /*9790*/  ISETP.GT.U32.AND P3, PT, R2.reuse, R188, PT ;  /* 0x000000bc0200720c */ /* 0x040fe20003f64070 */
[C---:B------:R-:W-:Y:S01]  /*97a0*/  IMAD R192, R2.reuse, R192, R195 ;  /* 0x000000c002c07224 */ /* 0x040fe200078e02c3 */
[----:B------:R-:W-:Y:S01]  /*97b0*/  IABS R195, R196 ;  /* 0x000000c400c37213 */ /* 0x000fe20000000000 */
[----:B------:R-:W-:Y:S01]  /*97c0*/  @!P2 IMAD.MOV R185, RZ, RZ, -R185 ;  /* 0x000000ffffb9a224 */ /* 0x000fe200078e0ab9 */
[C---:B------:R-:W-:Y:S01]  /*97d0*/  ISETP.GT.U32.AND P2, PT, R2.reuse, R190, PT ;  /* 0x000000be0200720c */ /* 0x040fe20003f44070 */
[C---:B------:R-:W-:Y:S01]  /*97e0*/  IMAD R191, R2.reuse, R191, R193 ;  /* 0x000000bf02bf7224 */ /* 0x040fe200078e02c1 */
[----:B------:R-:W-:Y:S01]  /*97f0*/  ISETP.GE.AND P4, PT, R199, RZ, PT ;  /* 0x000000ffc700720c */ /* 0x000fe20003f86270 */
[----:B------:R-:W-:Y:S01]  /*9800*/  @!P6 IMAD.MOV R184, RZ, RZ, -R184 ;  /* 0x000000ffffb8e224 */ /* 0x000fe200078e0ab8 */
[----:B------:R-:W-:Y:S01]  /*9810*/  ISETP.GT.U32.AND P6, PT, R2, R189, PT ;  /* 0x000000bd0200720c */ /* 0x000fe20003fc4070 */
[----:B------:R-:W-:Y:S01]  /*9820*/  @!P1 IMAD.MOV R187, RZ, RZ, -R187 ;  /* 0x000000ffffbb9224 */ /* 0x000fe200078e0abb */
[----:B------:R-:W-:Y:S01]  /*9830*/  ISETP.GE.AND P1, PT, R194, RZ, PT ;  /* 0x000000ffc200720c */ /* 0x000fe20003f26270 */
[----:B------:R-:W-:Y:S01]  /*9840*/  IMAD.HI.U32 R193, R244, R195, RZ ;  /* 0x000000c3f4c17227 */ /* 0x000fe200078e00ff */
[----:B------:R-:W-:-:S02]  /*9850*/  ISETP.GT.U32.AND P5, PT, R2, R191, PT ;  /* 0x000000bf0200720c */ /* 0x000fc40003fa4070 */
[----:B------:R-:W-:Y:S01]  /*9860*/  IABS R197, R198 ;  /* 0x000000c600c57213 */ /* 0x000fe20000000000 */
[--C-:B------:R-:W-:Y:S01]  /*9870*/  @!P3 IMAD.IADD R188, R188, 0x1, -R2.reuse ;  /* 0x00000001bcbcb824 */ /* 0x100fe200078e0a02 */
[----:B------:R-:W-:Y:S01]  /*9880*/  ISETP.GT.U32.AND P3, PT, R2, R192, PT ;  /* 0x000000c00200720c */ /* 0x000fe20003f64070 */
[----:B------:R-:W-:Y:S02]  /*9890*/  IMAD.MOV R193, RZ, RZ, -R193 ;  /* 0x000000ffffc17224 */ /* 0x000fe400078e0ac1 */
[--C-:B------:R-:W-:Y:S01]  /*98a0*/  @!P2 IMAD.IADD R190, R190, 0x1, -R2.reuse ;  /* 0x00000001bebea824 */ /* 0x100fe200078e0a02 */
[----:B------:R-:W-:Y:S01]  /*98b0*/  ISETP.GE.AND P2, PT, R201, RZ, PT ;  /* 0x000000ffc900720c */ /* 0x000fe20003f46270 */
[----:B------:R-:W-:Y:S01]  /*98c0*/  IMAD R193, R2, R193, R195 ;  /* 0x000000c102c17224 */ /* 0x000fe200078e02c3 */
[----:B------:R-:W-:Y:S01]  /*98d0*/  LOP3.LUT R195, R243, 0x196, RZ, 0xfc, !PT ;  /* 0x00000196f3c37812 */ /* 0x000fe200078efcff */
[----:B------:R-:W-:Y:S01]  /*98e0*/  @!P6 IMAD.IADD R189, R189, 0x1, -R2 ;  /* 0x00000001bdbde824 */ /* 0x000fe200078e0a02 */
[----:B------:R-:W-:Y:S01]  /*98f0*/  ISETP.GE.AND P6, PT, R200, RZ, PT ;  /* 0x000000ffc800720c */ /* 0x000fe20003fc6270 */
[----:B------:R-:W-:Y:S01]  /*9900*/  @!P1 IMAD.MOV R190, RZ, RZ, -R190 ;  /* 0x000000ffffbe9224 */ /* 0x000fe200078e0abe */
[----:B------:R-:W-:Y:S01]  /*9910*/  @!P5 IADD3 R191, R191, -R2, RZ ;  /* 0x80000002bfbfd210 */ /* 0x000fe20007ffe0ff */
[----:B------:R-:W-:Y:S01]  /*9920*/  @!P0 IMAD.MOV R188, RZ, RZ, -R188 ;  /* 0x000000ffffbc8224 */ /* 0x000fe200078e0abc */
[----:B------:R-:W-:Y:S01]  /*9930*/  ISETP.GT.U32.AND P1, PT, R2, R193, PT ;  /* 0x000000c10200720c */ /* 0x000fe20003f24070 */
[----:B------:R-:W-:Y:S01]  /*9940*/  @!P3 IMAD.IADD R192, R192, 0x1, -R2 ;  /* 0x00000001c0c0b824 */ /* 0x000fe200078e0a02 */
[----:B------:R-:W-:Y:S01]  /*9950*/  @!P4 IADD3 R189, -R189, RZ, RZ ;  /* 0x000000ffbdbdc210 */ /* 0x000fe20007ffe1ff */
[----:B------:R-:W-:Y:S01]  /*9960*/  IMAD.HI.U32 R194, R244, R197, RZ ;  /* 0x000000c5f4c27227 */ /* 0x000fe200078e00ff */
[----:B------:R-:W-:-:S02]  /*9970*/  ISETP.GT.U32.AND P0, PT, R2, R191, PT ;  /* 0x000000bf0200720c */ /* 0x000fc40003f04070 */
[----:B------:R-:W-:Y:S01]  /*9980*/  ISETP.GT.U32.AND P4, PT, R2, R192, PT ;  /* 0x000000c00200720c */ /* 0x000fe20003f84070 */
[----:B------:R-:W-:Y:S01]  /*9990*/  IMAD.MOV R194, RZ, RZ, -R194 ;  /* 0x000000ffffc27224 */ /* 0x000fe200078e0ac2 */
[----:B------:R-:W-:Y:S02]  /*99a0*/  IABS R199, R195 ;  /* 0x000000c300c77213 */ /* 0x000fe40000000000 */
[----:B------:R-:W-:Y:S01]  /*99b0*/  ISETP.GE.AND P3, PT, R198, RZ, PT ;  /* 0x000000ffc600720c */ /* 0x000fe20003f66270 */
[----:B------:R-:W-:Y:S01]  /*99c0*/  IMAD R194, R2, R194, R197 ;  /* 0x000000c202c27224 */ /* 0x000fe200078e02c5 */
[----:B------:R-:W-:Y:S01]  /*99d0*/  ISETP.GE.AND P5, PT, R196, RZ, PT ;  /* 0x000000ffc400720c */ /* 0x000fe20003fa6270 */
[--C-:B------:R-:W-:Y:S01]  /*99e0*/  @!P1 IMAD.IADD R193, R193, 0x1, -R2.reuse ;  /* 0x00000001c1c19824 */ /* 0x100fe200078e0a02 */
[C---:B------:R-:W-:Y:S02]  /*99f0*/  LOP3.LUT R198, R243.reuse, 0x19a, RZ, 0xfc, !PT ;  /* 0x0000019af3c67812 */ /* 0x040fe400078efcff */
[----:B------:R-:W-:Y:S01]  /*9a00*/  LOP3.LUT R196, R243, 0x198, RZ, 0xfc, !PT ;  /* 0x00000198f3c47812 */ /* 0x000fe200078efcff */
[--C-:B------:R-:W-:Y:S01]  /*9a10*/  @!P0 IMAD.IADD R191, R191, 0x1, -R2.reuse ;  /* 0x00000001bfbf8824 */ /* 0x100fe200078e0a02 */
[----:B------:R-:W-:Y:S01]  /*9a20*/  ISETP.GE.AND P0, PT, R195, RZ, PT ;  /* 0x000000ffc300720c */ /* 0x000fe20003f06270 */
[----:B------:R-:W-:Y:S01]  /*9a30*/  @!P4 IMAD.IADD R192, R192, 0x1, -R2 ;  /* 0x00000001c0c0c824 */ /* 0x000fe200078e0a02 */
[----:B------:R-:W-:Y:S01]  /*9a40*/  ISETP.GT.U32.AND P4, PT, R2, R194, PT ;  /* 0x000000c20200720c */ /* 0x000fe20003f84070 */
[----:B------:R-:W-:Y:S01]  /*9a50*/  IMAD.HI.U32 R195, R244, R199, RZ ;  /* 0x000000c7f4c37227 */ /* 0x000fe200078e00ff */
[----:B------:R-:W-:-:S02]  /*9a60*/  ISETP.GT.U32.AND P1, PT, R2, R193, PT ;  /* 0x000000c10200720c */ /* 0x000fc40003f24070 */
[----:B------:R-:W-:Y:S01]  /*9a70*/  IABS R203, R198 ;  /* 0x000000c600cb7213 */ /* 0x000fe20000000000 */
[----:B------:R-:W-:Y:S01]  /*9a80*/  IMAD.MOV R195, RZ, RZ, -R195 ;  /* 0x000000ffffc37224 */ /* 0x000fe200078e0ac3 */
[----:B------:R-:W-:Y:S01]  /*9a90*/  IABS R201, R196 ;  /* 0x000000c400c97213 */ /* 0x000fe20000000000 */
[----:B------:R-:W-:Y:S01]  /*9aa0*/  @!P2 IMAD.MOV R192, RZ, RZ, -R192 ;  /* 0x000000ffffc0a224 */ /* 0x000fe200078e0ac0 */
[----:B------:R-:W-:Y:S01]  /*9ab0*/  @!P6 IADD3 R191, -R191, RZ, RZ ;  /* 0x000000ffbfbfe210 */ /* 0x000fe20007ffe1ff */
[----:B------:R-:W-:Y:S01]  /*9ac0*/  IMAD R195, R2, R195, R199 ;  /* 0x000000c302c37224 */ /* 0x000fe200078e02c7 */
[----:B------:R-:W-:Y:S01]  /*9ad0*/  ISETP.GE.AND P6, PT, R196, RZ, PT ;  /* 0x000000ffc400720c */ /* 0x000fe20003fc6270 */
[----:B------:R-:W-:Y:S01]  /*9ae0*/  IMAD.HI.U32 R197, R244, R203, RZ ;  /* 0x000000cbf4c57227 */ /* 0x000fe200078e00ff */
[----:B------:R-:W-:Y:S02]  /*9af0*/  LOP3.LUT R200, R243, 0x19c, RZ, 0xfc, !PT ;  /* 0x0000019cf3c87812 */ /* 0x000fe400078efcff */
[----:B------:R-:W-:Y:S01]  /*9b00*/  ISETP.GE.AND P2, PT, R198, RZ, PT ;  /* 0x000000ffc600720c */ /* 0x000fe20003f46270 */
[--C-:B------:R-:W-:Y:S01]  /*9b10*/  @!P4 IMAD.IADD R194, R194, 0x1, -R2.reuse ;  /* 0x00000001c2c2c824 */ /* 0x100fe200078e0a02 */
[----:B------:R-:W-:Y:S01]  /*9b20*/  IADD3 R197, -R197, RZ, RZ ;  /* 0x000000ffc5c57210 */ /* 0x000fe20007ffe1ff */
[----:B------:R-:W-:Y:S01]  /*9b30*/  @!P1 IMAD.IADD R193, R193, 0x1, -R2 ;  /* 0x00000001c1c19824 */ /* 0x000fe200078e0a02 */
[----:B------:R-:W-:Y:S01]  /*9b40*/  ISETP.GT.U32.AND P1, PT, R2, R195, PT ;  /* 0x000000c30200720c */ /* 0x000fe20003f24070 */
[----:B------:R-:W-:Y:S01]  /*9b50*/  IMAD.HI.U32 R196, R244, R201, RZ ;  /* 0x000000c9f4c47227 */ /* 0x000fe200078e00ff */
[----:B------:R-:W-:-:S02]  /*9b60*/  ISETP.GT.U32.AND P4, PT, R2, R194, PT ;  /* 0x000000c20200720c */ /* 0x000fc40003f84070 */
[----:B------:R-:W-:Y:S01]  /*9b70*/  IABS R199, R200 ;  /* 0x000000c800c77213 */ /* 0x000fe20000000000 */
[----:B------:R-:W-:Y:S02]  /*9b80*/  IMAD.MOV R196, RZ, RZ, -R196 ;  /* 0x000000ffffc47224 */ /* 0x000fe400078e0ac4 */
[C---:B------:R-:W-:Y:S01]  /*9b90*/  IMAD R197, R2.reuse, R197, R203 ;  /* 0x000000c502c57224 */ /* 0x040fe200078e02cb */
[----:B------:R-:W-:Y:S01]  /*9ba0*/  IABS R203, R206 ;  /* 0x000000ce00cb7213 */ /* 0x000fe20000000000 */
[C---:B------:R-:W-:Y:S02]  /*9bb0*/  IMAD R196, R2.reuse, R196, R201 ;  /* 0x000000c402c47224 */ /* 0x040fe400078e02c9 */
[----:B------:R-:W-:Y:S01]  /*9bc0*/  @!P5 IMAD.MOV R193, RZ, RZ, -R193 ;  /* 0x000000ffffc1d224 */ /* 0x000fe200078e0ac1 */
[----:B------:R-:W-:Y:S01]  /*9bd0*/  ISETP.GT.U32.AND P5, PT, R2, R197, PT ;  /* 0x000000c50200720c */ /* 0x000fe20003fa4070 */
[--C-:B------:R-:W-:Y:S02]  /*9be0*/  @!P1 IMAD.IADD R195, R195, 0x1, -R2.reuse ;  /* 0x00000001c3c39824 */ /* 0x100fe400078e0a02 */
[----:B------:R-:W-:Y:S01]  /*9bf0*/  @!P4 IMAD.IADD R194, R194, 0x1, -R2 ;  /* 0x00000001c2c2c824 */ /* 0x000fe200078e0a02 */
[----:B------:R-:W-:Y:S01]  /*9c00*/  ISETP.GT.U32.AND P4, PT, R2, R196, PT ;  /* 0x000000c40200720c */ /* 0x000fe20003f84070 */
[----:B------:R-:W-:Y:S01]  /*9c10*/  IMAD.HI.U32 R198, R244, R199, RZ ;  /* 0x000000c7f4c67227 */ /* 0x000fe200078e00ff */
[----:B------:R-:W-:-:S03]  /*9c20*/  ISETP.GT.U32.AND P1, PT, R2, R195, PT ;  /* 0x000000c30200720c */ /* 0x000fc60003f24070 */
[----:B------:R-:W-:Y:S02]  /*9c30*/  IMAD.MOV R198, RZ, RZ, -R198 ;  /* 0x000000ffffc67224 */ /* 0x000fe400078e0ac6 */
[----:B------:R-:W-:Y:S01]  /*9c40*/  @!P3 IMAD.MOV R194, RZ, RZ, -R194 ;  /* 0x000000ffffc2b224 */ /* 0x000fe200078e0ac2 */
[----:B------:R-:W-:Y:S01]  /*9c50*/  ISETP.GE.AND P3, PT, R200, RZ, PT ;  /* 0x000000ffc800720c */ /* 0x000fe20003f66270 */
[----:B------:R-:W-:Y:S02]  /*9c60*/  IMAD R198, R2, R198, R199 ;  /* 0x000000c602c67224 */ /* 0x000fe400078e02c7 */
[----:B------:R-:W-:Y:S02]  /*9c70*/  @!P5 IMAD.IADD R197, R197, 0x1, -R2 ;  /* 0x00000001c5c5d824 */ /* 0x000fe400078e0a02 */
[----:B------:R-:W-:Y:S01]  /*9c80*/  @!P4 IADD3 R196, R196, -R2, RZ ;  /* 0x80000002c4c4c210 */ /* 0x000fe20007ffe0ff */
[----:B------:R-:W-:Y:S02]  /*9c90*/  IMAD.HI.U32 R200, R244, R205, RZ ;  /* 0x000000cdf4c87227 */ /* 0x000fe400078e00ff */
[----:B------:R-:W-:-:S02]  /*9ca0*/  ISETP.GT.U32.AND P5, PT, R2, R197, PT ;  /* 0x000000c50200720c */ /* 0x000fc40003fa4070 */
[----:B------:R-:W-:Y:S01]  /*9cb0*/  @!P1 IMAD.IADD R195, R195, 0x1, -R2 ;  /* 0x00000001c3c39824 */ /* 0x000fe200078e0a02 */
[----:B------:R-:W-:Y:S01]  /*9cc0*/  ISETP.GT.U32.AND P1, PT, R2, R198, PT ;  /* 0x000000c60200720c */ /* 0x000fe20003f24070 */
[----:B------:R-:W-:Y:S01]  /*9cd0*/  IMAD.HI.U32 R199, R244, R203, RZ ;  /* 0x000000cbf4c77227 */ /* 0x000fe200078e00ff */
[----:B------:R-:W-:Y:S02]  /*9ce0*/  ISETP.GT.U32.AND P4, PT, R2, R196, PT ;  /* 0x000000c40200720c */ /* 0x000fe40003f84070 */
[----:B------:R-:W-:Y:S01]  /*9cf0*/  @!P0 IADD3 R195, -R195, RZ, RZ ;  /* 0x000000ffc3c38210 */ /* 0x000fe20007ffe1ff */
[----:B------:R-:W-:Y:S01]  /*9d00*/  IMAD.MOV R200, RZ, RZ, -R200 ;  /* 0x000000ffffc87224 */ /* 0x000fe200078e0ac8 */
[----:B------:R-:W-:Y:S01]  /*9d10*/  IADD3 R199, -R199, RZ, RZ ;  /* 0x000000ffc7c77210 */ /* 0x000fe20007ffe1ff */
[----:B------:R-:W-:-:S04]  /*9d20*/  IMAD.HI.U32 R201, R244, R207, RZ ;  /* 0x000000cff4c97227 */ /* 0x000fc800078e00ff */
[----:B------:R-:W-:Y:S01]  /*9d30*/  IMAD R200, R2, R200, R205 ;  /* 0x000000c802c87224 */ /* 0x000fe200078e02cd */
[----:B------:R-:W-:Y:S01]  /*9d40*/  IABS R205, R210 ;  /* 0x000000d200cd7213 */ /* 0x000fe20000000000 */
[--C-:B------:R-:W-:Y:S02]  /*9d50*/  @!P1 IMAD.IADD R198, R198, 0x1, -R2.reuse ;  /* 0x00000001c6c69824 */ /* 0x100fe400078e0a02 */
[--C-:B------:R-:W-:Y:S01]  /*9d60*/  @!P4 IMAD.IADD R196, R196, 0x1, -R2.reuse ;  /* 0x00000001c4c4c824 */ /* 0x100fe200078e0a02 */
[----:B------:R-:W-:Y:S01]  /*9d70*/  ISETP.GE.AND P4, PT, R206, RZ, PT ;  /* 0x000000ffce00720c */ /* 0x000fe20003f86270 */
[----:B------:R-:W-:Y:S01]  /*9d80*/  @!P5 IMAD.IADD R197, R197, 0x1, -R2 ;  /* 0x00000001c5c5d824 */ /* 0x000fe200078e0a02 */
[----:B------:R-:W-:Y:S01]  /*9d90*/  LOP3.LUT R206, R243, 0x1a4, RZ, 0xfc, !PT ;  /* 0x000001a4f3ce7812 */ /* 0x000fe200078efcff */
[C---:B------:R-:W-:Y:S01]  /*9da0*/  IMAD R199, R2.reuse, R199, R203 ;  /* 0x000000c702c77224 */ /* 0x040fe200078e02cb */
[C---:B------:R-:W-:Y:S01]  /*9db0*/  ISETP.GT.U32.AND P1, PT, R2.reuse, R198, PT ;  /* 0x000000c60200720c */ /* 0x040fe20003f24070 */
[----:B------:R-:W-:Y:S01]  /*9dc0*/  @!P6 IMAD.MOV R196, RZ, RZ, -R196 ;  /* 0x000000ffffc4e224 */ /* 0x000fe200078e0ac4 */
[C---:B------:R-:W-:Y:S01]  /*9dd0*/  ISETP.GT.U32.AND P5, PT, R2.reuse, R200, PT ;  /* 0x000000c80200720c */ /* 0x040fe20003fa4070 */
[----:B------:R-:W-:Y:S01]  /*9de0*/  IMAD.MOV R201, RZ, RZ, -R201 ;  /* 0x000000ffffc97224 */ /* 0x000fe200078e0ac9 */
[----:B------:R-:W-:Y:S01]  /*9df0*/  IABS R203, R206 ;  /* 0x000000ce00cb7213 */ /* 0x000fe20000000000 */
[----:B------:R-:W-:Y:S01]  /*9e00*/  @!P2 IMAD.MOV R197, RZ, RZ, -R197 ;  /* 0x000000ffffc5a224 */ /* 0x000fe200078e0ac5 */
[C---:B------:R-:W-:Y:S01]  /*9e10*/  ISETP.GT.U32.AND P0, PT, R2.reuse, R199, PT ;  /* 0x000000c70200720c */ /* 0x040fe20003f04070 */
[----:B------:R-:W-:Y:S01]  /*9e20*/  IMAD R201, R2, R201, R207 ;  /* 0x000000c902c97224 */ /* 0x000fe200078e02cf */
[----:B------:R-:W-:Y:S01]  /*9e30*/  ISETP.GE.AND P6, PT, R202, RZ, PT ;  /* 0x000000ffca00720c */ /* 0x000fe20003fc6270 */
[----:B------:R-:W-:-:S03]  /*9e40*/  IMAD.HI.U32 R202, R244, R203, RZ ;  /* 0x000000cbf4ca7227 */ /* 0x000fc600078e00ff */
[----:B------:R-:W-:Y:S01]  /*9e50*/  ISETP.GT.U32.AND P2, PT, R2, R201, PT ;  /* 0x000000c90200720c */ /* 0x000fe20003f44070 */
[----:B------:R-:W-:Y:S02]  /*9e60*/  IMAD.MOV R202, RZ, RZ, -R202 ;  /* 0x000000ffffca7224 */ /* 0x000fe400078e0aca */
[--C-:B------:R-:W-:Y:S01]  /*9e70*/  @!P1 IMAD.IADD R198, R198, 0x1, -R2.reuse ;  /* 0x00000001c6c69824 */ /* 0x100fe200078e0a02 */
[----:B------:R-:W-:Y:S01]  /*9e80*/  ISETP.GE.AND P1, PT, R204, RZ, PT ;  /* 0x000000ffcc00720c */ /* 0x000fe20003f26270 */
[----:B------:R-:W-:Y:S02]  /*9e90*/  @!P5 IMAD.IADD R200, R200, 0x1, -R2 ;  /* 0x00000001c8c8d824 */ /* 0x000fe400078e0a02 */
[----:B------:R-:W-:Y:S01]  /*9ea0*/  IMAD R202, R2, R202, R203 ;  /* 0x000000ca02ca7224 */ /* 0x000fe200078e02cb */
[----:B------:R-:W-:Y:S01]  /*9eb0*/  @!P0 IADD3 R199, R199, -R2, RZ ;  /* 0x80000002c7c78210 */ /* 0x000fe20007ffe0ff */
[----:B------:R-:W-:Y:S01]  /*9ec0*/  IMAD.HI.U32 R203, R244, R205, RZ ;  /* 0x000000cdf4cb7227 */ /* 0x000fe200078e00ff */
[----:B------:R-:W-:-:S02]  /*9ed0*/  ISETP.GE.AND P0, PT, R206, RZ, PT ;  /* 0x000000ffce00720c */ /* 0x000fc40003f06270 */
[C---:B------:R-:W-:Y:S01]  /*9ee0*/  ISETP.GT.U32.AND P5, PT, R2.reuse, R199, PT ;  /* 0x000000c70200720c */ /* 0x040fe20003fa4070 */
[----:B------:R-:W-:Y:S01]  /*9ef0*/  @!P3 IMAD.MOV R198, RZ, RZ, -R198 ;  /* 0x000000ffffc6b224 */ /* 0x000fe200078e0ac6 */
[C---:B------:R-:W-:Y:S01]  /*9f00*/  ISETP.GT.U32.AND P3, PT, R2.reuse, R200, PT ;  /* 0x000000c80200720c */ /* 0x040fe20003f64070 */
[----:B------:R-:W-:Y:S01]  /*9f10*/  @!P2 IMAD.IADD R201, R201, 0x1, -R2 ;  /* 0x00000001c9c9a824 */ /* 0x000fe200078e0a02 */
[----:B------:R-:W-:Y:S02]  /*9f20*/  IADD3 R203, -R203, RZ, RZ ;  /* 0x000000ffcbcb7210 */ /* 0x000fe40007ffe1ff */
[----:B------:R-:W-:Y:S02]  /*9f30*/  LOP3.LUT R206, R243, 0x1a8, RZ, 0xfc, !PT ;  /* 0x000001a8f3ce7812 */ /* 0x000fe400078efcff */
[C---:B------:R-:W-:Y:S01]  /*9f40*/  ISETP.GT.U32.AND P2, PT, R2.reuse, R201, PT ;  /* 0x000000c90200720c */ /* 0x040fe20003f44070 */
[----:B------:R-:W-:Y:S01]  /*9f50*/  IMAD R203, R2, R203, R205 ;  /* 0x000000cb02cb7224 */ /* 0x000fe200078e02cd */
[----:B------:R-:W-:Y:S01]  /*9f60*/  IABS R207, R206 ;  /* 0x000000ce00cf7213 */ /* 0x000fe20000000000 */
[----:B------:R-:W-:-:S04]  /*9f70*/  IMAD.HI.U32 R205, R244, R209, RZ ;  /* 0x000000d1f4cd7227 */ /* 0x000fc800078e00ff */
[--C-:B------:R-:W-:Y:S01]  /*9f80*/  @!P3 IMAD.IADD R200, R200, 0x1, -R2.reuse ;  /* 0x00000001c8c8b824 */ /* 0x100fe200078e0a02 */
[C---:B------:R-:W-:Y:S01]  /*9f90*/  ISETP.GT.U32.AND P3, PT, R2.reuse, R203, PT ;  /* 0x000000cb0200720c */ /* 0x040fe20003f64070 */
[----:B------:R-:W-:Y:S01]  /*9fa0*/  @!P5 IMAD.IADD R199, R199, 0x1, -R2 ;  /* 0x00000001c7c7d824 */ /* 0x000fe200078e0a02 */
[----:B------:R-:W-:Y:S01]  /*9fb0*/  ISETP.GT.U32.AND P5, PT, R2, R202, PT ;  /* 0x000000ca0200720c */ /* 0x000fe20003fa4070 */
[----:B------:R-:W-:Y:S01]  /*9fc0*/  IMAD.HI.U32 R204, R244, R207, RZ ;  /* 0x000000cff4cc7227 */ /* 0x000fe200078e00ff */
[----:B------:R-:W-:-:S03]  /*9fd0*/  @!P6 IADD3 R200, -R200, RZ, RZ ;  /* 0x000000ffc8c8e210 */ /* 0x000fc60007ffe1ff */
[----:B------:R-:W-:Y:S01]  /*9fe0*/  IMAD.MOV R205, RZ, RZ, -R205 ;  /* 0x000000ffffcd7224 */ /* 0x000fe200078e0acd */
[----:B------:R-:W-:Y:S01]  /*9ff0*/  IADD3 R204, -R204, RZ, RZ ;  /* 0x000000ffcccc7210 */ /* 0x000fe20007ffe1ff */
[--C-:B------:R-:W-:Y:S01]  /*a000*/  @!P2 IMAD.IADD R201, R201, 0x1, -R2.reuse ;  /* 0x00000001c9c9a824 */ /* 0x100fe200078e0a02 */
[----:B------:R-:W-:Y:S01]  /*a010*/  ISETP.GE.AND P2, PT, R210, RZ, PT ;  /* 0x000000ffd200720c */ /* 0x000fe20003f46270 */
[C---:B------:R-:W-:Y:S01]  /*a020*/  IMAD R205, R2.reuse, R205, R209 ;  /* 0x000000cd02cd7224 */ /* 0x040fe200078e02d1 */
[----:B------:R-:W-:Y:S01]  /*a030*/  LOP3.LUT R210, R243, 0x1ae, RZ, 0xfc, !PT ;  /* 0x000001aef3d27812 */ /* 0x000fe200078efcff */
[--C-:B------:R-:W-:Y:S02]  /*a040*/  @!P3 IMAD.IADD R203, R203, 0x1, -R2.reuse ;  /* 0x00000001cbcbb824 */ /* 0x100fe400078e0a02 */
[----:B------:R-:W-:Y:S01]  /*a050*/  IMAD R204, R2, R204, R207 ;  /* 0x000000cc02cc7224 */ /* 0x000fe200078e02cf */
[----:B------:R-:W-:Y:S01]  /*a060*/  IABS R209, R210 ;  /* 0x000000d200d17213 */ /* 0x000fe20000000000 */
[----:B------:R-:W-:Y:S01]  /*a070*/  @!P5 IMAD.IADD R202, R202, 0x1, -R2 ;  /* 0x00000001cacad824 */ /* 0x000fe200078e0a02 */
[----:B------:R-:W-:Y:S01]  /*a080*/  ISETP.GE.AND P5, PT, R206, RZ, PT ;  /* 0x000000ffce00720c */ /* 0x000fe20003fa6270 */
[----:B------:R-:W-:Y:S01]  /*a090*/  IMAD.HI.U32 R206, R244, R211, RZ ;  /* 0x000000d3f4ce7227 */ /* 0x000fe200078e00ff */
[----:B------:R-:W-:-:S02]  /*a0a0*/  ISETP.GT.U32.AND P3, PT, R2, R203, PT ;  /* 0x000000cb0200720c */ /* 0x000fc40003f64070 */
[C---:B------:R-:W-:Y:S01]  /*a0b0*/  ISETP.GT.U32.AND P6, PT, R2.reuse, R204, PT ;  /* 0x000000cc0200720c */ /* 0x040fe20003fc4070 */
[----:B------:R-:W-:Y:S01]  /*a0c0*/  @!P1 IMAD.MOV R201, RZ, RZ, -R201 ;  /* 0x000000ffffc99224 */ /* 0x000fe200078e0ac9 */
[C---:B------:R-:W-:Y:S01]  /*a0d0*/  ISETP.GT.U32.AND P1, PT, R2.reuse, R205, PT ;  /* 0x000000cd0200720c */ /* 0x040fe20003f24070 */
[----:B------:R-:W-:Y:S02]  /*a0e0*/  IMAD.MOV R206, RZ, RZ, -R206 ;  /* 0x000000ffffce7224 */ /* 0x000fe400078e0ace */
[----:B------:R-:W-:Y:S01]  /*a0f0*/  @!P4 IMAD.MOV R199, RZ, RZ, -R199 ;  /* 0x000000ffffc7c224 */ /* 0x000fe200078e0ac7 */
[C---:B------:R-:W-:Y:S01]  /*a100*/  ISETP.GT.U32.AND P4, PT, R2.reuse, R202, PT ;  /* 0x000000ca0200720c */ /* 0x040fe20003f84070 */
[----:B------:R-:W-:Y:S01]  /*a110*/  IMAD R206, R2, R206, R211 ;  /* 0x000000ce02ce7224 */ /* 0x000fe200078e02d3 */
[----:B------:R-:W-:Y:S01]  /*a120*/  IABS R211, R216 ;  /* 0x000000d800d37213 */ /* 0x000fe20000000000 */
[----:B------:R-:W-:-:S04]  /*a130*/  IMAD.HI.U32 R207, R244, R209, RZ ;  /* 0x000000d1f4cf7227 */ /* 0x000fc800078e00ff */
[--C-:B------:R-:W-:Y:S01]  /*a140*/  @!P3 IMAD.IADD R203, R203, 0x1, -R2.reuse ;  /* 0x00000001cbcbb824 */ /* 0x100fe200078e0a02 */
[----:B------:R-:W-:Y:S01]  /*a150*/  ISETP.GT.U32.AND P3, PT, R2, R206, PT ;  /* 0x000000ce0200720c */ /* 0x000fe20003f64070 */
[----:B------:R-:W-:Y:S01]  /*a160*/  @!P6 IMAD.IADD R204, R204, 0x1, -R2 ;  /* 0x00000001cccce824 */ /* 0x000fe200078e0a02 */
[----:B------:R-:W-:Y:S01]  /*a170*/  @!P1 IADD3 R205, R205, -R2, RZ ;  /* 0x80000002cdcd9210 */ /* 0x000fe20007ffe0ff */
[----:B------:R-:W-:Y:S01]  /*a180*/  IMAD.MOV R207, RZ, RZ, -R207 ;  /* 0x000000ffffcf7224 */ /* 0x000fe200078e0acf */
[----:B------:R-:W-:Y:S01]  /*a190*/  ISETP.GE.AND P6, PT, R208, RZ, PT ;  /* 0x000000ffd000720c */ /* 0x000fe20003fc6270 */
[----:B------:R-:W-:Y:S01]  /*a1a0*/  IMAD.HI.U32 R208, R244, R211, RZ ;  /* 0x000000d3f4d07227 */ /* 0x000fe200078e00ff */
[----:B------:R-:W-:-:S03]  /*a1b0*/  ISETP.GT.U32.AND P1, PT, R2, R204, PT ;  /* 0x000000cc0200720c */ /* 0x000fc60003f24070 */
[----:B------:R-:W-:Y:S02]  /*a1c0*/  IMAD R207, R2, R207, R209 ;  /* 0x000000cf02cf7224 */ /* 0x000fe400078e02d1 */
[--C-:B------:R-:W-:Y:S01]  /*a1d0*/  @!P4 IMAD.IADD R202, R202, 0x1, -R2.reuse ;  /* 0x00000001cacac824 */ /* 0x100fe200078e0a02 */
[----:B------:R-:W-:Y:S01]  /*a1e0*/  ISETP.GE.AND P4, PT, R212, RZ, PT ;  /* 0x000000ffd400720c */ /* 0x000fe20003f86270 */
[----:B------:R-:W-:Y:S01]  /*a1f0*/  @!P3 IMAD.IADD R206, R206, 0x1, -R2 ;  /* 0x00000001ceceb824 */ /* 0x000fe200078e0a02 */
[C---:B------:R-:W-:Y:S01]  /*a200*/  ISETP.GT.U32.AND P3, PT, R2.reuse, R205, PT ;  /* 0x000000cd0200720c */ /* 0x040fe20003f64070 */
[----:B------:R-:W-:Y:S01]  /*a210*/  IMAD.MOV R208, RZ, RZ, -R208 ;  /* 0x000000ffffd07224 */ /* 0x000fe200078e0ad0 */
[----:B------:R-:W-:Y:S01]  /*a220*/  LOP3.LUT R212, R243, 0x1b2, RZ, 0xfc, !PT ;  /* 0x000001b2f3d47812 */ /* 0x000fe200078efcff */
[----:B------:R-:W-:Y:S01]  /*a230*/  @!P0 IMAD.MOV R202, RZ, RZ, -R202 ;  /* 0x000000ffffca8224 */ /* 0x000fe200078e0aca */
[C---:B------:R-:W-:Y:S01]  /*a240*/  ISETP.GT.U32.AND P0, PT, R2.reuse, R206, PT ;  /* 0x000000ce0200720c */ /* 0x040fe20003f04070 */
[----:B------:R-:W-:Y:S01]  /*a250*/  IMAD R208, R2, R208, R211 ;  /* 0x000000d002d07224 */ /* 0x000fe200078e02d3 */
[----:B------:R-:W-:Y:S01]  /*a260*/  @!P1 IADD3 R204, R204, -R2, RZ ;  /* 0x80000002cccc9210 */ /* 0x000fe20007ffe0ff */
[----:B------:R-:W-:Y:S01]  /*a270*/  @!P2 IMAD.MOV R203, RZ, RZ, -R203 ;  /* 0x000000ffffcba224 */ /* 0x000fe200078e0acb */
[----:B------:R-:W-:-:S02]  /*a280*/  ISETP.GT.U32.AND P1, PT, R2, R207, PT ;  /* 0x000000cf0200720c */ /* 0x000fc40003f24070 */
[----:B------:R-:W-:Y:S01]  /*a290*/  IABS R213, R212 ;  /* 0x000000d400d57213 */ /* 0x000fe20000000000 */
[----:B------:R-:W-:Y:S01]  /*a2a0*/  @!P5 IMAD.MOV R204, RZ, RZ, -R204 ;  /* 0x000000ffffccd224 */ /* 0x000fe200078e0acc */
[----:B------:R-:W-:Y:S01]  /*a2b0*/  IABS R211, R217 ;  /* 0x000000d900d37213 */ /* 0x000fe20000000000 */
[----:B------:R-:W-:Y:S01]  /*a2c0*/  @!P3 IMAD.IADD R205, R205, 0x1, -R2 ;  /* 0x00000001cdcdb824 */ /* 0x000fe200078e0a02 */
[----:B------:R-:W-:Y:S01]  /*a2d0*/  ISETP.GT.U32.AND P3, PT, R2, R208, PT ;  /* 0x000000d00200720c */ /* 0x000fe20003f64070 */
[----:B------:R-:W-:-:S03]  /*a2e0*/  IMAD.HI.U32 R209, R244, R213, RZ ;  /* 0x000000d5f4d17227 */ /* 0x000fc600078e00ff */
[----:B------:R-:W-:Y:S01]  /*a2f0*/  @!P4 IADD3 R205, -R205, RZ, RZ ;  /* 0x000000ffcdcdc210 */ /* 0x000fe20007ffe1ff */
[--C-:B------:R-:W-:Y:S01]  /*a300*/  @!P0 IMAD.IADD R206, R206, 0x1, -R2.reuse ;  /* 0x00000001cece8824 */ /* 0x100fe200078e0a02 */
[----:B------:R-:W-:Y:S01]  /*a310*/  ISETP.GE.AND P0, PT, R210, RZ, PT ;  /* 0x000000ffd200720c */ /* 0x000fe20003f06270 */
[----:B------:R-:W-:Y:S01]  /*a320*/  @!P1 IMAD.IADD R207, R207, 0x1, -R2 ;  /* 0x00000001cfcf9824 */ /* 0x000fe200078e0a02 */
[----:B------:R-:W-:Y:S01]  /*a330*/  ISETP.GE.AND P1, PT, R216, RZ, PT ;  /* 0x000000ffd800720c */ /* 0x000fe20003f26270 */
[----:B------:R-:W-:Y:S01]  /*a340*/  IMAD.HI.U32 R210, R244, R215, RZ ;  /* 0x000000d7f4d27227 */ /* 0x000fe200078e00ff */
[----:B------:R-:W-:Y:S02]  /*a350*/  ISETP.GE.AND P4, PT, R212, RZ, PT ;  /* 0x000000ffd400720c */ /* 0x000fe40003f86270 */
[----:B------:R-:W-:Y:S01]  /*a360*/  ISETP.GT.U32.AND P2, PT, R2, R207, PT ;  /* 0x000000cf0200720c */ /* 0x000fe20003f44070 */
[----:B------:R-:W-:Y:S01]  /*a370*/  IMAD.MOV R209, RZ, RZ, -R209 ;  /* 0x000000ffffd17224 */ /* 0x000fe200078e0ad1 */
[----:B------:R-:W-:Y:S01]  /*a380*/  LOP3.LUT R216, R243, 0x1be, RZ, 0xfc, !PT ;  /* 0x000001bef3d87812 */ /* 0x000fe200078efcff */
[----:B------:R-:W-:-:S02]  /*a390*/  IMAD.MOV R210, RZ, RZ, -R210 ;  /* 0x000000ffffd27224 */ /* 0x000fc400078e0ad2 */
[----:B------:R-:W-:Y:S01]  /*a3a0*/  @!P3 IMAD.IADD R208, R208, 0x1, -R2 ;  /* 0x00000001d0d0b824 */ /* 0x000fe200078e0a02 */
[----:B------:R-:W-:Y:S01]  /*a3b0*/  IABS R221, R216 ;  /* 0x000000d800dd7213 */ /* 0x000fe20000000000 */
[C---:B------:R-:W-:Y:S01]  /*a3c0*/  IMAD R209, R2.reuse, R209, R213 ;  /* 0x000000d102d17224 */ /* 0x040fe200078e02d5 */
[----:B------:R-:W-:Y:S01]  /*a3d0*/  MOV R213, R211 ;  /* 0x000000d300d57202 */ /* 0x000fe20000000f00 */
[C---:B------:R-:W-:Y:S01]  /*a3e0*/  IMAD R210, R2.reuse, R210, R215 ;  /* 0x000000d202d27224 */ /* 0x040fe200078e02d7 */
[C---:B------:R-:W-:Y:S01]  /*a3f0*/  ISETP.GT.U32.AND P5, PT, R2.reuse, R208, PT ;  /* 0x000000d00200720c */ /* 0x040fe20003fa4070 */
[----:B------:R-:W-:Y:S01]  /*a400*/  @!P6 IMAD.MOV R206, RZ, RZ, -R206 ;  /* 0x000000ffffcee224 */ /* 0x000fe200078e0ace */
[C---:B------:R-:W-:Y:S01]  /*a410*/  ISETP.GT.U32.AND P3, PT, R2.reuse, R209, PT ;  /* 0x000000d10200720c */ /* 0x040fe20003f64070 */
[----:B------:R-:W-:Y:S01]  /*a420*/  @!P2 IMAD.IADD R207, R207, 0x1, -R2 ;  /* 0x00000001cfcfa824 */ /* 0x000fe200078e0a02 */
[----:B------:R-:W-:Y:S01]  /*a430*/  ISETP.GT.U32.AND P2, PT, R2, R210, PT ;  /* 0x000000d20200720c */ /* 0x000fe20003f44070 */
[----:B------:R-:W-:Y:S01]  /*a440*/  IMAD.HI.U32 R211, R244, R213, RZ ;  /* 0x000000d5f4d37227 */ /* 0x000fe200078e00ff */
[----:B------:R-:W-:-:S02]  /*a450*/  ISETP.GE.AND P6, PT, R214, RZ, PT ;  /* 0x000000ffd600720c */ /* 0x000fc40003fc6270 */
[C---:B------:R-:W-:Y:S01]  /*a460*/  LOP3.LUT R214, R243.reuse, 0x1b8, RZ, 0xfc, !PT ;  /* 0x000001b8f3d67812 */ /* 0x040fe200078efcff */
[----:B------:R-:W-:Y:S01]  /*a470*/  IMAD.MOV R211, RZ, RZ, -R211 ;  /* 0x000000ffffd37224 */ /* 0x000fe200078e0ad3 */
[----:B------:R-:W-:Y:S01]  /*a480*/  LOP3.LUT R215, R243, 0x1ba, RZ, 0xfc, !PT ;  /* 0x000001baf3d77812 */ /* 0x000fe200078efcff */
[----:B------:R-:W-:Y:S01]  /*a490*/  @!P0 IMAD.MOV R207, RZ, RZ, -R207 ;  /* 0x000000ffffcf8224 */ /* 0x000fe200078e0acf */
[----:B------:R-:W-:Y:S01]  /*a4a0*/  IABS R212, R214 ;  /* 0x000000d600d47213 */ /* 0x000fe20000000000 */
[----:B------:R-:W-:Y:S01]  /*a4b0*/  @!P5 IMAD.IADD R208, R208, 0x1, -R2 ;  /* 0x00000001d0d0d824 */ /* 0x000fe200078e0a02 */
[----:B------:R-:W-:Y:S01]  /*a4c0*/  ISETP.GE.AND P5, PT, R217, RZ, PT ;  /* 0x000000ffd900720c */ /* 0x000fe20003fa6270 */
[----:B------:R-:W-:Y:S01]  /*a4d0*/  IMAD R211, R2, R211, R213 ;  /* 0x000000d302d37224 */ /* 0x000fe200078e02d5 */
[----:B------:R-:W-:Y:S01]  /*a4e0*/  @!P3 IADD3 R209, R209, -R2, RZ ;  /* 0x80000002d1d1b210 */ /* 0x000fe20007ffe0ff */
[----:B------:R-:W-:Y:S01]  /*a4f0*/  IMAD.MOV.U32 R213, RZ, RZ, R212 ;  /* 0x000000ffffd57224 */ /* 0x000fe200078e00d4 */
[----:B------:R-:W-:Y:S01]  /*a500*/  @!P1 IADD3 R208, -R208, RZ, RZ ;  /* 0x000000ffd0d09210 */ /* 0x000fe20007ffe1ff */
[----:B------:R-:W-:Y:S01]  /*a510*/  @!P2 IMAD.IADD R210, R210, 0x1, -R2 ;  /* 0x00000001d2d2a824 */ /* 0x000fe200078e0a02 */
[----:B------:R-:W-:Y:S01]  /*a520*/  ISETP.GT.U32.AND P2, PT, R2, R209, PT ;  /* 0x000000d10200720c */ /* 0x000fe20003f44070 */
[----:B------:R-:W-:Y:S01]  /*a530*/  IMAD.HI.U32 R212, R244, R213, RZ ;  /* 0x000000d5f4d47227 */ /* 0x000fe200078e00ff */
[----:B------:R-:W-:-:S02]  /*a540*/  ISETP.GT.U32.AND P1, PT, R2, R211, PT ;  /* 0x000000d30200720c */ /* 0x000fc40003f24070 */
[----:B------:R-:W-:Y:S01]  /*a550*/  IABS R217, R215 ;  /* 0x000000d700d97213 */ /* 0x000fe20000000000 */
[----:B------:R-:W-:Y:S01]  /*a560*/  IMAD.MOV R212, RZ, RZ, -R212 ;  /* 0x000000ffffd47224 */ /* 0x000fe200078e0ad4 */
[----:B------:R-:W-:Y:S02]  /*a570*/  ISETP.GT.U32.AND P0, PT, R2, R210, PT ;  /* 0x000000d20200720c */ /* 0x000fe40003f04070 */
[----:B------:R-:W-:Y:S01]  /*a580*/  ISETP.GE.AND P3, PT, R214, RZ, PT ;  /* 0x000000ffd600720c */ /* 0x000fe20003f66270 */
[----:B------:R-:W-:Y:S02]  /*a590*/  IMAD R212, R2, R212, R213 ;  /* 0x000000d402d47224 */ /* 0x000fe400078e02d5 */
[----:B------:R-:W-:-:S04]  /*a5a0*/  IMAD.HI.U32 R213, R244, R217, RZ ;  /* 0x000000d9f4d57227 */ /* 0x000fc800078e00ff */
[--C-:B------:R-:W-:Y:S01]  /*a5b0*/  @!P2 IMAD.IADD R209, R209, 0x1, -R2.reuse ;  /* 0x00000001d1d1a824 */ /* 0x100fe200078e0a02 */
[----:B------:R-:W-:Y:S01]  /*a5c0*/  @!P1 IADD3 R211, R211, -R2, RZ ;  /* 0x80000002d3d39210 */ /* 0x000fe20007ffe0ff */
[----:B------:R-:W-:Y:S01]  /*a5d0*/  IMAD.HI.U32 R214, R244, R219, RZ ;  /* 0x000000dbf4d67227 */ /* 0x000fe200078e00ff */
[----:B------:R-:W-:Y:S02]  /*a5e0*/  ISETP.GT.U32.AND P2, PT, R2, R212, PT ;  /* 0x000000d40200720c */ /* 0x000fe40003f44070 */
[----:B------:R-:W-:Y:S01]  /*a5f0*/  ISETP.GE.AND P1, PT, R218, RZ, PT ;  /* 0x000000ffda00720c */ /* 0x000fe20003f26270 */
[----:B------:R-:W-:Y:S01]  /*a600*/  @!P4 IMAD.MOV R209, RZ, RZ, -R209 ;  /* 0x000000ffffd1c224 */ /* 0x000fe200078e0ad1 */
[----:B------:R-:W-:Y:S01]  /*a610*/  ISETP.GT.U32.AND P4, PT, R2, R211, PT ;  /* 0x000000d30200720c */ /* 0x000fe20003f84070 */
[----:B------:R-:W-:Y:S02]  /*a620*/  IMAD.MOV R213, RZ, RZ, -R213 ;  /* 0x000000ffffd57224 */ /* 0x000fe400078e0ad5 */
[----:B------:R-:W-:Y:S01]  /*a630*/  @!P0 IMAD.IADD R210, R210, 0x1, -R2 ;  /* 0x00000001d2d28824 */ /* 0x000fe200078e0a02 */
[----:B------:R-:W-:Y:S01]  /*a640*/  ISETP.GE.AND P0, PT, R215, RZ, PT ;  /* 0x000000ffd700720c */ /* 0x000fe20003f06270 */
[----:B------:R-:W-:-:S02]  /*a650*/  IMAD.MOV R214, RZ, RZ, -R214 ;  /* 0x000000ffffd67224 */ /* 0x000fc400078e0ad6 */
[C---:B------:R-:W-:Y:S01]  /*a660*/  IMAD R213, R2.reuse, R213, R217 ;  /* 0x000000d502d57224 */ /* 0x040fe200078e02d9 */
[----:B------:R-:W-:Y:S01]  /*a670*/  IABS R217, R222 ;  /* 0x000000de00d97213 */ /* 0x000fe20000000000 */
[C---:B------:R-:W-:Y:S02]  /*a680*/  IMAD R214, R2.reuse, R214, R219 ;  /* 0x000000d602d67224 */ /* 0x040fe400078e02db */
[----:B------:R-:W-:Y:S01]  /*a690*/  @!P6 IMAD.MOV R210, RZ, RZ, -R210 ;  /* 0x000000ffffd2e224 */ /* 0x000fe200078e0ad2 */
[----:B------:R-:W-:Y:S01]  /*a6a0*/  ISETP.GT.U32.AND P6, PT, R2, R213, PT ;  /* 0x000000d50200720c */ /* 0x000fe20003fc4070 */
[----:B------:R-:W-:Y:S01]  /*a6b0*/  @!P2 IMAD.IADD R212, R212, 0x1, -R2 ;  /* 0x00000001d4d4a824 */ /* 0x000fe200078e0a02 */
[----:B------:R-:W-:Y:S01]  /*a6c0*/  @!P4 IADD3 R211, R211, -R2, RZ ;  /* 0x80000002d3d3c210 */ /* 0x000fe20007ffe0ff */
[----:B------:R-:W-:Y:S01]  /*a6d0*/  IMAD.HI.U32 R215, R244, R221, RZ ;  /* 0x000000ddf4d77227 */ /* 0x000fe200078e00ff */
[C---:B------:R-:W-:Y:S02]  /*a6e0*/  ISETP.GT.U32.AND P4, PT, R2.reuse, R214, PT ;  /* 0x000000d60200720c */ /* 0x040fe40003f84070 */
[----:B------:R-:W-:Y:S01]  /*a6f0*/  ISETP.GT.U32.AND P2, PT, R2, R212, PT ;  /* 0x000000d40200720c */ /* 0x000fe20003f44070 */
[----:B------:R-:W-:-:S02]  /*a700*/  IMAD.MOV R215, RZ, RZ, -R215 ;  /* 0x000000ffffd77224 */ /* 0x000fc400078e0ad7 */
[----:B------:R-:W-:-:S04]  /*a710*/  IMAD.HI.U32 R218, R244, R225, RZ ;  /* 0x000000e1f4da7227 */ /* 0x000fc800078e00ff */
[--C-:B------:R-:W-:Y:S01]  /*a720*/  @!P6 IMAD.IADD R213, R213, 0x1, -R2.reuse ;  /* 0x00000001d5d5e824 */ /* 0x100fe200078e0a02 */
[----:B------:R-:W-:Y:S01]  /*a730*/  ISETP.GE.AND P6, PT, R216, RZ, PT ;  /* 0x000000ffd800720c */ /* 0x000fe20003fc6270 */
[----:B------:R-:W-:Y:S01]  /*a740*/  IMAD R215, R2, R215, R221 ;  /* 0x000000d702d77224 */ /* 0x000fe200078e02dd */
[----:B------:R-:W-:Y:S01]  /*a750*/  LOP3.LUT R221, R243, 0x1c6, RZ, 0xfc, !PT ;  /* 0x000001c6f3dd7812 */ /* 0x000fe200078efcff */
[--C-:B------:R-:W-:Y:S01]  /*a760*/  @!P4 IMAD.IADD R214, R214, 0x1, -R2.reuse ;  /* 0x00000001d6d6c824 */ /* 0x100fe200078e0a02 */
[----:B------:R-:W-:Y:S01]  /*a770*/  ISETP.GT.U32.AND P4, PT, R2, R213, PT ;  /* 0x000000d50200720c */ /* 0x000fe20003f84070 */
[----:B------:R-:W-:Y:S01]  /*a780*/  @!P2 IMAD.IADD R212, R212, 0x1, -R2 ;  /* 0x00000001d4d4a824 */ /* 0x000fe200078e0a02 */
[C---:B------:R-:W-:Y:S01]  /*a790*/  ISETP.GT.U32.AND P2, PT, R2.reuse, R215, PT ;  /* 0x000000d70200720c */ /* 0x040fe20003f44070 */
[----:B------:R-:W-:Y:S01]  /*a7a0*/  @!P5 IMAD.MOV R211, RZ, RZ, -R211 ;  /* 0x000000ffffd3d224 */ /* 0x000fe200078e0ad3 */
[----:B------:R-:W-:Y:S01]  /*a7b0*/  ISETP.GT.U32.AND P5, PT, R2, R214, PT ;  /* 0x000000d60200720c */ /* 0x000fe20003fa4070 */
[----:B------:R-:W-:Y:S01]  /*a7c0*/  IMAD.HI.U32 R216, R244, R217, RZ ;  /* 0x000000d9f4d87227 */ /* 0x000fe200078e00ff */
[----:B------:R-:W-:-:S03]  /*a7d0*/  IABS R219, R221 ;  /* 0x000000dd00db7213 */ /* 0x000fc60000000000 */
[----:B------:R-:W-:Y:S02]  /*a7e0*/  IMAD.MOV R218, RZ, RZ, -R218 ;  /* 0x000000ffffda7224 */ /* 0x000fe400078e0ada */
[----:B------:R-:W-:Y:S02]  /*a7f0*/  IMAD.MOV R226, RZ, RZ, -R216 ;  /* 0x000000ffffe27224 */ /* 0x000fe400078e0ad8 */
[----:B------:R-:W-:Y:S02]  /*a800*/  IMAD R216, R2, R218, R225 ;  /* 0x000000da02d87224 */ /* 0x000fe400078e02e1 */
[----:B------:R-:W-:Y:S01]  /*a810*/  IMAD.HI.U32 R218, R244, R223, RZ ;  /* 0x000000dff4da7227 */ /* 0x000fe200078e00ff */
[----:B------:R-:W-:-:S03]  /*a820*/  @!P2 IADD3 R215, R215, -R2, RZ ;  /* 0x80000002d7d7a210 */ /* 0x000fc60007ffe0ff */
[----:B------:R-:W-:Y:S01]  /*a830*/  IMAD R217, R2, R226, R217 ;  /* 0x000000e202d97224 */ /* 0x000fe200078e02d9 */
[----:B------:R-:W-:Y:S01]  /*a840*/  IADD3 R218, -R218, RZ, RZ ;  /* 0x000000ffdada7210 */ /* 0x000fe20007ffe1ff */
[--C-:B------:R-:W-:Y:S01]  /*a850*/  @!P4 IMAD.IADD R213, R213, 0x1, -R2.reuse ;  /* 0x00000001d5d5c824 */ /* 0x100fe200078e0a02 */
[----:B------:R-:W-:Y:S01]  /*a860*/  ISETP.GT.U32.AND P4, PT, R2, R216, PT ;  /* 0x000000d80200720c */ /* 0x000fe20003f84070 */
[----:B------:R-:W-:Y:S01]  /*a870*/  @!P5 IMAD.IADD R214, R214, 0x1, -R2 ;  /* 0x00000001d6d6d824 */ /* 0x000fe200078e0a02 */
[C---:B------:R-:W-:Y:S01]  /*a880*/  ISETP.GT.U32.AND P5, PT, R2.reuse, R217, PT ;  /* 0x000000d90200720c */ /* 0x040fe20003fa4070 */
[----:B------:R-:W-:Y:S01]  /*a890*/  @!P3 IMAD.MOV R212, RZ, RZ, -R212 ;  /* 0x000000ffffd4b224 */ /* 0x000fe200078e0ad4 */
[C---:B------:R-:W-:Y:S01]  /*a8a0*/  ISETP.GT.U32.AND P2, PT, R2.reuse, R215, PT ;  /* 0x000000d70200720c */ /* 0x040fe20003f44070 */
[----:B------:R-:W-:Y:S01]  /*a8b0*/  IMAD R218, R2, R218, R223 ;  /* 0x000000da02da7224 */ /* 0x000fe200078e02df */
[----:B------:R-:W-:Y:S01]  /*a8c0*/  ISETP.GE.AND P3, PT, R224, RZ, PT ;  /* 0x000000ffe000720c */ /* 0x000fe20003f66270 */
[----:B------:R-:W-:-:S04]  /*a8d0*/  IMAD.HI.U32 R224, R244, R219, RZ ;  /* 0x000000dbf4e07227 */ /* 0x000fc800078e00ff */
[----:B------:R-:W-:Y:S01]  /*a8e0*/  IMAD.MOV R225, RZ, RZ, -R224 ;  /* 0x000000ffffe17224 */ /* 0x000fe200078e0ae0 */
[----:B------:R-:W-:Y:S01]  /*a8f0*/  LOP3.LUT R224, R243, 0x1c8, RZ, 0xfc, !PT ;  /* 0x000001c8f3e07812 */ /* 0x000fe200078efcff */
[--C-:B------:R-:W-:Y:S01]  /*a900*/  @!P4 IMAD.IADD R216, R216, 0x1, -R2.reuse ;  /* 0x00000001d8d8c824 */ /* 0x100fe200078e0a02 */
[C---:B------:R-:W-:Y:S01]  /*a910*/  ISETP.GT.U32.AND P4, PT, R2.reuse, R218, PT ;  /* 0x000000da0200720c */ /* 0x040fe20003f84070 */
[C---:B------:R-:W-:Y:S01]  /*a920*/  IMAD R219, R2.reuse, R225, R219 ;  /* 0x000000e102db7224 */ /* 0x040fe200078e02db */
[----:B------:R-:W-:Y:S01]  /*a930*/  @!P5 IADD3 R217, R217, -R2, RZ ;  /* 0x80000002d9d9d210 */ /* 0x000fe20007ffe0ff */
[----:B------:R-:W-:Y:S01]  /*a940*/  @!P2 IMAD.IADD R215, R215, 0x1, -R2 ;  /* 0x00000001d7d7a824 */ /* 0x000fe200078e0a02 */
[----:B------:R-:W-:Y:S01]  /*a950*/  ISETP.GT.U32.AND P5, PT, R2, R216, PT ;  /* 0x000000d80200720c */ /* 0x000fe20003fa4070 */
[----:B------:R-:W-:Y:S01]  /*a960*/  @!P0 IMAD.MOV R213, RZ, RZ, -R213 ;  /* 0x000000ffffd58224 */ /* 0x000fe200078e0ad5 */
[----:B------:R-:W-:Y:S01]  /*a970*/  ISETP.GE.AND P2, PT, R222, RZ, PT ;  /* 0x000000ffde00720c */ /* 0x000fe20003f46270 */
[----:B------:R-:W-:Y:S01]  /*a980*/  @!P1 IMAD.MOV R214, RZ, RZ, -R214 ;  /* 0x000000ffffd69224 */ /* 0x000fe200078e0ad6 */
[----:B------:R-:W-:Y:S01]  /*a990*/  LOP3.LUT R222, R243, 0x1ca, RZ, 0xfc, !PT ;  /* 0x000001caf3de7812 */ /* 0x000fe200078efcff */
[----:B------:R-:W-:Y:S01]  /*a9a0*/  @!P6 IMAD.MOV R215, RZ, RZ, -R215 ;  /* 0x000000ffffd7e224 */ /* 0x000fe200078e0ad7 */
[----:B------:R-:W-:-:S02]  /*a9b0*/  IABS R225, R224 ;  /* 0x000000e000e17213 */ /* 0x000fc40000000000 */
[----:B------:R-:W-:Y:S01]  /*a9c0*/  IABS R223, R222 ;  /* 0x000000de00df7213 */ /* 0x000fe20000000000 */
[--C-:B------:R-:W-:Y:S01]  /*a9d0*/  @!P4 IMAD.IADD R218, R218, 0x1, -R2.reuse ;  /* 0x00000001dadac824 */ /* 0x100fe200078e0a02 */
[----:B------:R-:W-:Y:S01]  /*a9e0*/  ISETP.GT.U32.AND P0, PT, R2, R217, PT ;  /* 0x000000d90200720c */ /* 0x000fe20003f04070 */
[----:B------:R-:W-:Y:S01]  /*a9f0*/  IMAD.HI.U32 R226, R244, R225, RZ ;  /* 0x000000e1f4e27227 */ /* 0x000fe200078e00ff */
[----:B------:R-:W-:Y:S02]  /*aa00*/  ISETP.GT.U32.AND P1, PT, R2, R219, PT ;  /* 0x000000db0200720c */ /* 0x000fe40003f24070 */
[----:B------:R-:W-:Y:S01]  /*aa10*/  ISETP.GE.AND P4, PT, R220, RZ, PT ;  /* 0x000000ffdc00720c */ /* 0x000fe20003f86270 */
[----:B------:R-:W-:Y:S01]  /*aa20*/  IMAD.HI.U32 R220, R244, R223, RZ ;  /* 0x000000dff4dc7227 */ /* 0x000fe200078e00ff */
[----:B------:R-:W-:Y:S02]  /*aa30*/  IADD3 R226, -R226, RZ, RZ ;  /* 0x000000ffe2e27210 */ /* 0x000fe40007ffe1ff */
[----:B------:R-:W-:Y:S01]  /*aa40*/  ISETP.GT.U32.AND P6, PT, R2, R218, PT ;  /* 0x000000da0200720c */ /* 0x000fe20003fc4070 */
[----:B------:R-:W-:Y:S01]  /*aa50*/  @!P5 IMAD.IADD R216, R216, 0x1, -R2 ;  /* 0x00000001d8d8d824 */ /* 0x000fe200078e0a02 */
[----:B------:R-:W-:Y:S01]  /*aa60*/  ISETP.GE.AND P5, PT, R221, RZ, PT ;  /* 0x000000ffdd00720c */ /* 0x000fe20003fa6270 */
[----:B------:R-:W-:-:S02]  /*aa70*/  IMAD.MOV R221, RZ, RZ, -R220 ;  /* 0x000000ffffdd7224 */ /* 0x000fc400078e0adc */
[----:B------:R-:W-:Y:S02]  /*aa80*/  IMAD R220, R2, R226, R225 ;  /* 0x000000e202dc7224 */ /* 0x000fe400078e02e1 */
[--C-:B------:R-:W-:Y:S01]  /*aa90*/  @!P0 IMAD.IADD R217, R217, 0x1, -R2.reuse ;  /* 0x00000001d9d98824 */ /* 0x100fe200078e0a02 */
[----:B------:R-:W-:Y:S01]  /*aaa0*/  ISETP.GE.AND P0, PT, R224, RZ, PT ;  /* 0x000000ffe000720c */ /* 0x000fe20003f06270 */
[C---:B------:R-:W-:Y:S01]  /*aab0*/  IMAD R221, R2.reuse, R221, R223 ;  /* 0x000000dd02dd7224 */ /* 0x040fe200078e02df */
[----:B------:R-:W-:Y:S01]  /*aac0*/  LOP3.LUT R223, R243, 0x1cc, RZ, 0xfc, !PT ;  /* 0x000001ccf3df7812 */ /* 0x000fe200078efcff */
[----:B------:R-:W-:Y:S01]  /*aad0*/  @!P1 IMAD.IADD R219, R219, 0x1, -R2 ;  /* 0x00000001dbdb9824 */ /* 0x000fe200078e0a02 */
[----:B------:R-:W-:Y:S01]  /*aae0*/  LOP3.LUT R224, R243, 0x1d0, RZ, 0xfc, !PT ;  /* 0x000001d0f3e07812 */ /* 0x000fe200078efcff */
[----:B------:R-:W-:Y:S01]  /*aaf0*/  @!P3 IMAD.MOV R216, RZ, RZ, -R216 ;  /* 0x000000ffffd8b224 */ /* 0x000fe200078e0ad8 */
[C---:B------:R-:W-:Y:S01]  /*ab00*/  ISETP.GT.U32.AND P3, PT, R2.reuse, R220, PT ;  /* 0x000000dc0200720c */ /* 0x040fe20003f64070 */
[----:B------:R-:W-:Y:S01]  /*ab10*/  @!P2 IMAD.MOV R217, RZ, RZ, -R217 ;  /* 0x000000ffffd9a224 */ /* 0x000fe200078e0ad9 */
[----:B------:R-:W-:-:S02]  /*ab20*/  ISETP.GT.U32.AND P2, PT, R2, R221, PT ;  /* 0x000000dd0200720c */ /* 0x000fc40003f44070 */
[----:B------:R-:W-:Y:S02]  /*ab30*/  ISETP.GT.U32.AND P1, PT, R2, R219, PT ;  /* 0x000000db0200720c */ /* 0x000fe40003f24070 */
[-C--:B------:R-:W-:Y:S02]  /*ab40*/  @!P6 IADD3 R218, R218, -R2.reuse, RZ ;  /* 0x80000002dadae210 */ /* 0x080fe40007ffe0ff */
[----:B------:R-:W-:Y:S02]  /*ab50*/  ISETP.GE.AND P6, PT, R222, RZ, PT ;  /* 0x000000ffde00720c */ /* 0x000fe40003fc6270 */
[----:B------:R-:W-:Y:S01]  /*ab60*/  IABS R225, R223 ;  /* 0x000000df00e17213 */ /* 0x000fe20000000000 */
[----:B------:R-:W-:Y:S01]  /*ab70*/  @!P4 IMAD.MOV R218, RZ, RZ, -R218 ;  /* 0x000000ffffdac224 */ /* 0x000fe200078e0ada */
[----:B------:R-:W-:Y:S02]  /*ab80*/  LOP3.LUT R222, R243, 0x1ce, RZ, 0xfc, !PT ;  /* 0x000001cef3de7812 */ /* 0x000fe400078efcff */
[----:B------:R-:W-:Y:S01]  /*ab90*/  @!P3 IADD3 R220, R220, -R2, RZ ;  /* 0x80000002dcdcb210 */ /* 0x000fe20007ffe0ff */
[--C-:B------:R-:W-:Y:S01]  /*aba0*/  @!P2 IMAD.IADD R221, R221, 0x1, -R2.reuse ;  /* 0x00000001dddda824 */ /* 0x100fe200078e0a02 */
[----:B------:R-:W-:Y:S01]  /*abb0*/  ISETP.GE.AND P4, PT, R223, RZ, PT ;  /* 0x000000ffdf00720c */ /* 0x000fe20003f86270 */
[----:B------:R-:W-:Y:S01]  /*abc0*/  @!P1 IMAD.IADD R219, R219, 0x1, -R2 ;  /* 0x00000001dbdb9824 */ /* 0x000fe200078e0a02 */
[----:B------:R-:W-:-:S02]  /*abd0*/  ISETP.GE.AND P1, PT, R222, RZ, PT ;  /* 0x000000ffde00720c */ /* 0x000fc40003f26270 */
[----:B------:R-:W-:Y:S01]  /*abe0*/  IABS R223, R222 ;  /* 0x000000de00df7213 */ /* 0x000fe20000000000 */
[----:B------:R-:W-:Y:S01]  /*abf0*/  IMAD.HI.U32 R222, R244, R225, RZ ;  /* 0x000000e1f4de7227 */ /* 0x000fe200078e00ff */
[C---:B------:R-:W-:Y:S02]  /*ac00*/  ISETP.GT.U32.AND P3, PT, R2.reuse, R220, PT ;  /* 0x000000dc0200720c */ /* 0x040fe40003f64070 */
[----:B------:R-:W-:Y:S01]  /*ac10*/  ISETP.GT.U32.AND P2, PT, R2, R221, PT ;  /* 0x000000dd0200720c */ /* 0x000fe20003f44070 */
[----:B------:R-:W-:Y:S01]  /*ac20*/  IMAD.MOV R222, RZ, RZ, -R222 ;  /* 0x000000ffffde7224 */ /* 0x000fe200078e0ade */
[----:B------:R-:W-:Y:S01]  /*ac30*/  IABS R227, R224 ;  /* 0x000000e000e37213 */ /* 0x000fe20000000000 */
[----:B------:R-:W-:-:S04]  /*ac40*/  IMAD.HI.U32 R226, R244, R223, RZ ;  /* 0x000000dff4e27227 */ /* 0x000fc800078e00ff */
[----:B------:R-:W-:Y:S01]  /*ac50*/  IMAD R222, R2, R222, R225 ;  /* 0x000000de02de7224 */ /* 0x000fe200078e02e1 */
[----:B------:R-:W-:Y:S01]  /*ac60*/  IADD3 R226, -R226, RZ, RZ ;  /* 0x000000ffe2e27210 */ /* 0x000fe20007ffe1ff */
[----:B------:R-:W-:Y:S01]  /*ac70*/  @!P5 IMAD.MOV R219, RZ, RZ, -R219 ;  /* 0x000000ffffdbd224 */ /* 0x000fe200078e0adb */
[----:B------:R-:W-:Y:S01]  /*ac80*/  ISETP.GE.AND P5, PT, R224, RZ, PT ;  /* 0x000000ffe000720c */ /* 0x000fe20003fa6270 */
[--C-:B------:R-:W-:Y:S01]  /*ac90*/  @!P3 IMAD.IADD R220, R220, 0x1, -R2.reuse ;  /* 0x00000001dcdcb824 */ /* 0x100fe200078e0a02 */
[C---:B------:R-:W-:Y:S01]  /*aca0*/  ISETP.GT.U32.AND P3, PT, R2.reuse, R222, PT ;  /* 0x000000de0200720c */ /* 0x040fe20003f64070 */
[----:B------:R-:W-:Y:S01]  /*acb0*/  @!P2 IMAD.IADD R221, R221, 0x1, -R2 ;  /* 0x00000001dddda824 */ /* 0x000fe200078e0a02 */
[----:B------:R-:W-:Y:S01]  /*acc0*/  IABS R225, R228 ;  /* 0x000000e400e17213 */ /* 0x000fe20000000000 */
[----:B------:R-:W-:Y:S01]  /*acd0*/  IMAD R223, R2, R226, R223 ;  /* 0x000000e202df7224 */ /* 0x000fe200078e02df */
[----:B------:R-:W-:Y:S01]  /*ace0*/  LOP3.LUT R226, R243, 0x1d4, RZ, 0xfc, !PT ;  /* 0x000001d4f3e27812 */ /* 0x000fe200078efcff */
[----:B------:R-:W-:Y:S01]  /*acf0*/  @!P6 IMAD.MOV R221, RZ, RZ, -R221 ;  /* 0x000000ffffdde224 */ /* 0x000fe200078e0add */
[----:B------:R-:W-:Y:S01]  /*ad00*/  ISETP.GE.AND P2, PT, R228, RZ, PT ;  /* 0x000000ffe400720c */ /* 0x000fe20003f46270 */
[----:B------:R-:W-:Y:S01]  /*ad10*/  IMAD.HI.U32 R224, R244, R227, RZ ;  /* 0x000000e3f4e07227 */ /* 0x000fe200078e00ff */
[----:B------:R-:W-:-:S02]  /*ad20*/  ISETP.GT.U32.AND P6, PT, R2, R223, PT ;  /* 0x000000df0200720c */ /* 0x000fc40003fc4070 */
[----:B------:R-:W-:Y:S01]  /*ad30*/  IABS R228, R235 ;  /* 0x000000eb00e47213 */ /* 0x000fe20000000000 */
[----:B------:R-:W-:Y:S02]  /*ad40*/  IMAD.MOV R224, RZ, RZ, -R224 ;  /* 0x000000ffffe07224 */ /* 0x000fe400078e0ae0 */
[----:B------:R-:W-:Y:S02]  /*ad50*/  @!P3 IMAD.IADD R222, R222, 0x1, -R2 ;  /* 0x00000001dedeb824 */ /* 0x000fe400078e0a02 */
[----:B------:R-:W-:Y:S01]  /*ad60*/  @!P0 IMAD.MOV R220, RZ, RZ, -R220 ;  /* 0x000000ffffdc8224 */ /* 0x000fe200078e0adc */
[----:B------:R-:W-:Y:S01]  /*ad70*/  ISETP.GE.AND P0, PT, R226, RZ, PT ;  /* 0x000000ffe200720c */ /* 0x000fe20003f06270 */
[C---:B------:R-:W-:Y:S01]  /*ad80*/  IMAD R224, R2.reuse, R224, R227 ;  /* 0x000000e002e07224 */ /* 0x040fe200078e02e3 */
[----:B------:R-:W-:Y:S01]  /*ad90*/  ISETP.GT.U32.AND P3, PT, R2, R222, PT ;  /* 0x000000de0200720c */ /* 0x000fe20003f64070 */
[----:B------:R-:W-:Y:S01]  /*ada0*/  IMAD.HI.U32 R227, R244, R225, RZ ;  /* 0x000000e1f4e37227 */ /* 0x000fe200078e00ff */
[----:B------:R-:W-:-:S03]  /*adb0*/  IABS R226, R226 ;  /* 0x000000e200e27213 */ /* 0x000fc60000000000 */
[----:B------:R-:W-:Y:S01]  /*adc0*/  @!P6 IMAD.IADD R223, R223, 0x1, -R2 ;  /* 0x00000001dfdfe824 */ /* 0x000fe200078e0a02 */
[----:B------:R-:W-:Y:S01]  /*add0*/  IADD3 R227, -R227, RZ, RZ ;  /* 0x000000ffe3e37210 */ /* 0x000fe20007ffe1ff */
[----:B------:R-:W-:-:S03]  /*ade0*/  IMAD.HI.U32 R231, R244, R226, RZ ;  /* 0x000000e2f4e77227 */ /* 0x000fc600078e00ff */
[----:B------:R-:W-:Y:S01]  /*adf0*/  ISETP.GT.U32.AND P6, PT, R2, R223, PT ;  /* 0x000000df0200720c */ /* 0x000fe20003fc4070 */
[----:B------:R-:W-:Y:S02]  /*ae00*/  IMAD.MOV R231, RZ, RZ, -R231 ;  /* 0x000000ffffe77224 */ /* 0x000fe400078e0ae7 */
[----:B------:R-:W-:Y:S01]  /*ae10*/  @!P3 IMAD.IADD R222, R222, 0x1, -R2 ;  /* 0x00000001dedeb824 */ /* 0x000fe200078e0a02 */
[C---:B------:R-:W-:Y:S01]  /*ae20*/  ISETP.GT.U32.AND P3, PT, R2.reuse, R224, PT ;  /* 0x000000e00200720c */ /* 0x040fe20003f64070 */
[C---:B------:R-:W-:Y:S01]  /*ae30*/  IMAD R225, R2.reuse, R227, R225 ;  /* 0x000000e302e17224 */ /* 0x040fe200078e02e1 */
[----:B------:R-:W-:Y:S01]  /*ae40*/  IABS R227, R229 ;  /* 0x000000e500e37213 */ /* 0x000fe20000000000 */
[----:B------:R-:W-:Y:S02]  /*ae50*/  IMAD R226, R2, R231, R226 ;  /* 0x000000e702e27224 */ /* 0x000fe400078e02e2 */
[----:B------:R-:W-:Y:S02]  /*ae60*/  @!P4 IMAD.MOV R222, RZ, RZ, -R222 ;  /* 0x000000ffffdec224 */ /* 0x000fe400078e0ade */
[----:B------:R-:W-:Y:S01]  /*ae70*/  IMAD.HI.U32 R230, R244, R227, RZ ;  /* 0x000000e3f4e67227 */ /* 0x000fe200078e00ff */
[----:B------:R-:W-:-:S03]  /*ae80*/  ISETP.GT.U32.AND P4, PT, R2, R226, PT ;  /* 0x000000e20200720c */ /* 0x000fc60003f84070 */
[--C-:B------:R-:W-:Y:S01]  /*ae90*/  @!P6 IMAD.IADD R223, R223, 0x1, -R2.reuse ;  /* 0x00000001dfdfe824 */ /* 0x100fe200078e0a02 */
[----:B------:R-:W-:Y:S01]  /*aea0*/  ISETP.GT.U32.AND P6, PT, R2, R225, PT ;  /* 0x000000e10200720c */ /* 0x000fe20003fc4070 */
[----:B------:R-:W-:Y:S01]  /*aeb0*/  @!P3 IMAD.IADD R224, R224, 0x1, -R2 ;  /* 0x00000001e0e0b824 */ /* 0x000fe200078e0a02 */
[----:B------:R-:W-:Y:S01]  /*aec0*/  IADD3 R230, -R230, RZ, RZ ;  /* 0x000000ffe6e67210 */ /* 0x000fe20007ffe1ff */
[----:B------:R-:W-:Y:S02]  /*aed0*/  @!P1 IMAD.MOV R223, RZ, RZ, -R223 ;  /* 0x000000ffffdf9224 */ /* 0x000fe400078e0adf */
[----:B------:R-:W-:Y:S01]  /*aee0*/  IMAD.HI.U32 R231, R244, R228, RZ ;  /* 0x000000e4f4e77227 */ /* 0x000fe200078e00ff */
[----:B------:R-:W-:-:S03]  /*aef0*/  ISETP.GT.U32.AND P3, PT, R2, R224, PT ;  /* 0x000000e00200720c */ /* 0x000fc60003f64070 */
[----:B------:R-:W-:Y:S02]  /*af00*/  IMAD R227, R2, R230, R227 ;  /* 0x000000e602e37224 */ /* 0x000fe400078e02e3 */
[----:B------:R-:W-:Y:S02]  /*af10*/  IMAD.MOV.U32 R230, RZ, RZ, R233 ;  /* 0x000000ffffe67224 */ /* 0x000fe400078e00e9 */
[----:B------:R-:W-:Y:S01]  /*af20*/  @!P6 IADD3 R225, R225, -R2, RZ ;  /* 0x80000002e1e1e210 */ /* 0x000fe20007ffe0ff */
[----:B------:R-:W-:Y:S01]  /*af30*/  IMAD.HI.U32 R233, R244, R232, RZ ;  /* 0x000000e8f4e97227 */ /* 0x000fe200078e00ff */
[----:B------:R-:W-:-:S03]  /*af40*/  ISETP.GT.U32.AND P1, PT, R2, R227, PT ;  /* 0x000000e30200720c */ /* 0x000fc60003f24070 */
[--C-:B------:R-:W-:Y:S01]  /*af50*/  @!P4 IMAD.IADD R226, R226, 0x1, -R2.reuse ;  /* 0x00000001e2e2c824 */ /* 0x100fe200078e0a02 */
[----:B------:R-:W-:Y:S01]  /*af60*/  ISETP.GT.U32.AND P4, PT, R2, R225, PT ;  /* 0x000000e10200720c */ /* 0x000fe20003f84070 */
[----:B------:R-:W-:Y:S01]  /*af70*/  @!P3 IMAD.IADD R224, R224, 0x1, -R2 ;  /* 0x00000001e0e0b824 */ /* 0x000fe200078e0a02 */
[----:B------:R-:W-:Y:S01]  /*af80*/  IADD3 R233, -R233, RZ, RZ ;  /* 0x000000ffe9e97210 */ /* 0x000fe20007ffe1ff */
[----:B------:R-:W-:Y:S01]  /*af90*/  IMAD.MOV R231, RZ, RZ, -R231 ;  /* 0x000000ffffe77224 */ /* 0x000fe200078e0ae7 */
[----:B------:R-:W-:Y:S01]  /*afa0*/  ISETP.GE.AND P3, PT, R229, RZ, PT ;  /* 0x000000ffe500720c */ /* 0x000fe20003f66270 */
[----:B------:R-:W-:Y:S02]  /*afb0*/  @!P5 IMAD.MOV R224, RZ, RZ, -R224 ;  /* 0x000000ffffe0d224 */ /* 0x000fe400078e0ae0 */
[C---:B------:R-:W-:Y:S01]  /*afc0*/  IMAD R229, R2.reuse, R233, R232 ;  /* 0x000000e902e57224 */ /* 0x040fe200078e02e8 */
[----:B------:R-:W-:Y:S01]  /*afd0*/  IABS R233, R240 ;  /* 0x000000f000e97213 */ /* 0x000fe20000000000 */
[C---:B------:R-:W-:Y:S01]  /*afe0*/  IMAD R228, R2.reuse, R231, R228 ;  /* 0x000000e702e47224 */ /* 0x040fe200078e02e4 */
[----:B------:R-:W-:Y:S01]  /*aff0*/  IABS R232, R238 ;  /* 0x000000ee00e87213 */ /* 0x000fe20000000000 */
[----:B------:R-:W-:Y:S01]  /*b000*/  @!P1 IMAD.IADD R227, R227, 0x1, -R2 ;  /* 0x00000001e3e39824 */ /* 0x000fe200078e0a02 */
[----:B------:R-:W-:Y:S01]  /*b010*/  ISETP.GT.U32.AND P1, PT, R2, R226, PT ;  /* 0x000000e20200720c */ /* 0x000fe20003f24070 */
[----:B------:R-:W-:Y:S01]  /*b020*/  IMAD.HI.U32 R231, R244, R230, RZ ;  /* 0x000000e6f4e77227 */ /* 0x000fe200078e00ff */
[----:B------:R-:W-:-:S02]  /*b030*/  @!P4 IADD3 R225, R225, -R2, RZ ;  /* 0x80000002e1e1c210 */ /* 0x000fc40007ffe0ff */
[C---:B------:R-:W-:Y:S01]  /*b040*/  ISETP.GT.U32.AND P4, PT, R2.reuse, R229, PT ;  /* 0x000000e50200720c */ /* 0x040fe20003f84070 */
[----:B------:R-:W-:Y:S01]  /*b050*/  IMAD.MOV R231, RZ, RZ, -R231 ;  /* 0x000000ffffe77224 */ /* 0x000fe200078e0ae7 */
[C---:B------:R-:W-:Y:S02]  /*b060*/  ISETP.GT.U32.AND P6, PT, R2.reuse, R228, PT ;  /* 0x000000e40200720c */ /* 0x040fe40003fc4070 */
[C---:B------:R-:W-:Y:S01]  /*b070*/  ISETP.GT.U32.AND P5, PT, R2.reuse, R227, PT ;  /* 0x000000e30200720c */ /* 0x040fe20003fa4070 */
[----:B------:R-:W-:Y:S01]  /*b080*/  IMAD R230, R2, R231, R230 ;  /* 0x000000e702e67224 */ /* 0x000fe200078e02e6 */
[----:B------:R-:W-:Y:S02]  /*b090*/  IABS R231, R236 ;  /* 0x000000ec00e77213 */ /* 0x000fe40000000000 */
[----:B------:R-:W-:Y:S01]  /*b0a0*/  @!P2 IADD3 R225, -R225, RZ, RZ ;  /* 0x000000ffe1e1a210 */ /* 0x000fe20007ffe1ff */
[----:B------:R-:W-:Y:S01]  /*b0b0*/  @!P1 IMAD.IADD R226, R226, 0x1, -R2 ;  /* 0x00000001e2e29824 */ /* 0x000fe200078e0a02 */
[----:B------:R-:W-:Y:S01]  /*b0c0*/  ISETP.GT.U32.AND P1, PT, R2, R230, PT ;  /* 0x000000e60200720c */ /* 0x000fe20003f24070 */
[----:B------:R-:W-:-:S02]  /*b0d0*/  IMAD.HI.U32 R234, R244, R231, RZ ;  /* 0x000000e7f4ea7227 */ /* 0x000fc400078e00ff */
[----:B------:R-:W-:Y:S02]  /*b0e0*/  @!P4 IADD3 R229, R229, -R2, RZ ;  /* 0x80000002e5e5c210 */ /* 0x000fe40007ffe0ff */
[--C-:B------:R-:W-:Y:S01]  /*b0f0*/  @!P6 IMAD.IADD R228, R228, 0x1, -R2.reuse ;  /* 0x00000001e4e4e824 */ /* 0x100fe200078e0a02 */
[----:B------:R-:W-:Y:S01]  /*b100*/  ISETP.GE.AND P4, PT, R237, RZ, PT ;  /* 0x000000ffed00720c */ /* 0x000fe20003f86270 */
[----:B------:R-:W-:Y:S01]  /*b110*/  @!P5 IMAD.IADD R227, R227, 0x1, -R2 ;  /* 0x00000001e3e3d824 */ /* 0x000fe200078e0a02 */
[----:B------:R-:W-:Y:S01]  /*b120*/  ISETP.GE.AND P5, PT, R235, RZ, PT ;  /* 0x000000ffeb00720c */ /* 0x000fe20003fa6270 */
[----:B------:R-:W-:Y:S01]  /*b130*/  IMAD.MOV R234, RZ, RZ, -R234 ;  /* 0x000000ffffea7224 */ /* 0x000fe200078e0aea */
[----:B------:R-:W-:Y:S01]  /*b140*/  ISETP.GT.U32.AND P2, PT, R2, R229, PT ;  /* 0x000000e50200720c */ /* 0x000fe20003f44070 */
[----:B------:R-:W-:Y:S01]  /*b150*/  IMAD.HI.U32 R235, R244, R233, RZ ;  /* 0x000000e9f4eb7227 */ /* 0x000fe200078e00ff */
[C---:B------:R-:W-:Y:S02]  /*b160*/  ISETP.GT.U32.AND P6, PT, R2.reuse, R228, PT ;  /* 0x000000e40200720c */ /* 0x040fe40003fc4070 */
[----:B------:R-:W-:Y:S01]  /*b170*/  LOP3.LUT R237, R243, 0x1e4, RZ, 0xfc, !PT ;  /* 0x000001e4f3ed7812 */ /* 0x000fe200078efcff */
[----:B------:R-:W-:-:S02]  /*b180*/  IMAD R231, R2, R234, R231 ;  /* 0x000000ea02e77224 */ /* 0x000fc400078e02e7 */
[----:B------:R-:W-:-:S04]  /*b190*/  IMAD.HI.U32 R234, R244, R232, RZ ;  /* 0x000000e8f4ea7227 */ /* 0x000fc800078e00ff */
[----:B------:R-:W-:Y:S02]  /*b1a0*/  IMAD.MOV R235, RZ, RZ, -R235 ;  /* 0x000000ffffeb7224 */ /* 0x000fe400078e0aeb */
[----:B------:R-:W-:Y:S02]  /*b1b0*/  IMAD.MOV R234, RZ, RZ, -R234 ;  /* 0x000000ffffea7224 */ /* 0x000fe400078e0aea */
[C---:B------:R-:W-:Y:S02]  /*b1c0*/  IMAD R233, R2.reuse, R235, R233 ;  /* 0x000000eb02e97224 */ /* 0x040fe400078e02e9 */
[C---:B------:R-:W-:Y:S01]  /*b1d0*/  IMAD R232, R2.reuse, R234, R232 ;  /* 0x000000ea02e87224 */ /* 0x040fe200078e02e8 */
[----:B------:R-:W-:Y:S01]  /*b1e0*/  IABS R234, R237 ;  /* 0x000000ed00ea7213 */ /* 0x000fe20000000000 */
[--C-:B------:R-:W-:Y:S01]  /*b1f0*/  @!P2 IMAD.IADD R229, R229, 0x1, -R2.reuse ;  /* 0x00000001e5e5a824 */ /* 0x100fe200078e0a02 */
[----:B------:R-:W-:Y:S01]  /*b200*/  ISETP.GT.U32.AND P2, PT, R2, R233, PT ;  /* 0x000000e90200720c */ /* 0x000fe20003f44070 */
[--C-:B------:R-:W-:Y:S01]  /*b210*/  @!P1 IMAD.IADD R230, R230, 0x1, -R2.reuse ;  /* 0x00000001e6e69824 */ /* 0x100fe200078e0a02 */
[----:B------:R-:W-:Y:S01]  /*b220*/  ISETP.GE.AND P1, PT, R239, RZ, PT ;  /* 0x000000ffef00720c */ /* 0x000fe20003f26270 */
[----:B------:R-:W-:Y:S01]  /*b230*/  @!P6 IMAD.IADD R228, R228, 0x1, -R2 ;  /* 0x00000001e4e4e824 */ /* 0x000fe200078e0a02 */
[C---:B------:R-:W-:Y:S01]  /*b240*/  ISETP.GT.U32.AND P6, PT, R2.reuse, R231, PT ;  /* 0x000000e70200720c */ /* 0x040fe20003fc4070 */
[----:B------:R-:W-:Y:S01]  /*b250*/  @!P3 IMAD.MOV R227, RZ, RZ, -R227 ;  /* 0x000000ffffe3b224 */ /* 0x000fe200078e0ae3 */
[C---:B------:R-:W-:Y:S01]  /*b260*/  ISETP.GT.U32.AND P3, PT, R2.reuse, R232, PT ;  /* 0x000000e80200720c */ /* 0x040fe20003f64070 */
[----:B------:R-:W-:Y:S01]  /*b270*/  @!P0 IMAD.MOV R226, RZ, RZ, -R226 ;  /* 0x000000ffffe28224 */ /* 0x000fe200078e0ae2 */
[----:B------:R-:W-:Y:S01]  /*b280*/  ISETP.GT.U32.AND P0, PT, R2, R230, PT ;  /* 0x000000e60200720c */ /* 0x000fe20003f04070 */
[----:B------:R-:W-:Y:S01]  /*b290*/  @!P5 IMAD.MOV R228, RZ, RZ, -R228 ;  /* 0x000000ffffe4d224 */ /* 0x000fe200078e0ae4 */
[----:B------:R-:W-:-:S02]  /*b2a0*/  LOP3.LUT R239, R243, 0x1e6, RZ, 0xfc, !PT ;  /* 0x000001e6f3ef7812 */ /* 0x000fc400078efcff */
[----:B------:R-:W-:Y:S01]  /*b2b0*/  ISETP.GE.AND P5, PT, R236, RZ, PT ;  /* 0x000000ffec00720c */ /* 0x000fe20003fa6270 */
[--C-:B------:R-:W-:Y:S01]  /*b2c0*/  @!P2 IMAD.IADD R233, R233, 0x1, -R2.reuse ;  /* 0x00000001e9e9a824 */ /* 0x100fe200078e0a02 */
[----:B------:R-:W-:Y:S01]  /*b2d0*/  IABS R235, R239 ;  /* 0x000000ef00eb7213 */ /* 0x000fe20000000000 */
[----:B------:R-:W-:Y:S01]  /*b2e0*/  IMAD.HI.U32 R236, R244, R234, RZ ;  /* 0x000000eaf4ec7227 */ /* 0x000fe200078e00ff */
[----:B------:R-:W-:Y:S02]  /*b2f0*/  @!P4 IADD3 R229, -R229, RZ, RZ ;  /* 0x000000ffe5e5c210 */ /* 0x000fe40007ffe1ff */
[----:B------:R-:W-:Y:S01]  /*b300*/  ISETP.GT.U32.AND P4, PT, R2, R233, PT ;  /* 0x000000e90200720c */ /* 0x000fe20003f84070 */
[--C-:B------:R-:W-:Y:S02]  /*b310*/  @!P6 IMAD.IADD R231, R231, 0x1, -R2.reuse ;  /* 0x00000001e7e7e824 */ /* 0x100fe400078e0a02 */
[----:B------:R-:W-:Y:S01]  /*b320*/  @!P3 IMAD.IADD R232, R232, 0x1, -R2 ;  /* 0x00000001e8e8b824 */ /* 0x000fe200078e0a02 */
[----:B------:R-:W-:Y:S01]  /*b330*/  ISETP.GE.AND P3, PT, R237, RZ, PT ;  /* 0x000000ffed00720c */ /* 0x000fe20003f66270 */
[----:B------:R-:W-:Y:S01]  /*b340*/  IMAD.HI.U32 R237, R244, R235, RZ ;  /* 0x000000ebf4ed7227 */ /* 0x000fe200078e00ff */
[----:B------:R-:W-:-:S02]  /*b350*/  @!P0 IADD3 R230, R230, -R2, RZ ;  /* 0x80000002e6e68210 */ /* 0x000fc40007ffe0ff */
[----:B------:R-:W-:Y:S01]  /*b360*/  ISETP.GE.AND P0, PT, R238, RZ, PT ;  /* 0x000000ffee00720c */ /* 0x000fe20003f06270 */
[----:B------:R-:W-:Y:S01]  /*b370*/  IMAD.MOV R236, RZ, RZ, -R236 ;  /* 0x000000ffffec7224 */ /* 0x000fe200078e0aec */
[----:B------:R-:W-:Y:S01]  /*b380*/  LOP3.LUT R238, R243, 0x1e8, RZ, 0xfc, !PT ;  /* 0x000001e8f3ee7812 */ /* 0x000fe200078efcff */
[----:B------:R-:W-:Y:S01]  /*b390*/  IMAD.MOV R237, RZ, RZ, -R237 ;  /* 0x000000ffffed7224 */ /* 0x000fe200078e0aed */
[C---:B------:R-:W-:Y:S01]  /*b3a0*/  ISETP.GT.U32.AND P6, PT, R2.reuse, R231, PT ;  /* 0x000000e70200720c */ /* 0x040fe20003fc4070 */
[C---:B------:R-:W-:Y:S01]  /*b3b0*/  IMAD R234, R2.reuse, R236, R234 ;  /* 0x000000ec02ea7224 */ /* 0x040fe200078e02ea */
[----:B------:R-:W-:Y:S01]  /*b3c0*/  IABS R236, R238 ;  /* 0x000000ee00ec7213 */ /* 0x000fe20000000000 */
[C---:B------:R-:W-:Y:S01]  /*b3d0*/  IMAD R235, R2.reuse, R237, R235 ;  /* 0x000000ed02eb7224 */ /* 0x040fe200078e02eb */
[----:B------:R-:W-:Y:S01]  /*b3e0*/  ISETP.GT.U32.AND P2, PT, R2, R232, PT ;  /* 0x000000e80200720c */ /* 0x000fe20003f44070 */
[----:B------:R-:W-:Y:S02]  /*b3f0*/  @!P4 IMAD.IADD R233, R233, 0x1, -R2 ;  /* 0x00000001e9e9c824 */ /* 0x000fe400078e0a02 */
[----:B------:R-:W-:Y:S01]  /*b400*/  IMAD.HI.U32 R237, R244, R236, RZ ;  /* 0x000000ecf4ed7227 */ /* 0x000fe200078e00ff */
[----:B------:R-:W-:-:S03]  /*b410*/  ISETP.GT.U32.AND P4, PT, R2, R235, PT ;  /* 0x000000eb0200720c */ /* 0x000fc60003f84070 */
[----:B------:R-:W-:Y:S01]  /*b420*/  @!P1 IMAD.MOV R230, RZ, RZ, -R230 ;  /* 0x000000ffffe69224 */ /* 0x000fe200078e0ae6 */
[----:B------:R-:W-:Y:S01]  /*b430*/  IADD3 R237, -R237, RZ, RZ ;  /* 0x000000ffeded7210 */ /* 0x000fe20007ffe1ff */
[--C-:B------:R-:W-:Y:S01]  /*b440*/  @!P6 IMAD.IADD R231, R231, 0x1, -R2.reuse ;  /* 0x00000001e7e7e824 */ /* 0x100fe200078e0a02 */
[----:B------:R-:W-:Y:S02]  /*b450*/  ISETP.GE.AND P6, PT, R240, RZ, PT ;  /* 0x000000fff000720c */ /* 0x000fe40003fc6270 */
[----:B------:R-:W-:Y:S01]  /*b460*/  LOP3.LUT R240, R243, 0x1ea, RZ, 0xfc, !PT ;  /* 0x000001eaf3f07812 */ /* 0x000fe200078efcff */
[----:B------:R-:W-:Y:S01]  /*b470*/  @!P5 IMAD.MOV R231, RZ, RZ, -R231 ;  /* 0x000000ffffe7d224 */ /* 0x000fe200078e0ae7 */
[----:B------:R-:W-:Y:S01]  /*b480*/  ISETP.GT.U32.AND P5, PT, R2, R234, PT ;  /* 0x000000ea0200720c */ /* 0x000fe20003fa4070 */
[----:B------:R-:W-:Y:S01]  /*b490*/  @!P2 IMAD.IADD R232, R232, 0x1, -R2 ;  /* 0x00000001e8e8a824 */ /* 0x000fe200078e0a02 */
[----:B------:R-:W-:Y:S01]  /*b4a0*/  ISETP.GE.AND P1, PT, R239, RZ, PT ;  /* 0x000000ffef00720c */ /* 0x000fe20003f26270 */
[----:B------:R-:W-:Y:S01]  /*b4b0*/  IMAD R236, R2, R237, R236 ;  /* 0x000000ed02ec7224 */ /* 0x000fe200078e02ec */
[----:B------:R-:W-:Y:S01]  /*b4c0*/  IABS R237, R240 ;  /* 0x000000f000ed7213 */ /* 0x000fe20000000000 */
[----:B------:R-:W-:Y:S01]  /*b4d0*/  @!P0 IMAD.MOV R232, RZ, RZ, -R232 ;  /* 0x000000ffffe88224 */ /* 0x000fe200078e0ae8 */
[----:B------:R-:W-:Y:S01]  /*b4e0*/  ISETP.GE.AND P2, PT, R238, RZ, PT ;  /* 0x000000ffee00720c */ /* 0x000fe20003f46270 */
[----:B------:R-:W-:Y:S01]  /*b4f0*/  @!P4 IMAD.IADD R235, R235, 0x1, -R2 ;  /* 0x00000001ebebc824 */ /* 0x000fe200078e0a02 */
[----:B------:R-:W-:Y:S01]  /*b500*/  ISETP.GT.U32.AND P0, PT, R2, R236, PT ;  /* 0x000000ec0200720c */ /* 0x000fe20003f04070 */
[----:B------:R-:W-:Y:S01]  /*b510*/  IMAD.HI.U32 R245, R244, R237, RZ ;  /* 0x000000edf4f57227 */ /* 0x000fe200078e00ff */
[----:B------:R-:W-:-:S02]  /*b520*/  @!P6 IADD3 R233, -R233, RZ, RZ ;  /* 0x000000ffe9e9e210 */ /* 0x000fc40007ffe1ff */
[----:B------:R-:W-:Y:S01]  /*b530*/  ISETP.GT.U32.AND P4, PT, R2, R235, PT ;  /* 0x000000eb0200720c */ /* 0x000fe20003f84070 */
[--C-:B------:R-:W-:Y:S01]  /*b540*/  @!P5 IMAD.IADD R234, R234, 0x1, -R2.reuse ;  /* 0x00000001eaead824 */ /* 0x100fe200078e0a02 */
[----:B------:R-:W-:Y:S01]  /*b550*/  ISETP.GE.AND P6, PT, R240, RZ, PT ;  /* 0x000000fff000720c */ /* 0x000fe20003fc6270 */
[----:B------:R-:W-:Y:S01]  /*b560*/  IMAD.MOV R240, RZ, RZ, -R245 ;  /* 0x000000fffff07224 */ /* 0x000fe200078e0af5 */
[----:B------:R-:W-:Y:S02]  /*b570*/  IABS R238, R241 ;  /* 0x000000f100ee7213 */ /* 0x000fe40000000000 */
[C---:B------:R-:W-:Y:S01]  /*b580*/  ISETP.GT.U32.AND P5, PT, R2.reuse, R234, PT ;  /* 0x000000ea0200720c */ /* 0x040fe20003fa4070 */
[----:B------:R-:W-:Y:S01]  /*b590*/  IMAD R237, R2, R240, R237 ;  /* 0x000000f002ed7224 */ /* 0x000fe200078e02ed */
[----:B------:R-:W-:Y:S01]  /*b5a0*/  IABS R239, R242 ;  /* 0x000000f200ef7213 */ /* 0x000fe20000000000 */
[----:B------:R-:W-:Y:S02]  /*b5b0*/  @!P0 IMAD.IADD R236, R236, 0x1, -R2 ;  /* 0x00000001ecec8824 */ /* 0x000fe400078e0a02 */
[----:B------:R-:W-:-:S02]  /*b5c0*/  IMAD.HI.U32 R245, R244, R238, RZ ;  /* 0x000000eef4f57227 */ /* 0x000fc400078e00ff */
[----:B------:R-:W-:Y:S02]  /*b5d0*/  @!P4 IADD3 R235, R235, -R2, RZ ;  /* 0x80000002ebebc210 */ /* 0x000fe40007ffe0ff */
[----:B------:R-:W-:Y:S01]  /*b5e0*/  ISETP.GT.U32.AND P0, PT, R2, R236, PT ;  /* 0x000000ec0200720c */ /* 0x000fe20003f04070 */
[----:B------:R-:W-:Y:S01]  /*b5f0*/  IMAD.HI.U32 R246, R244, R239, RZ ;  /* 0x000000eff4f67227 */ /* 0x000fe200078e00ff */
[----:B------:R-:W-:-:S03]  /*b600*/  ISETP.GT.U32.AND P4, PT, R2, R237, PT ;  /* 0x000000ed0200720c */ /* 0x000fc60003f84070 */
[----:B------:R-:W-:Y:S01]  /*b610*/  @!P5 IMAD.IADD R234, R234, 0x1, -R2 ;  /* 0x00000001eaead824 */ /* 0x000fe200078e0a02 */
[----:B------:R-:W-:Y:S01]  /*b620*/  ISETP.GE.AND P5, PT, R241, RZ, PT ;  /* 0x000000fff100720c */ /* 0x000fe20003fa6270 */
[----:B------:R-:W-:Y:S02]  /*b630*/  IMAD.MOV R240, RZ, RZ, -R245 ;  /* 0x000000fffff07224 */ /* 0x000fe400078e0af5 */
[----:B------:R-:W-:Y:S02]  /*b640*/  IMAD.MOV R241, RZ, RZ, -R246 ;  /* 0x000000fffff17224 */ /* 0x000fe400078e0af6 */
[C---:B------:R-:W-:Y:S01]  /*b650*/  IMAD R238, R2.reuse, R240, R238 ;  /* 0x000000f002ee7224 */ /* 0x040fe200078e02ee */
[----:B------:R-:W-:Y:S01]  /*b660*/  LOP3.LUT R240, R243, 0x1f0, RZ, 0xfc, !PT ;  /* 0x000001f0f3f07812 */ /* 0x000fe200078efcff */
[----:B------:R-:W-:Y:S01]  /*b670*/  IMAD R239, R2, R241, R239 ;  /* 0x000000f102ef7224 */ /* 0x000fe200078e02ef */
[----:B------:R-:W-:Y:S01]  /*b680*/  @!P0 IADD3 R236, R236, -R2, RZ ;  /* 0x80000002ecec8210 */ /* 0x000fe20007ffe0ff */
[----:B------:R-:W-:Y:S01]  /*b690*/  @!P4 IMAD.IADD R237, R237, 0x1, -R2 ;  /* 0x00000001ededc824 */ /* 0x000fe200078e0a02 */
[----:B------:R-:W-:Y:S01]  /*b6a0*/  ISETP.GT.U32.AND P0, PT, R2, R238, PT ;  /* 0x000000ee0200720c */ /* 0x000fe20003f04070 */
[----:B------:R-:W-:Y:S01]  /*b6b0*/  @!P1 IMAD.MOV R235, RZ, RZ, -R235 ;  /* 0x000000ffffeb9224 */ /* 0x000fe200078e0aeb */
[----:B------:R-:W-:Y:S01]  /*b6c0*/  ISETP.GE.AND P1, PT, R240, RZ, PT ;  /* 0x000000fff000720c */ /* 0x000fe20003f26270 */
[----:B------:R-:W-:Y:S01]  /*b6d0*/  @!P2 IMAD.MOV R236, RZ, RZ, -R236 ;  /* 0x000000ffffeca224 */ /* 0x000fe200078e0aec */
[C---:B------:R-:W-:Y:S01]  /*b6e0*/  ISETP.GT.U32.AND P4, PT, R2.reuse, R237, PT ;  /* 0x000000ed0200720c */ /* 0x040fe20003f84070 */
[----:B------:R-:W-:Y:S01]  /*b6f0*/  @!P3 IMAD.MOV R234, RZ, RZ, -R234 ;  /* 0x000000ffffeab224 */ /* 0x000fe200078e0aea */
[----:B------:R-:W-:-:S02]  /*b700*/  ISETP.GT.U32.AND P2, PT, R2, R239, PT ;  /* 0x000000ef0200720c */ /* 0x000fc40003f44070 */
[----:B------:R-:W-:Y:S02]  /*b710*/  IABS R240, R240 ;  /* 0x000000f000f07213 */ /* 0x000fe40000000000 */
[----:B------:R-:W-:Y:S02]  /*b720*/  ISETP.GE.AND P3, PT, R242, RZ, PT ;  /* 0x000000fff200720c */ /* 0x000fe40003f66270 */
[----:B------:R-:W-:Y:S01]  /*b730*/  IABS R242, R252 ;  /* 0x000000fc00f27213 */ /* 0x000fe20000000000 */
[----:B------:R-:W-:Y:S01]  /*b740*/  IMAD.HI.U32 R245, R244, R240, RZ ;  /* 0x000000f0f4f57227 */ /* 0x000fe200078e00ff */
[----:B------:R-:W-:-:S03]  /*b750*/  IABS R241, R247 ;  /* 0x000000f700f17213 */ /* 0x000fc60000000000 */
[----:B------:R-:W-:Y:S01]  /*b760*/  IMAD.MOV R245, RZ, RZ, -R245 ;  /* 0x000000fffff57224 */ /* 0x000fe200078e0af5 */
[----:B------:R-:W-:Y:S01]  /*b770*/  @!P4 IADD3 R237, R237, -R2, RZ ;  /* 0x80000002ededc210 */ /* 0x000fe20007ffe0ff */
[----:B------:R-:W-:Y:S01]  /*b780*/  @!P2 IMAD.IADD R239, R239, 0x1, -R2 ;  /* 0x00000001efefa824 */ /* 0x000fe200078e0a02 */
[----:B------:R-:W-:Y:S01]  /*b790*/  ISETP.GE.AND P4, PT, R247, RZ, PT ;  /* 0x000000fff700720c */ /* 0x000fe20003f86270 */
[----:B------:R-:W-:Y:S01]  /*b7a0*/  IMAD R240, R2, R245, R240 ;  /* 0x000000f502f07224 */ /* 0x000fe200078e02f0 */
[----:B------:R-:W-:Y:S01]  /*b7b0*/  IABS R245, R251 ;  /* 0x000000fb00f57213 */ /* 0x000fe20000000000 */
[----:B------:R-:W-:Y:S01]  /*b7c0*/  @!P0 IMAD.IADD R238, R238, 0x1, -R2 ;  /* 0x00000001eeee8824 */ /* 0x000fe200078e0a02 */
[----:B------:R-:W-:Y:S01]  /*b7d0*/  ISETP.GT.U32.AND P2, PT, R2, R239, PT ;  /* 0x000000ef0200720c */ /* 0x000fe20003f44070 */
[----:B------:R-:W-:-:S03]  /*b7e0*/  IMAD.HI.U32 R0, R244, R242, RZ ;  /* 0x000000f2f4007227 */ /* 0x000fc600078e00ff */
[C---:B------:R-:W-:Y:S01]  /*b7f0*/  ISETP.GT.U32.AND P0, PT, R2.reuse, R238, PT ;  /* 0x000000ee0200720c */ /* 0x040fe20003f04070 */
[----:B------:R-:W-:Y:S01]  /*b800*/  @!P6 IMAD.MOV R237, RZ, RZ, -R237 ;  /* 0x000000ffffede224 */ /* 0x000fe200078e0aed */
[----:B------:R-:W-:Y:S01]  /*b810*/  ISETP.GT.U32.AND P6, PT, R2, R240, PT ;  /* 0x000000f00200720c */ /* 0x000fe20003fc4070 */
[----:B------:R-:W-:-:S04]  /*b820*/  IMAD.HI.U32 R246, R244, R241, RZ ;  /* 0x000000f1f4f67227 */ /* 0x000fc800078e00ff */
[----:B------:R-:W-:Y:S02]  /*b830*/  IMAD.MOV R0, RZ, RZ, -R0 ;  /* 0x000000ffff007224 */ /* 0x000fe400078e0a00 */
[----:B------:R-:W-:Y:S02]  /*b840*/  IMAD.MOV R246, RZ, RZ, -R246 ;  /* 0x000000fffff67224 */ /* 0x000fe400078e0af6 */
[----:B------:R-:W-:Y:S01]  /*b850*/  IMAD R242, R2, R0, R242 ;  /* 0x0000000002f27224 */ /* 0x000fe200078e02f2 */
[----:B------:R-:W-:Y:S01]  /*b860*/  LOP3.LUT R0, R243, 0x1fa, RZ, 0xfc, !PT ;  /* 0x000001faf3007812 */ /* 0x000fe200078efcff */
[----:B------:R-:W-:-:S03]  /*b870*/  IMAD.HI.U32 R243, R244, R245, RZ ;  /* 0x000000f5f4f37227 */ /* 0x000fc600078e00ff */
[----:B------:R-:W-:Y:S01]  /*b880*/  IABS R247, R0 ;  /* 0x0000000000f77213 */ /* 0x000fe20000000000 */
[C---:B------:R-:W-:Y:S01]  /*b890*/  IMAD R241, R2.reuse, R246, R241 ;  /* 0x000000f602f17224 */ /* 0x040fe200078e02f1 */
[----:B------:R-:W-:Y:S01]  /*b8a0*/  IADD3 R243, -R243, RZ, RZ ;  /* 0x000000fff3f37210 */ /* 0x000fe20007ffe1ff */
[--C-:B------:R-:W-:Y:S01]  /*b8b0*/  @!P2 IMAD.IADD R239, R239, 0x1, -R2.reuse ;  /* 0x00000001efefa824 */ /* 0x100fe200078e0a02 */
[----:B------:R-:W-:Y:S01]  /*b8c0*/  ISETP.GT.U32.AND P2, PT, R2, R242, PT ;  /* 0x000000f20200720c */ /* 0x000fe20003f44070 */
[--C-:B------:R-:W-:Y:S01]  /*b8d0*/  @!P6 IMAD.IADD R240, R240, 0x1, -R2.reuse ;  /* 0x00000001f0f0e824 */ /* 0x100fe200078e0a02 */
[----:B------:R-:W-:Y:S01]  /*b8e0*/  IABS R246, R250 ;  /* 0x000000fa00f67213 */ /* 0x000fe20000000000 */
[----:B------:R-:W-:Y:S01]  /*b8f0*/  @!P0 IMAD.IADD R238, R238, 0x1, -R2 ;  /* 0x00000001eeee8824 */ /* 0x000fe200078e0a02 */
[C---:B------:R-:W-:Y:S01]  /*b900*/  ISETP.GT.U32.AND P0, PT, R2.reuse, R241, PT ;  /* 0x000000f10200720c */ /* 0x040fe20003f04070 */
[C---:B------:R-:W-:Y:S01]  /*b910*/  IMAD R243, R2.reuse, R243, R245 ;  /* 0x000000f302f37224 */ /* 0x040fe200078e02f5 */
[----:B------:R-:W-:Y:S01]  /*b920*/  ISETP.GT.U32.AND P6, PT, R2, R240, PT ;  /* 0x000000f00200720c */ /* 0x000fe20003fc4070 */
[----:B------:R-:W-:-:S04]  /*b930*/  IMAD.HI.U32 R245, R244, R246, RZ ;  /* 0x000000f6f4f57227 */ /* 0x000fc800078e00ff */
[----:B------:R-:W-:Y:S02]  /*b940*/  IMAD.MOV.U32 R249, RZ, RZ, R247 ;  /* 0x000000fffff97224 */ /* 0x000fe400078e00f7 */
[----:B------:R-:W-:Y:S02]  /*b950*/  IMAD.MOV.U32 R247, RZ, RZ, R3 ;  /* 0x000000fffff77224 */ /* 0x000fe400078e0003 */
[----:B------:R-:W-:Y:S02]  /*b960*/  IMAD.MOV R245, RZ, RZ, -R245 ;  /* 0x000000fffff57224 */ /* 0x000fe400078e0af5 */
[----:B------:R-:W-:Y:S01]  /*b970*/  IMAD.HI.U32 R3, R244, R249, RZ ;  /* 0x000000f9f4037227 */ /* 0x000fe200078e00ff */
[----:B------:R-:W-:Y:S02]  /*b980*/  @!P0 IADD3 R241, R241, -R2, RZ ;  /* 0x80000002f1f18210 */ /* 0x000fe40007ffe0ff */
[----:B------:R-:W-:Y:S01]  /*b990*/  ISETP.GT.U32.AND P0, PT, R2, R243, PT ;  /* 0x000000f30200720c */ /* 0x000fe20003f04070 */
[----:B------:R-:W-:-:S04]  /*b9a0*/  IMAD.HI.U32 R248, R244, R247, RZ ;  /* 0x000000f7f4f87227 */ /* 0x000fc800078e00ff */
[----:B------:R-:W-:Y:S02]  /*b9b0*/  @!P2 IMAD.IADD R242, R242, 0x1, -R2 ;  /* 0x00000001f2f2a824 */ /* 0x000fe400078e0a02 */
[C---:B------:R-:W-:Y:S02]  /*b9c0*/  IMAD R244, R2.reuse, R245, R246 ;  /* 0x000000f502f47224 */ /* 0x040fe400078e02f6 */
[----:B------:R-:W-:Y:S01]  /*b9d0*/  @!P5 IMAD.MOV R238, RZ, RZ, -R238 ;  /* 0x000000ffffeed224 */ /* 0x000fe200078e0aee */
[----:B------:R-:W-:Y:S01]  /*b9e0*/  ISETP.GT.U32.AND P2, PT, R2, R242, PT ;  /* 0x000000f20200720c */ /* 0x000fe20003f44070 */
[--C-:B------:R-:W-:Y:S01]  /*b9f0*/  @!P6 IMAD.IADD R240, R240, 0x1, -R2.reuse ;  /* 0x00000001f0f0e824 */ /* 0x100fe200078e0a02 */
[C---:B------:R-:W-:Y:S01]  /*ba00*/  ISETP.GT.U32.AND P5, PT, R2.reuse, R241, PT ;  /* 0x000000f10200720c */ /* 0x040fe20003fa4070 */
[----:B------:R-:W-:Y:S01]  /*ba10*/  IMAD.MOV R245, RZ, RZ, -R3 ;  /* 0x000000fffff57224 */ /* 0x000fe200078e0a03 */
[----:B------:R-:W-:Y:S02]  /*ba20*/  ISETP.GT.U32.AND P6, PT, R2, R244, PT ;  /* 0x000000f40200720c */ /* 0x000fe40003fc4070 */
[----:B------:R-:W-:Y:S01]  /*ba30*/  IADD3 R246, -R248, RZ, RZ ;  /* 0x000000fff8f67210 */ /* 0x000fe20007ffe1ff */
[----:B------:R-:W-:Y:S01]  /*ba40*/  IMAD R245, R2, R245, R249 ;  /* 0x000000f502f57224 */ /* 0x000fe200078e02f9 */
[----:B------:R-:W2:Y:S01]  /*ba50*/  LDL.LU R3, [R1+0x4500] ;  /* 0x0045000001037983 */ /* 0x000ea20000300800 */
[----:B------:R-:W-:-:S02]  /*ba60*/  @!P0 IMAD.IADD R243, R243, 0x1, -R2 ;  /* 0x00000001f3f38824 */ /* 0x000fc400078e0a02 */
[----:B------:R-:W-:Y:S01]  /*ba70*/  IMAD R246, R2, R246, R247 ;  /* 0x000000f602f67224 */ /* 0x000fe200078e02f7 */
[----:B------:R-:W3:Y:S01]  /*ba80*/  LDL.LU R248, [R1+0x44fc] ;  /* 0x0044fc0001f87983 */ /* 0x000ee20000300800 */
[----:B------:R-:W-:Y:S02]  /*ba90*/  @!P2 IADD3 R242, R242, -R2, RZ ;  /* 0x80000002f2f2a210 */ /* 0x000fe40007ffe0ff */
[--C-:B------:R-:W-:Y:S01]  /*baa0*/  @!P5 IMAD.IADD R241, R241, 0x1, -R2.reuse ;  /* 0x00000001f1f1d824 */ /* 0x100fe200078e0a02 */
[----:B------:R-:W-:Y:S01]  /*bab0*/  ISETP.GT.U32.AND P2, PT, R2, R246, PT ;  /* 0x000000f60200720c */ /* 0x000fe20003f44070 */
[----:B------:R-:W-:Y:S01]  /*bac0*/  @!P6 IMAD.IADD R244, R244, 0x1, -R2 ;  /* 0x00000001f4f4e824 */ /* 0x000fe200078e0a02 */
[C---:B------:R-:W-:Y:S01]  /*bad0*/  ISETP.GT.U32.AND P5, PT, R2.reuse, R245, PT ;  /* 0x000000f50200720c */ /* 0x040fe20003fa4070 */
[----:B------:R-:W-:Y:S01]  /*bae0*/  @!P1 IMAD.MOV R240, RZ, RZ, -R240 ;  /* 0x000000fffff09224 */ /* 0x000fe200078e0af0 */
[C---:B------:R-:W-:Y:S01]  /*baf0*/  ISETP.GT.U32.AND P0, PT, R2.reuse, R243, PT ;  /* 0x000000f30200720c */ /* 0x040fe20003f04070 */
[----:B------:R-:W4:Y:S01]  /*bb00*/  LDL.LU R249, [R1+0x44f8] ;  /* 0x0044f80001f97983 */ /* 0x000f220000300800 */
[----:B------:R-:W-:Y:S01]  /*bb10*/  ISETP.GT.U32.AND P1, PT, R2, R244, PT ;  /* 0x000000f40200720c */ /* 0x000fe20003f24070 */
[----:B------:R-:W-:Y:S01]  /*bb20*/  @!P4 IMAD.MOV R241, RZ, RZ, -R241 ;  /* 0x000000fffff1c224 */ /* 0x000fe200078e0af1 */
[----:B------:R-:W-:Y:S01]  /*bb30*/  ISETP.GE.AND P6, PT, R252, RZ, PT ;  /* 0x000000fffc00720c */ /* 0x000fe20003fc6270 */
[----:B------:R-:W-:-:S02]  /*bb40*/  IMAD.MOV.U32 R247, RZ, RZ, c[0x0][0x180] ;  /* 0x00006000fff77624 */ /* 0x000fc400078e00ff */
[----:B------:R-:W-:Y:S02]  /*bb50*/  @!P3 IMAD.MOV R239, RZ, RZ, -R239 ;  /* 0x000000ffffefb224 */ /* 0x000fe400078e0aef */
[--C-:B------:R-:W-:Y:S01]  /*bb60*/  @!P2 IMAD.IADD R246, R246, 0x1, -R2.reuse ;  /* 0x00000001f6f6a824 */ /* 0x100fe200078e0a02 */
[----:B------:R-:W-:Y:S02]  /*bb70*/  IADD3 R247, R247, -0x1, RZ ;  /* 0xfffffffff7f77810 */ /* 0x000fe40007ffe0ff */
[----:B------:R-:W-:Y:S01]  /*bb80*/  @!P5 IADD3 R245, R245, -R2, RZ ;  /* 0x80000002f5f5d210 */ /* 0x000fe20007ffe0ff */
[--C-:B------:R-:W-:Y:S01]  /*bb90*/  @!P0 IMAD.IADD R243, R243, 0x1, -R2.reuse ;  /* 0x00000001f3f38824 */ /* 0x100fe200078e0a02 */
[----:B------:R-:W-:Y:S02]  /*bba0*/  ISETP.GE.AND P5, PT, R250, RZ, PT ;  /* 0x000000fffa00720c */ /* 0x000fe40003fa6270 */
[----:B------:R-:W-:Y:S01]  /*bbb0*/  ISETP.GE.AND P0, PT, R251, RZ, PT ;  /* 0x000000fffb00720c */ /* 0x000fe20003f06270 */
[----:B------:R-:W5:Y:S01]  /*bbc0*/  LDL.LU R250, [R1+0x10] ;  /* 0x0000100001fa7983 */ /* 0x000f620000300800 */
[----:B------:R-:W-:Y:S01]  /*bbd0*/  ISETP.GT.U32.AND P4, PT, R2, R245, PT ;  /* 0x000000f50200720c */ /* 0x000fe20003f84070 */
[----:B------:R-:W-:Y:S01]  /*bbe0*/  @!P1 IMAD.IADD R244, R244, 0x1, -R2 ;  /* 0x00000001f4f49824 */ /* 0x000fe200078e0a02 */
[----:B------:R-:W-:Y:S01]  /*bbf0*/  ISETP.GT.U32.AND P2, PT, R2, R246, PT ;  /* 0x000000f60200720c */ /* 0x000fe20003f44070 */
[----:B------:R-:W2:Y:S01]  /*bc00*/  LDL.LU R251, [R1+0xc] ;  /* 0x00000c0001fb7983 */ /* 0x000ea20000300800 */
[----:B------:R-:W-:-:S03]  /*bc10*/  ISETP.GE.U32.AND P3, PT, R247, 0x7fffffc0, PT ;  /* 0x7fffffc0f700780c */ /* 0x000fc60003f66070 */
[----:B------:R-:W2:Y:S04]  /*bc20*/  LDL.LU R252, [R1+0x8] ;  /* 0x0000080001fc7983 */ /* 0x000ea80000300800 */
[----:B------:R-:W2:Y:S01]  /*bc30*/  LDL.LU R2, [R1+0x2c] ;  /* 0x00002c0001027983 */ /* 0x000ea20000300800 */
[----:B------:R-:W-:-:S05]  /*bc40*/  IMAD.MOV.U32 R247, RZ, RZ, c[0x0][0x180] ;  /* 0x00006000fff77624 */ /* 0x000fca00078e00ff */
[----:B------:R-:W-:-:S04]  /*bc50*/  IADD3 R247, R247, -0x5, RZ ;  /* 0xfffffffbf7f77810 */ /* 0x000fc80007ffe0ff */
[----:B------:R-:W-:Y:S01]  /*bc60*/  ISETP.GE.U32.AND P1, PT, R247, 0x7fffffbc, PT ;  /* 0x7fffffbcf700780c */ /* 0x000fe20003f26070 */
[----:B------:R-:W-:Y:S01]  /*bc70*/  IMAD.MOV.U32 R247, RZ, RZ, c[0x0][0x180] ;  /* 0x00006000fff77624 */ /* 0x000fe200078e00ff */
[----:B------:R-:W-:-:S04]  /*bc80*/  @!P6 IADD3 R242, -R242, RZ, RZ ;  /* 0x000000fff2f2e210 */ /* 0x000fc80007ffe1ff */
[----:B------:R-:W-:Y:S01]  /*bc90*/  IADD3 R247, R247, -0x9, RZ ;  /* 0xfffffff7f7f77810 */ /* 0x000fe20007ffe0ff */
[----:B------:R-:W-:-:S03]  /*bca0*/  @!P5 IMAD.MOV R244, RZ, RZ, -R244 ;  /* 0x000000fffff4d224 */ /* 0x000fc600078e0af4 */
[----:B------:R-:W-:Y:S01]  /*bcb0*/  ISETP.GE.U32.AND P6, PT, R247, 0x7fffffb8, PT ;  /* 0x7fffffb8f700780c */ /* 0x000fe20003fc6070 */
[----:B------:R-:W-:Y:S02]  /*bcc0*/  IMAD.MOV.U32 R247, RZ, RZ, c[0x0][0x180] ;  /* 0x00006000fff77624 */ /* 0x000fe400078e00ff */
[----:B------:R-:W-:Y:S01]  /*bcd0*/  @!P0 IMAD.MOV R243, RZ, RZ, -R243 ;  /* 0x000000fffff38224 */ /* 0x000fe200078e0af3 */
[----:B------:R-:W-:Y:S02]  /*bce0*/  ISETP.GE.AND P0, PT, R0, RZ, PT ;  /* 0x000000ff0000720c */ /* 0x000fe40003f06270 */
[----:B------:R-:W-:Y:S01]  /*bcf0*/  IADD3 R247, R247, -0xd, RZ ;  /* 0xfffffff3f7f77810 */ /* 0x000fe20007ffe0ff */
[----:B------:R-:W3:Y:S01]  /*bd00*/  LDL.LU R0, [R1+0x44f4] ;  /* 0x0044f40001007983 */ /* 0x000ee20000300800 */
[----:B--2---:R-:W-:Y:S02]  /*bd10*/  ISETP.GE.AND P5, PT, R2, RZ, PT ;  /* 0x000000ff0200720c */ /* 0x004fe40003fa6270 */
[----:B------:R-:W-:-:S04]  /*bd20*/  IABS R2, c[0x0][0x17c] ;  /* 0x00005f0000027a13 */ /* 0x000fc80000000000 */
[----:B------:R-:W-:Y:S02]  /*bd30*/  @!P4 IADD3 R245, R245, -R2, RZ ;  /* 0x80000002f5f5c210 */ /* 0x000fe40007ffe0ff */
[----:B------:R-:W-:Y:S01]  /*bd40*/  ISETP.GE.U32.AND P4, PT, R247, 0x7fffffb4, PT ;  /* 0x7fffffb4f700780c */ /* 0x000fe20003f86070 */
[----:B------:R-:W-:Y:S02]  /*bd50*/  IMAD.MOV.U32 R247, RZ, RZ, c[0x0][0x180] ;  /* 0x00006000fff77624 */ /* 0x000fe400078e00ff */
[----:B------:R-:W-:-:S03]  /*bd60*/  @!P2 IMAD.IADD R246, R246, 0x1, -R2 ;  /* 0x00000001f6f6a824 */ /* 0x000fc600078e0a02 */
[----:B------:R-:W-:Y:S01]  /*bd70*/  IADD3 R2, R247, -0x11, RZ ;  /* 0xffffffeff7027810 */ /* 0x000fe20007ffe0ff */
[----:B------:R-:W-:-:S03]  /*bd80*/  @!P0 IMAD.MOV R245, RZ, RZ, -R245 ;  /* 0x000000fffff58224 */ /* 0x000fc600078e0af5 */
[----:B------:R-:W-:Y:S02]  /*bd90*/  ISETP.GE.U32.AND P0, PT, R2, 0x7fffffb0, PT ;  /* 0x7fffffb00200780c */ /* 0x000fe40003f06070 */
[----:B------:R-:W1:Y:S01]  /*bda0*/  S2R R2, SR_TID.X ;  /* 0x0000000000027919 */ /* 0x000e620000002100 */
[----:B------:R-:W-:Y:S01]  /*bdb0*/  @!P5 IMAD.MOV R246, RZ, RZ, -R246 ;  /* 0x000000fffff6d224 */ /* 0x000fe200078e0af6 */
[----:B-1----:R-:W-:-:S05]  /*bdc0*/  LOP3.LUT R2, R2, 0x3f, RZ, 0xc0, !PT ;  /* 0x0000003f02027812 */ /* 0x002fca00078ec0ff */
[----:B------:R-:W-:-:S05]  /*bdd0*/  IMAD R2, R2, c[0x0][0x18c], RZ ;  /* 0x0000630002027a24 */ /* 0x000fca00078e02ff */
[----:B------:R-:W-:-:S05]  /*bde0*/  LEA R2, P5, R2, c[0x0][0x168], 0x2 ;  /* 0x00005a0002027a11 */ /* 0x000fca00078a10ff */
[----:B------:R1:W-:Y:S04]  /*bdf0*/  STL [R1+0x44e0], R2 ;  /* 0x0044e00201007387 */ /* 0x0003e80000100800 */
[----:B-1----:R-:W2:Y:S01]  /*be00*/  LDL.LU R2, [R1+0x14] ;  /* 0x0000140001027983 */ /* 0x002ea20000300800 */
[----:B------:R-:W-:Y:S02]  /*be10*/  ISETP.NE.AND P2, PT, RZ, c[0x0][0x17c], PT ;  /* 0x00005f00ff007a0c */ /* 0x000fe40003f45270 */
[----:B------:R-:W-:-:S04]  /*be20*/  LOP3.LUT R247, RZ, c[0x0][0x17c], RZ, 0x33, !PT ;  /* 0x00005f00fff77a12 */ /* 0x000fc800078e33ff */
[----:B--2---:R-:W-:-:S05]  /*be30*/  SEL R2, R247, R2, !P2 ;  /* 0x00000002f7027207 */ /* 0x004fca0005000000 */
[----:B------:R3:W-:Y:S02]  /*be40*/  STL [R1+0x14], R2 ;  /* 0x0000140201007387 */ /* 0x0007e40000100800 */
[C---:B---3--:R-:W-:Y:S02]  /*be50*/  SEL R2, R247.reuse, R0, !P2 ;  /* 0x00000000f7027207 */ /* 0x048fe40005000000 */
[----:B------:R-:W2:Y:S04]  /*be60*/  LDL.LU R0, [R1] ;  /* 0x0000000001007983 */ /* 0x000ea80000300800 */
[----:B------:R1:W-:Y:S04]  /*be70*/  STL [R1+0x44e4], R2 ;  /* 0x0044e40201007387 */ /* 0x0003e80000100800 */
[----:B-1----:R-:W3:Y:S01]  /*be80*/  LDL.LU R2, [R1+0x4] ;  /* 0x0000040001027983 */ /* 0x002ee20000300800 */
[----:B-----5:R-:W-:-:S02]  /*be90*/  SEL R250, R247, R250, !P2 ;  /* 0x000000faf7fa7207 */ /* 0x020fc40005000000 */
[C---:B------:R-:W-:Y:S02]  /*bea0*/  SEL R251, R247.reuse, R251, !P2 ;  /* 0x000000fbf7fb7207 */ /* 0x040fe40005000000 */
[C---:B------:R-:W-:Y:S01]  /*beb0*/  SEL R252, R247.reuse, R252, !P2 ;  /* 0x000000fcf7fc7207 */ /* 0x040fe20005000000 */
[----:B------:R1:W-:Y:S01]  /*bec0*/  STL [R1+0x10], R250 ;  /* 0x000010fa01007387 */ /* 0x0003e20000100800 */
[----:B------:R-:W-:-:S03]  /*bed0*/  SEL R142, R247, R142, !P2 ;  /* 0x0000008ef78e7207 */ /* 0x000fc60005000000 */
[----:B-1----:R-:W5:Y:S04]  /*bee0*/  LDL.LU R250, [R1+0x44f0] ;  /* 0x0044f00001fa7983 */ /* 0x002f680000300800 */
[----:B------:R1:W-:Y:S04]  /*bef0*/  STL [R1+0xc], R251 ;  /* 0x00000cfb01007387 */ /* 0x0003e80000100800 */
[----:B-1----:R-:W4:Y:S04]  /*bf00*/  LDL.LU R251, [R1+0x44ec] ;  /* 0x0044ec0001fb7983 */ /* 0x002f280000300800 */
[----:B------:R1:W-:Y:S04]  /*bf10*/  STL [R1+0x8], R252 ;  /* 0x000008fc01007387 */ /* 0x0003e80000100800 */
[----:B-1----:R-:W4:Y:S01]  /*bf20*/  LDL.LU R252, [R1+0x44e8] ;  /* 0x0044e80001fc7983 */ /* 0x002f220000300800 */
[----:B------:R-:W-:-:S02]  /*bf30*/  SEL R144, R247, R144, !P2 ;  /* 0x00000090f7907207 */ /* 0x000fc40005000000 */
[C---:B------:R-:W-:Y:S02]  /*bf40*/  SEL R168, R247.reuse, R168, !P2 ;  /* 0x000000a8f7a87207 */ /* 0x040fe40005000000 */
[C---:B------:R-:W-:Y:S02]  /*bf50*/  SEL R189, R247.reuse, R189, !P2 ;  /* 0x000000bdf7bd7207 */ /* 0x040fe40005000000 */
[C---:B------:R-:W-:Y:S02]  /*bf60*/  SEL R199, R247.reuse, R199, !P2 ;  /* 0x000000c7f7c77207 */ /* 0x040fe40005000000 */
[C---:B------:R-:W-:Y:S02]  /*bf70*/  SEL R147, R247.reuse, R147, !P2 ;  /* 0x00000093f7937207 */ /* 0x040fe40005000000 */
[C---:B------:R-:W-:Y:S02]  /*bf80*/  SEL R150, R247.reuse, R150, !P2 ;  /* 0x00000096f7967207 */ /* 0x040fe40005000000 */
[----:B---3--:R-:W-:-:S05]  /*bf90*/  SEL R2, R247, R2, !P2 ;  /* 0x00000002f7027207 */ /* 0x008fca0005000000 */
[----:B------:R2:W-:Y:S02]  /*bfa0*/  STL [R1+0x4], R2 ;  /* 0x0000040201007387 */ /* 0x0005e40000100800 */
[C---:B--2---:R-:W-:Y:S02]  /*bfb0*/  SEL R2, R247.reuse, R0, !P2 ;  /* 0x00000000f7027207 */ /* 0x044fe40005000000 */
[C---:B------:R-:W-:Y:S02]  /*bfc0*/  SEL R0, R247.reuse, R141, !P2 ;  /* 0x0000008df7007207 */ /* 0x040fe40005000000 */
[C---:B------:R-:W-:Y:S02]  /*bfd0*/  SEL R141, R247.reuse, R143, !P2 ;  /* 0x0000008ff78d7207 */ /* 0x040fe40005000000 */
[----:B------:R-:W-:Y:S02]  /*bfe0*/  SEL R143, R247, R145, !P2 ;  /* 0x00000091f78f7207 */ /* 0x000fe40005000000 */
[----:B------:R-:W-:-:S02]  /*bff0*/  MOV R145, R142 ;  /* 0x0000008e00917202 */ /* 0x000fc40000000f00 */
[C---:B------:R-:W-:Y:S02]  /*c000*/  SEL R142, R247.reuse, R146, !P2 ;  /* 0x00000092f78e7207 */ /* 0x040fe40005000000 */
[----:B------:R-:W-:-:S03]  /*c010*/  SEL R146, R247, R148, !P2 ;  /* 0x00000094f7927207 */ /* 0x000fc60005000000 */
[----:B------:R-:W-:Y:S01]  /*c020*/  IMAD.MOV.U32 R148, RZ, RZ, R142 ;  /* 0x000000ffff947224 */ /* 0x000fe200078e008e */
[C---:B------:R-:W-:Y:S01]  /*c030*/  SEL R142, R247.reuse, R149, !P2 ;  /* 0x00000095f78e7207 */ /* 0x040fe20005000000 */
[----:B------:R-:W-:Y:S02]  /*c040*/  IMAD.MOV.U32 R149, RZ, RZ, R146 ;  /* 0x000000ffff957224 */ /* 0x000fe400078e0092 */
[----:B------:R-:W-:Y:S01]  /*c050*/  IMAD.MOV.U32 R146, RZ, RZ, R141 ;  /* 0x000000ffff927224 */ /* 0x000fe200078e008d */
[C---:B------:R-:W-:Y:S01]  /*c060*/  SEL R141, R247.reuse, R169, !P2 ;  /* 0x000000a9f78d7207 */ /* 0x040fe20005000000 */
[----:B------:R-:W-:Y:S01]  /*c070*/  IMAD.MOV.U32 R169, RZ, RZ, R0 ;  /* 0x000000ffffa97224 */ /* 0x000fe200078e0000 */
[C---:B------:R-:W-:Y:S02]  /*c080*/  SEL R0, R247.reuse, R171, !P2 ;  /* 0x000000abf7007207 */ /* 0x040fe40005000000 */
[----:B------:R-:W-:Y:S02]  /*c090*/  MOV R171, R148 ;  /* 0x0000009400ab7202 */ /* 0x000fe40000000f00 */
[----:B------:R-:W-:-:S03]  /*c0a0*/  SEL R148, R247, R188, !P2 ;  /* 0x000000bcf7947207 */ /* 0x000fc60005000000 */
[----:B------:R-:W-:Y:S01]  /*c0b0*/  IMAD.MOV.U32 R188, RZ, RZ, R171 ;  /* 0x000000ffffbc7224 */ /* 0x000fe200078e00ab */
[C---:B------:R-:W-:Y:S01]  /*c0c0*/  SEL R171, R247.reuse, R190, !P2 ;  /* 0x000000bef7ab7207 */ /* 0x040fe20005000000 */
[----:B------:R-:W-:Y:S01]  /*c0d0*/  IMAD.MOV.U32 R190, RZ, RZ, R144 ;  /* 0x000000ffffbe7224 */ /* 0x000fe200078e0090 */
[C---:B------:R-:W-:Y:S01]  /*c0e0*/  SEL R144, R247.reuse, R192, !P2 ;  /* 0x000000c0f7907207 */ /* 0x040fe20005000000 */
[----:B------:R-:W-:Y:S01]  /*c0f0*/  IMAD.MOV.U32 R192, RZ, RZ, R148 ;  /* 0x000000ffffc07224 */ /* 0x000fe200078e0094 */
[C---:B------:R-:W-:Y:S01]  /*c100*/  SEL R148, R247.reuse, R193, !P2 ;  /* 0x000000c1f7947207 */ /* 0x040fe20005000000 */
[----:B------:R-:W-:Y:S01]  /*c110*/  IMAD.MOV.U32 R193, RZ, RZ, R146 ;  /* 0x000000ffffc17224 */ /* 0x000fe200078e0092 */
[C---:B------:R-:W-:Y:S02]  /*c120*/  SEL R146, R247.reuse, R194, !P2 ;  /* 0x000000c2f7927207 */ /* 0x040fe40005000000 */
[----:B------:R-:W-:Y:S02]  /*c130*/  MOV R194, R0 ;  /* 0x0000000000c27202 */ /* 0x000fe40000000f00 */
[C---:B------:R-:W-:Y:S01]  /*c140*/  SEL R0, R247.reuse, R196, !P2 ;  /* 0x000000c4f7007207 */ /* 0x040fe20005000000 */
[----:B------:R-:W-:Y:S01]  /*c150*/  IMAD.MOV.U32 R196, RZ, RZ, R190 ;  /* 0x000000ffffc47224 */ /* 0x000fe200078e00be */
[C---:B------:R-:W-:Y:S01]  /*c160*/  SEL R190, R247.reuse, R197, !P2 ;  /* 0x000000c5f7be7207 */ /* 0x040fe20005000000 */
[----:B------:R-:W-:Y:S01]  /*c170*/  IMAD.MOV.U32 R197, RZ, RZ, R194 ;  /* 0x000000ffffc57224 */ /* 0x000fe200078e00c2 */
[C---:B------:R-:W-:Y:S01]  /*c180*/  SEL R194, R247.reuse, R198, !P2 ;  /* 0x000000c6f7c27207 */ /* 0x040fe20005000000 */
[----:B------:R-:W-:Y:S01]  /*c190*/  IMAD.MOV.U32 R198, RZ, RZ, R149 ;  /* 0x000000ffffc67224 */ /* 0x000fe200078e0095 */
[C---:B------:R-:W-:Y:S01]  /*c1a0*/  SEL R149, R247.reuse, R201, !P2 ;  /* 0x000000c9f7957207 */ /* 0x040fe20005000000 */
[----:B------:R-:W-:Y:S01]  /*c1b0*/  IMAD.MOV.U32 R201, RZ, RZ, R168 ;  /* 0x000000ffffc97224 */ /* 0x000fe200078e00a8 */
[----:B------:R-:W-:-:S02]  /*c1c0*/  SEL R168, R247, R202, !P2 ;  /* 0x000000caf7a87207 */ /* 0x000fc40005000000 */
[----:B------:R-:W-:Y:S02]  /*c1d0*/  MOV R202, R145 ;  /* 0x0000009100ca7202 */ /* 0x000fe40000000f00 */
[C---:B------:R-:W-:Y:S02]  /*c1e0*/  SEL R145, R247.reuse, R203, !P2 ;  /* 0x000000cbf7917207 */ /* 0x040fe40005000000 */
[C---:B------:R-:W-:Y:S01]  /*c1f0*/  SEL R203, R247.reuse, R204, !P2 ;  /* 0x000000ccf7cb7207 */ /* 0x040fe20005000000 */
[----:B------:R1:W-:Y:S01]  /*c200*/  STL [R1+0x37c], R168 ;  /* 0x00037ca801007387 */ /* 0x0003e20000100800 */
[----:B------:R-:W-:-:S03]  /*c210*/  SEL R204, R247, R206, !P2 ;  /* 0x000000cef7cc7207 */ /* 0x000fc60005000000 */
[----:B------:R2:W-:Y:S04]  /*c220*/  STL [R1+0x384], R203 ;  /* 0x000384cb01007387 */ /* 0x0005e80000100800 */
[----:B------:R3:W-:Y:S01]  /*c230*/  STL [R1+0x38c], R204 ;  /* 0x00038ccc01007387 */ /* 0x0007e20000100800 */
[C---:B-1----:R-:W-:Y:S02]  /*c240*/  SEL R168, R247.reuse, R205, !P2 ;  /* 0x000000cdf7a87207 */ /* 0x042fe40005000000 */
[C---:B--2---:R-:W-:Y:S02]  /*c250*/  SEL R203, R247.reuse, R207, !P2 ;  /* 0x000000cff7cb7207 */ /* 0x044fe40005000000 */
[C---:B------:R-:W-:Y:S02]  /*c260*/  SEL R205, R247.reuse, R208, !P2 ;  /* 0x000000d0f7cd7207 */ /* 0x040fe40005000000 */
[C---:B---3--:R-:W-:Y:S01]  /*c270*/  SEL R204, R247.reuse, R209, !P2 ;  /* 0x000000d1f7cc7207 */ /* 0x048fe20005000000 */
[----:B------:R1:W-:Y:S04]  /*c280*/  STL [R1+0x390], R203 ;  /* 0x000390cb01007387 */ /* 0x0003e80000100800 */
[----:B------:R2:W-:Y:S01]  /*c290*/  STL [R1+0x394], R205 ;  /* 0x000394cd01007387 */ /* 0x0005e20000100800 */
[----:B-1----:R-:W-:-:S03]  /*c2a0*/  SEL R203, R247, R210, !P2 ;  /* 0x000000d2f7cb7207 */ /* 0x002fc60005000000 */
[----:B------:R1:W-:Y:S01]  /*c2b0*/  STL [R1+0x398], R204 ;  /* 0x000398cc01007387 */ /* 0x0003e20000100800 */
[----:B--2---:R-:W-:-:S03]  /*c2c0*/  SEL R205, R247, R212, !P2 ;  /* 0x000000d4f7cd7207 */ /* 0x004fc60005000000 */
[----:B------:R2:W-:Y:S01]  /*c2d0*/  STL [R1+0x39c], R203 ;  /* 0x00039ccb01007387 */ /* 0x0005e20000100800 */
[----:B-1----:R-:W-:-:S03]  /*c2e0*/  SEL R204, R247, R213, !P2 ;  /* 0x000000d5f7cc7207 */ /* 0x002fc60005000000 */
[----:B------:R-:W-:Y:S01]  /*c2f0*/  STL [R1+0x3a4], R205 ;  /* 0x0003a4cd01007387 */ /* 0x000fe20000100800 */
[----:B--2---:R-:W-:-:S03]  /*c300*/  SEL R203, R247, R214, !P2 ;  /* 0x000000d6f7cb7207 */ /* 0x004fc60005000000 */
[----:B------:R-:W-:Y:S01]  /*c310*/  STL [R1+0x3a8], R204 ;  /* 0x0003a8cc01007387 */ /* 0x000fe20000100800 */
[C---:B------:R-:W-:Y:S01]  /*c320*/  SEL R209, R247.reuse, R211, !P2 ;  /* 0x000000d3f7d17207 */ /* 0x040fe20005000000 */
[----:B------:R-:W-:Y:S02]  /*c330*/  IMAD.MOV.U32 R211, RZ, RZ, R202 ;  /* 0x000000ffffd37224 */ /* 0x000fe400078e00ca */
[----:B------:R1:W-:Y:S01]  /*c340*/  STL [R1+0x3ac], R203 ;  /* 0x0003accb01007387 */ /* 0x0003e20000100800 */
[----:B------:R-:W-:Y:S01]  /*c350*/  IMAD.MOV.U32 R202, RZ, RZ, R188 ;  /* 0x000000ffffca7224 */ /* 0x000fe200078e00bc */
[C---:B------:R-:W-:Y:S01]  /*c360*/  SEL R188, R247.reuse, R217, !P2 ;  /* 0x000000d9f7bc7207 */ /* 0x040fe20005000000 */
[----:B-1----:R-:W-:Y:S02]  /*c370*/  IMAD.MOV.U32 R203, RZ, RZ, R193 ;  /* 0x000000ffffcb7224 */ /* 0x002fe400078e00c1 */
[----:B------:R-:W-:Y:S01]  /*c380*/  IMAD.MOV.U32 R193, RZ, RZ, R189 ;  /* 0x000000ffffc17224 */ /* 0x000fe200078e00bd */
[----:B------:R-:W-:Y:S01]  /*c390*/  SEL R189, R247, R216, !P2 ;  /* 0x000000d8f7bd7207 */ /* 0x000fe20005000000 */
[----:B------:R-:W-:Y:S01]  /*c3a0*/  IMAD.MOV.U32 R208, RZ, RZ, R198 ;  /* 0x000000ffffd07224 */ /* 0x000fe200078e00c6 */
[----:B------:R-:W-:-:S03]  /*c3b0*/  MOV R204, R196 ;  /* 0x000000c400cc7202 */ /* 0x000fc60000000f00 */
[----:B------:R-:W-:Y:S01]  /*c3c0*/  STL [R1+0x3b4], R189 ;  /* 0x0003b4bd01007387 */ /* 0x000fe20000100800 */
[----:B------:R-:W-:-:S03]  /*c3d0*/  SEL R198, R247, R224, !P2 ;  /* 0x000000e0f7c67207 */ /* 0x000fc60005000000 */
[----:B------:R1:W-:Y:S01]  /*c3e0*/  STL [R1+0x3b8], R188 ;  /* 0x0003b8bc01007387 */ /* 0x0003e20000100800 */
[C---:B------:R-:W-:Y:S01]  /*c3f0*/  SEL R196, R247.reuse, R225, !P2 ;  /* 0x000000e1f7c47207 */ /* 0x040fe20005000000 */
[----:B------:R-:W-:Y:S01]  /*c400*/  IMAD.MOV.U32 R210, RZ, RZ, R201 ;  /* 0x000000ffffd27224 */ /* 0x000fe200078e00c9 */
[C---:B------:R-:W-:Y:S02]  /*c410*/  SEL R201, R247.reuse, R227, !P2 ;  /* 0x000000e3f7c97207 */ /* 0x040fe40005000000 */
[----:B-1----:R-:W-:-:S05]  /*c420*/  SEL R188, R247, R220, !P2 ;  /* 0x000000dcf7bc7207 */ /* 0x002fca0005000000 */
[----:B------:R-:W-:Y:S01]  /*c430*/  STL [R1+0x3c4], R188 ;  /* 0x0003c4bc01007387 */ /* 0x000fe20000100800 */
[----:B------:R-:W-:-:S03]  /*c440*/  SEL R214, R247, R232, !P2 ;  /* 0x000000e8f7d67207 */ /* 0x000fc60005000000 */
[----:B------:R1:W-:Y:S01]  /*c450*/  STL [R1+0x3d4], R198 ;  /* 0x0003d4c601007387 */ /* 0x0003e20000100800 */
[----:B------:R-:W-:-:S03]  /*c460*/  IMAD.MOV.U32 R206, RZ, RZ, R197 ;  /* 0x000000ffffce7224 */ /* 0x000fc600078e00c5 */
[----:B------:R2:W-:Y:S01]  /*c470*/  STL [R1+0x3d8], R196 ;  /* 0x0003d8c401007387 */ /* 0x0005e20000100800 */
[----:B-1----:R-:W-:-:S03]  /*c480*/  SEL R198, R247, R228, !P2 ;  /* 0x000000e4f7c67207 */ /* 0x002fc60005000000 */
[----:B------:R-:W-:Y:S01]  /*c490*/  STL [R1+0x3e0], R201 ;  /* 0x0003e0c901007387 */ /* 0x000fe20000100800 */
[----:B--2---:R-:W-:-:S03]  /*c4a0*/  SEL R196, R247, R229, !P2 ;  /* 0x000000e5f7c47207 */ /* 0x004fc60005000000 */
[----:B------:R-:W-:Y:S01]  /*c4b0*/  STL [R1+0x3e4], R198 ;  /* 0x0003e4c601007387 */ /* 0x000fe20000100800 */
[C---:B------:R-:W-:Y:S01]  /*c4c0*/  SEL R205, R247.reuse, R218, !P2 ;  /* 0x000000daf7cd7207 */ /* 0x040fe20005000000 */
[----:B------:R-:W-:Y:S02]  /*c4d0*/  IMAD.MOV.U32 R218, RZ, RZ, R206 ;  /* 0x000000ffffda7224 */ /* 0x000fe400078e00ce */
[----:B------:R-:W-:Y:S01]  /*c4e0*/  STL [R1+0x3e8], R196 ;  /* 0x0003e8c401007387 */ /* 0x000fe20000100800 */
[----:B------:R-:W-:Y:S01]  /*c4f0*/  IMAD.MOV.U32 R206, RZ, RZ, R148 ;  /* 0x000000ffffce7224 */ /* 0x000fe200078e0094 */
[C---:B------:R-:W-:Y:S02]  /*c500*/  SEL R148, R247.reuse, R237, !P2 ;  /* 0x000000edf7947207 */ /* 0x040fe40005000000 */
[----:B------:R1:W-:Y:S01]  /*c510*/  STL [R1+0x3f4], R214 ;  /* 0x0003f4d601007387 */ /* 0x0003e20000100800 */
[----:B------:R-:W-:Y:S01]  /*c520*/  IMAD.MOV.U32 R197, RZ, RZ, R192 ;  /* 0x000000ffffc57224 */ /* 0x000fe200078e00c0 */
[C---:B------:R-:W-:Y:S01]  /*c530*/  SEL R192, R247.reuse, R219, !P2 ;  /* 0x000000dbf7c07207 */ /* 0x040fe20005000000 */
[----:B------:R-:W-:Y:S01]  /*c540*/  IMAD.MOV.U32 R219, RZ, RZ, R208 ;  /* 0x000000ffffdb7224 */ /* 0x000fe200078e00d0 */
[C---:B-1----:R-:W-:Y:S01]  /*c550*/  SEL R214, R247.reuse, R235, !P2 ;  /* 0x000000ebf7d67207 */ /* 0x042fe20005000000 */
[----:B------:R-:W-:Y:S01]  /*c560*/  IMAD.MOV.U32 R208, RZ, RZ, R145 ;  /* 0x000000ffffd07224 */ /* 0x000fe200078e0091 */
[----:B------:R-:W-:-:S03]  /*c570*/  SEL R145, R247, R240, !P2 ;  /* 0x000000f0f7917207 */ /* 0x000fc60005000000 */
[----:B------:R-:W-:Y:S01]  /*c580*/  STL [R1+0x400], R214 ;  /* 0x000400d601007387 */ /* 0x000fe20000100800 */
[----:B------:R-:W-:-:S03]  /*c590*/  IMAD.MOV.U32 R217, RZ, RZ, R204 ;  /* 0x000000ffffd97224 */ /* 0x000fc600078e00cc */
[----:B------:R1:W-:Y:S01]  /*c5a0*/  STL [R1+0x408], R148 ;  /* 0x0004089401007387 */ /* 0x0003e20000100800 */
[----:B------:R-:W-:Y:S02]  /*c5b0*/  IMAD.MOV.U32 R204, RZ, RZ, R199 ;  /* 0x000000ffffcc7224 */ /* 0x000fe400078e00c7 */
[----:B------:R-:W-:Y:S01]  /*c5c0*/  IMAD.MOV.U32 R199, RZ, RZ, R146 ;  /* 0x000000ffffc77224 */ /* 0x000fe200078e0092 */
[C---:B------:R-:W-:Y:S02]  /*c5d0*/  SEL R146, R247.reuse, R241, !P2 ;  /* 0x000000f1f7927207 */ /* 0x040fe40005000000 */
[----:B-1----:R-:W-:Y:S01]  /*c5e0*/  SEL R148, R247, R239, !P2 ;  /* 0x000000eff7947207 */ /* 0x002fe20005000000 */
[----:B------:R-:W-:-:S04]  /*c5f0*/  IMAD.MOV.U32 R214, RZ, RZ, R202 ;  /* 0x000000ffffd67224 */ /* 0x000fc800078e00ca */
[----:B------:R-:W-:Y:S01]  /*c600*/  STL [R1+0x410], R148 ;  /* 0x0004109401007387 */ /* 0x000fe20000100800 */
[----:B------:R-:W-:-:S03]  /*c610*/  IMAD.MOV.U32 R202, RZ, RZ, R149 ;  /* 0x000000ffffca7224 */ /* 0x000fc600078e0095 */
[----:B------:R1:W-:Y:S01]  /*c620*/  STL [R1+0x414], R145 ;  /* 0x0004149101007387 */ /* 0x0003e20000100800 */
[----:B------:R-:W-:Y:S01]  /*c630*/  IMAD.MOV.U32 R220, RZ, RZ, R210 ;  /* 0x000000ffffdc7224 */ /* 0x000fe200078e00d2 */
[----:B------:R-:W-:Y:S02]  /*c640*/  MOV R210, R150 ;  /* 0x0000009600d27202 */ /* 0x000fe40000000f00 */
[----:B------:R2:W-:Y:S01]  /*c650*/  STL [R1+0x418], R146 ;  /* 0x0004189201007387 */ /* 0x0005e20000100800 */
[----:B------:R-:W-:-:S03]  /*c660*/  IMAD.MOV.U32 R150, RZ, RZ, R147 ;  /* 0x000000ffff967224 */ /* 0x000fc600078e0093 */
[----:B------:R-:W3:Y:S01]  /*c670*/  LDL.LU R149, [R1+0x14] ;  /* 0x0000140001957983 */ /* 0x000ee20000300800 */
[----:B-1----:R-:W-:-:S03]  /*c680*/  SEL R145, R247, R242, !P2 ;  /* 0x000000f2f7917207 */ /* 0x002fc60005000000 */
[----:B------:R-:W4:Y:S04]  /*c690*/  LDL.LU R148, [R1+0x10] ;  /* 0x0000100001947983 */ /* 0x000f280000300800 */
[----:B------:R1:W-:Y:S04]  /*c6a0*/  STL [R1+0x41c], R145 ;  /* 0x00041c9101007387 */ /* 0x0003e80000100800 */
[----:B------:R-:W5:Y:S04]  /*c6b0*/  LDL.LU R147, [R1+0xc] ;  /* 0x00000c0001937983 */ /* 0x000f680000300800 */
[----:B--2---:R-:W2:Y:S04]  /*c6c0*/  LDL.LU R146, [R1+0x8] ;  /* 0x0000080001927983 */ /* 0x004ea80000300800 */
[----:B-1----:R-:W2:Y:S01]  /*c6d0*/  LDL.LU R145, [R1+0x4] ;  /* 0x0000040001917983 */ /* 0x002ea20000300800 */
[----:B------:R-:W-:-:S02]  /*c6e0*/  SEL R216, R247, R223, !P2 ;  /* 0x000000dff7d87207 */ /* 0x000fc40005000000 */
[C---:B------:R-:W-:Y:S02]  /*c6f0*/  SEL R223, R247.reuse, R243, !P2 ;  /* 0x000000f3f7df7207 */ /* 0x040fe40005000000 */
[C---:B------:R-:W-:Y:S02]  /*c700*/  SEL R213, R247.reuse, R215, !P2 ;  /* 0x000000d7f7d57207 */ /* 0x040fe40005000000 */
[C---:B------:R-:W-:Y:S01]  /*c710*/  SEL R207, R247.reuse, R221, !P2 ;  /* 0x000000ddf7cf7207 */ /* 0x040fe20005000000 */
[----:B------:R1:W-:Y:S01]  /*c720*/  STL [R1+0x420], R223 ;  /* 0x000420df01007387 */ /* 0x0003e20000100800 */
[----:B------:R-:W-:Y:S01]  /*c730*/  MOV R221, R211 ;  /* 0x000000d300dd7202 */ /* 0x000fe20000000f00 */
[----:B------:R-:W-:Y:S01]  /*c740*/  IMAD.MOV.U32 R211, RZ, RZ, R194 ;  /* 0x000000ffffd37224 */ /* 0x000fe200078e00c2 */
[----:B------:R-:W-:Y:S02]  /*c750*/  MOV R215, R203 ;  /* 0x000000cb00d77202 */ /* 0x000fe40000000f00 */
[----:B------:R-:W-:Y:S01]  /*c760*/  SEL R224, R247, R244, !P2 ;  /* 0x000000f4f7e07207 */ /* 0x000fe20005000000 */
[----:B-1----:R-:W-:-:S02]  /*c770*/  IMAD.MOV.U32 R223, RZ, RZ, R220 ;  /* 0x000000ffffdf7224 */ /* 0x002fc400078e00dc */
[----:B------:R-:W-:Y:S01]  /*c780*/  IMAD.MOV.U32 R220, RZ, RZ, R218 ;  /* 0x000000ffffdc7224 */ /* 0x000fe200078e00da */
[----:B------:R-:W-:Y:S01]  /*c790*/  MOV R218, R215 ;  /* 0x000000d700da7202 */ /* 0x000fe20000000f00 */
[----:B------:R-:W-:Y:S01]  /*c7a0*/  IMAD.MOV.U32 R215, RZ, RZ, R211 ;  /* 0x000000ffffd77224 */ /* 0x000fe200078e00d3 */
[----:B------:R-:W-:Y:S02]  /*c7b0*/  MOV R211, R168 ;  /* 0x000000a800d37202 */ /* 0x000fe40000000f00 */
[C---:B------:R-:W-:Y:S01]  /*c7c0*/  SEL R168, R247.reuse, R245, !P2 ;  /* 0x000000f5f7a87207 */ /* 0x040fe20005000000 */
[----:B------:R1:W-:Y:S01]  /*c7d0*/  STL [R1+0x424], R224 ;  /* 0x000424e001007387 */ /* 0x0003e20000100800 */
[----:B------:R-:W-:-:S03]  /*c7e0*/  SEL R173, R247, R173, !P2 ;  /* 0x000000adf7ad7207 */ /* 0x000fc60005000000 */
[----:B------:R1:W-:Y:S01]  /*c7f0*/  STL [R1+0x428], R168 ;  /* 0x000428a801007387 */ /* 0x0003e20000100800 */
[C---:B------:R-:W-:Y:S01]  /*c800*/  SEL R172, R247.reuse, R172, !P2 ;  /* 0x000000acf7ac7207 */ /* 0x040fe20005000000 */
[----:B------:R-:W-:Y:S01]  /*c810*/  IMAD.MOV.U32 R227, RZ, RZ, R218 ;  /* 0x000000ffffe37224 */ /* 0x000fe200078e00da */
[----:B-1----:R-:W-:Y:S01]  /*c820*/  SEL R224, R247, R246, !P2 ;  /* 0x000000f6f7e07207 */ /* 0x002fe20005000000 */
[----:B------:R-:W-:-:S04]  /*c830*/  IMAD.MOV.U32 R168, RZ, RZ, R150 ;  /* 0x000000ffffa87224 */ /* 0x000fc800078e0096 */
[----:B------:R1:W-:Y:S01]  /*c840*/  STL [R1+0x430], R224 ;  /* 0x000430e001007387 */ /* 0x0003e20000100800 */
[----:B------:R-:W-:Y:S01]  /*c850*/  IMAD.MOV.U32 R218, RZ, RZ, R173 ;  /* 0x000000ffffda7224 */ /* 0x000fe200078e00ad */
[----:B------:R-:W-:Y:S02]  /*c860*/  MOV R173, R172 ;  /* 0x000000ac00ad7202 */ /* 0x000fe40000000f00 */
[----:B------:R-:W-:Y:S01]  /*c870*/  SEL R212, R247, R231, !P2 ;  /* 0x000000e7f7d47207 */ /* 0x000fe20005000000 */
[----:B---3--:R-:W-:Y:S02]  /*c880*/  IMAD R150, R149, c[0x0][0x190], RZ ;  /* 0x0000640095967a24 */ /* 0x008fe400078e02ff */
[----:B----4-:R-:W-:Y:S02]  /*c890*/  IMAD R149, R148, c[0x0][0x190], RZ ;  /* 0x0000640094957a24 */ /* 0x010fe400078e02ff */
[----:B-----5:R-:W-:Y:S02]  /*c8a0*/  IMAD R148, R147, c[0x0][0x190], RZ ;  /* 0x0000640093947a24 */ /* 0x020fe400078e02ff */
[----:B--2---:R-:W-:-:S02]  /*c8b0*/  IMAD R147, R146, c[0x0][0x190], RZ ;  /* 0x0000640092937a24 */ /* 0x004fc400078e02ff */
[----:B------:R-:W-:Y:S02]  /*c8c0*/  IMAD R146, R145, c[0x0][0x190], RZ ;  /* 0x0000640091927a24 */ /* 0x000fe400078e02ff */
[----:B------:R-:W-:Y:S02]  /*c8d0*/  IMAD R145, R2, c[0x0][0x190], RZ ;  /* 0x0000640002917a24 */ /* 0x000fe400078e02ff */
[----:B------:R-:W2:Y:S04]  /*c8e0*/  LDL.LU R2, [R1+0x44e4] ;  /* 0x0044e40001027983 */ /* 0x000ea80000300800 */
[----:B------:R-:W3:Y:S04]  /*c8f0*/  LDL.LU R172, [R1+0x44] ;  /* 0x0000440001ac7983 */ /* 0x000ee80000300800 */
[----:B------:R-:W4:Y:S01]  /*c900*/  LDL.LU R231, [R1+0x48] ;  /* 0x0000480001e77983 */ /* 0x000f220000300800 */
[----:B------:R-:W-:-:S02]  /*c910*/  SEL R189, R247, R222, !P2 ;  /* 0x000000def7bd7207 */ /* 0x000fc40005000000 */
[----:B------:R-:W-:Y:S01]  /*c920*/  MOV R222, R221 ;  /* 0x000000dd00de7202 */ /* 0x000fe20000000f00 */
[----:B------:R-:W-:Y:S01]  /*c930*/  IMAD.MOV.U32 R221, RZ, RZ, R219 ;  /* 0x000000ffffdd7224 */ /* 0x000fe200078e00db */
        /* <DEDUP_REMOVED lines=13> */
[----:B------:R-:W-:Y:S01]  /*ca10*/  IMAD R143, R250, c[0x0][0x190], RZ ;  /* 0x00006400fa8f7a24 */ /* 0x000fe200078e02ff */
[C---:B------:R-:W-:Y:S01]  /*ca20*/  SEL R248, R247.reuse, R248, !P2 ;  /* 0x000000f8f7f87207 */ /* 0x040fe20005000000 */
[----:B------:R-:W-:Y:S01]  /*ca30*/  IMAD R168, R106, c[0x0][0x190], RZ ;  /* 0x000064006aa87a24 */ /* 0x000fe200078e02ff */
[----:B------:R-:W-:-:S02]  /*ca40*/  SEL R3, R247, R3, !P2 ;  /* 0x00000003f7037207 */ /* 0x000fc40005000000 */
[C---:B------:R-:W-:Y:S02]  /*ca50*/  SEL R4, R247.reuse, R4, !P2 ;  /* 0x00000004f7047207 */ /* 0x040fe40005000000 */
[C---:B------:R-:W-:Y:S02]  /*ca60*/  SEL R5, R247.reuse, R5, !P2 ;  /* 0x00000005f7057207 */ /* 0x040fe40005000000 */
[C---:B------:R-:W-:Y:S02]  /*ca70*/  SEL R6, R247.reuse, R6, !P2 ;  /* 0x00000006f7067207 */ /* 0x040fe40005000000 */
[C---:B------:R-:W-:Y:S02]  /*ca80*/  SEL R7, R247.reuse, R7, !P2 ;  /* 0x00000007f7077207 */ /* 0x040fe40005000000 */
[C---:B------:R-:W-:Y:S02]  /*ca90*/  SEL R8, R247.reuse, R8, !P2 ;  /* 0x00000008f7087207 */ /* 0x040fe40005000000 */
        /* <DEDUP_REMOVED lines=129> */
[C---:B------:R-:W-:Y:S01]  /*d2b0*/  SEL R139, R247.reuse, R139, !P2 ;  /* 0x0000008bf78b7207 */ /* 0x040fe20005000000 */
[----:B---3--:R-:W-:Y:S01]  /*d2c0*/  IMAD R172, R172, c[0x0][0x184], RZ ;  /* 0x00006100acac7a24 */ /* 0x008fe200078e02ff */
[C---:B------:R-:W-:Y:S02]  /*d2d0*/  SEL R140, R247.reuse, R140, !P2 ;  /* 0x0000008cf78c7207 */ /* 0x040fe40005000000 */
[----:B------:R-:W-:Y:S01]  /*d2e0*/  SEL R151, R247, R151, !P2 ;  /* 0x00000097f7977207 */ /* 0x000fe20005000000 */
[----:B----4-:R-:W-:Y:S01]  /*d2f0*/  IMAD R106, R231, c[0x0][0x184], RZ ;  /* 0x00006100e76a7a24 */ /* 0x010fe200078e02ff */
        /* <DEDUP_REMOVED lines=37> */
[----:B------:R-:W-:Y:S01]  /*d550*/  SEL R203, R247, R238, !P2 ;  /* 0x000000eef7cb7207 */ /* 0x000fe20005000000 */
[----:B------:R-:W-:Y:S01]  /*d560*/  IMAD.MOV.U32 R225, RZ, RZ, R221 ;  /* 0x000000ffffe17224 */ /* 0x000fe200078e00dd */
[C---:B------:R-:W-:Y:S01]  /*d570*/  LEA R250, P2, R172.reuse, c[0x0][0x160], 0x2 ;  /* 0x00005800acfa7a11 */ /* 0x040fe200078410ff */
[----:B-1----:R-:W-:Y:S01]  /*d580*/  IMAD.MOV.U32 R224, RZ, RZ, R214 ;  /* 0x000000ffffe07224 */ /* 0x002fe200078e00d6 */
[----:B------:R-:W-:Y:S01]  /*d590*/  MOV R221, R170 ;  /* 0x000000aa00dd7202 */ /* 0x000fe20000000f00 */
[----:B------:R-:W-:Y:S01]  /*d5a0*/  IMAD.MOV.U32 R214, RZ, RZ, R144 ;  /* 0x000000ffffd67224 */ /* 0x000fe200078e0090 */
[----:B------:R-:W-:Y:S01]  /*d5b0*/  MOV R228, R217 ;  /* 0x000000d900e47202 */ /* 0x000fe20000000f00 */
[----:B------:R-:W-:Y:S01]  /*d5c0*/  IMAD.MOV.U32 R170, RZ, RZ, R141 ;  /* 0x000000ffffaa7224 */ /* 0x000fe200078e008d */
[----:B------:R-:W3:Y:S01]  /*d5d0*/  LDL.LU R233, [R1+0x4c] ;  /* 0x00004c0001e97983 */ /* 0x000ee20000300800 */
[----:B------:R-:W-:Y:S01]  /*d5e0*/  IMAD R144, R251, c[0x0][0x190], RZ ;  /* 0x00006400fb907a24 */ /* 0x000fe200078e02ff */
[----:B------:R-:W-:Y:S01]  /*d5f0*/  LEA.HI.X.SX32 R251, R172, c[0x0][0x164], 0x2, P2 ;  /* 0x00005900acfb7a11 */ /* 0x000fe200010f16ff */
[----:B------:R-:W-:Y:S01]  /*d600*/  IMAD R141, R248, c[0x0][0x190], RZ ;  /* 0x00006400f88d7a24 */ /* 0x000fe200078e02ff */
[----:B------:R-:W-:Y:S01]  /*d610*/  LEA R248, P2, R106, c[0x0][0x160], 0x2 ;  /* 0x000058006af87a11 */ /* 0x000fe200078410ff */
[----:B------:R-:W-:Y:S01]  /*d620*/  IMAD.MOV.U32 R217, RZ, RZ, R211 ;  /* 0x000000ffffd97224 */ /* 0x000fe200078e00d3 */
[----:B------:R-:W4:Y:S01]  /*d630*/  LDL.LU R234, [R1+0x50] ;  /* 0x0000500001ea7983 */ /* 0x000f220000300800 */
[----:B------:R-:W-:-:S02]  /*d640*/  IMAD.MOV.U32 R211, RZ, RZ, R171 ;  /* 0x000000ffffd37224 */ /* 0x000fc400078e00ab */
[----:B------:R-:W-:Y:S02]  /*d650*/  IMAD.MOV.U32 R171, RZ, RZ, R142 ;  /* 0x000000ffffab7224 */ /* 0x000fe400078e008e */
[----:B------:R-:W-:Y:S01]  /*d660*/  IMAD R142, R249, c[0x0][0x190], RZ ;  /* 0x00006400f98e7a24 */ /* 0x000fe200078e02ff */
[----:B------:R-:W-:Y:S01]  /*d670*/  LEA.HI.X.SX32 R249, R106, c[0x0][0x164], 0x2, P2 ;  /* 0x000059006af97a11 */ /* 0x000fe200010f16ff */
[----:B--2---:R-:W-:Y:S02]  /*d680*/  IMAD R106, R2, c[0x0][0x190], RZ ;  /* 0x00006400026a7a24 */ /* 0x004fe400078e02ff */
[----:B------:R-:W2:Y:S01]  /*d690*/  LDL.LU R2, [R1+0x44e0] ;  /* 0x0044e00001027983 */ /* 0x000ea20000300800 */
[----:B------:R-:W-:-:S03]  /*d6a0*/  IMAD.MOV.U32 R210, RZ, RZ, R0 ;  /* 0x000000ffffd27224 */ /* 0x000fc600078e0000 */
[----:B------:R-:W1:Y:S01]  /*d6b0*/  S2R R0, SR_TID.X ;  /* 0x0000000000007919 */ /* 0x000e620000002100 */
[----:B------:R-:W-:Y:S02]  /*d6c0*/  IMAD.MOV.U32 R230, RZ, RZ, R227 ;  /* 0x000000ffffe67224 */ /* 0x000fe400078e00e3 */
[----:B------:R-:W-:Y:S02]  /*d6d0*/  IMAD.MOV.U32 R227, RZ, RZ, R226 ;  /* 0x000000ffffe37224 */ /* 0x000fe400078e00e2 */
[----:B------:R-:W-:Y:S01]  /*d6e0*/  IMAD.MOV.U32 R226, RZ, RZ, R225 ;  /* 0x000000ffffe27224 */ /* 0x000fe200078e00e1 */
[----:B------:R-:W-:Y:S01]  /*d6f0*/  MOV R225, R222 ;  /* 0x000000de00e17202 */ /* 0x000fe20000000f00 */
[----:B------:R-:W-:Y:S02]  /*d700*/  IMAD.MOV.U32 R222, RZ, RZ, R169 ;  /* 0x000000ffffde7224 */ /* 0x000fe400078e00a9 */
[----:B------:R-:W-:Y:S02]  /*d710*/  IMAD.MOV.U32 R231, RZ, RZ, R230 ;  /* 0x000000ffffe77224 */ /* 0x000fe400078e00e6 */
[----:B------:R-:W-:Y:S01]  /*d720*/  IMAD.MOV.U32 R230, RZ, RZ, R227 ;  /* 0x000000ffffe67224 */ /* 0x000fe200078e00e3 */
[----:B------:R-:W-:Y:S01]  /*d730*/  MOV R227, R222 ;  /* 0x000000de00e37202 */ /* 0x000fe20000000f00 */
[----:B------:R-:W-:-:S02]  /*d740*/  IMAD.MOV.U32 R222, RZ, RZ, R170 ;  /* 0x000000ffffde7224 */ /* 0x000fc400078e00aa */
[----:B------:R-:W-:Y:S01]  /*d750*/  IMAD R170, R110, c[0x0][0x190], RZ ;  /* 0x000064006eaa7a24 */ /* 0x000fe200078e02ff */
[----:B-1----:R-:W-:Y:S01]  /*d760*/  LOP3.LUT R0, R0, 0x3f, RZ, 0xc0, !PT ;  /* 0x0000003f00007812 */ /* 0x002fe200078ec0ff */
[----:B------:R-:W-:-:S04]  /*d770*/  IMAD R169, R108, c[0x0][0x190], RZ ;  /* 0x000064006ca97a24 */ /* 0x000fc800078e02ff */
[----:B------:R-:W-:Y:S02]  /*d780*/  IMAD R0, R0, c[0x0][0x18c], RZ ;  /* 0x0000630000007a24 */ /* 0x000fe400078e02ff */
[----:B------:R-:W-:-:S03]  /*d790*/  IMAD R172, R112, c[0x0][0x190], RZ ;  /* 0x0000640070ac7a24 */ /* 0x000fc600078e02ff */
[----:B------:R-:W-:Y:S01]  /*d7a0*/  LEA.HI.X.SX32 R0, R0, c[0x0][0x16c], 0x2, P5 ;  /* 0x00005b0000007a11 */ /* 0x000fe200028f16ff */
[----:B------:R-:W-:Y:S02]  /*d7b0*/  IMAD.MOV.U32 R232, RZ, RZ, R225 ;  /* 0x000000ffffe87224 */ /* 0x000fe400078e00e1 */
[----:B------:R-:W-:Y:S02]  /*d7c0*/  IMAD.MOV.U32 R225, RZ, RZ, R171 ;  /* 0x000000ffffe17224 */ /* 0x000fe400078e00ab */
[----:B------:R-:W-:Y:S02]  /*d7d0*/  IMAD R171, R111, c[0x0][0x190], RZ ;  /* 0x000064006fab7a24 */ /* 0x000fe400078e02ff */
[----:B------:R-:W-:Y:S02]  /*d7e0*/  IMAD R252, R252, c[0x0][0x190], RZ ;  /* 0x00006400fcfc7a24 */ /* 0x000fe400078e02ff */
[----:B------:R-:W-:Y:S02]  /*d7f0*/  IMAD R3, R3, c[0x0][0x190], RZ ;  /* 0x0000640003037a24 */ /* 0x000fe400078e02ff */
[----:B------:R-:W-:-:S02]  /*d800*/  IMAD R4, R4, c[0x0][0x190], RZ ;  /* 0x0000640004047a24 */ /* 0x000fc400078e02ff */
[----:B------:R-:W-:Y:S02]  /*d810*/  IMAD R5, R5, c[0x0][0x190], RZ ;  /* 0x0000640005057a24 */ /* 0x000fe400078e02ff */
[----:B------:R-:W-:Y:S02]  /*d820*/  IMAD R6, R6, c[0x0][0x190], RZ ;  /* 0x0000640006067a24 */ /* 0x000fe400078e02ff */
        /* <DEDUP_REMOVED lines=23> */
[----:B---3--:R-:W-:Y:S02]  /*d9a0*/  IMAD R110, R233, c[0x0][0x184], RZ ;  /* 0x00006100e96e7a24 */ /* 0x008fe400078e02ff */
[----:B------:R-:W-:-:S03]  /*d9b0*/  IMAD.MOV.U32 R233, RZ, RZ, R227 ;  /* 0x000000ffffe97224 */ /* 0x000fc600078e00e3 */
[----:B------:R-:W-:Y:S01]  /*d9c0*/  LEA R246, P2, R110, c[0x0][0x160], 0x2 ;  /* 0x000058006ef67a11 */ /* 0x000fe200078410ff */
[----:B----4-:R-:W-:Y:S02]  /*d9d0*/  IMAD R108, R234, c[0x0][0x184], RZ ;  /* 0x00006100ea6c7a24 */ /* 0x010fe400078e02ff */
[----:B------:R-:W-:Y:S01]  /*d9e0*/  IMAD.MOV.U32 R227, RZ, RZ, R219 ;  /* 0x000000ffffe37224 */ /* 0x000fe200078e00db */
[----:B------:R-:W-:Y:S01]  /*d9f0*/  MOV R219, R173 ;  /* 0x000000ad00db7202 */ /* 0x000fe20000000f00 */
[----:B------:R-:W-:Y:S01]  /*da00*/  IMAD R173, R113, c[0x0][0x190], RZ ;  /* 0x0000640071ad7a24 */ /* 0x000fe200078e02ff */
[----:B------:R-:W-:Y:S02]  /*da10*/  LEA.HI.X.SX32 R247, R110, c[0x0][0x164], 0x2, P2 ;  /* 0x000059006ef77a11 */ /* 0x000fe400010f16ff */
[----:B--2---:R-:W-:Y:S02]  /*da20*/  LEA R112, P5, R106, R2, 0x2 ;  /* 0x000000026a707211 */ /* 0x004fe400078a10ff */
[----:B------:R-:W-:-:S02]  /*da30*/  LEA R244, P2, R108, c[0x0][0x160], 0x2 ;  /* 0x000058006cf47a11 */ /* 0x000fc400078410ff */
[----:B------:R-:W-:Y:S02]  /*da40*/  LEA.HI.X.SX32 R113, R106, R0, 0x2, P5 ;  /* 0x000000006a717211 */ /* 0x000fe400028f16ff */
[----:B------:R-:W-:Y:S02]  /*da50*/  LEA.HI.X.SX32 R245, R108, c[0x0][0x164], 0x2, P2 ;  /* 0x000059006cf57a11 */ /* 0x000fe400010f16ff */
[C---:B------:R-:W-:Y:S01]  /*da60*/  LEA R234, P2, R150.reuse, R2, 0x2 ;  /* 0x0000000296ea7211 */ /* 0x040fe200078410ff */
[----:B------:R1:W-:Y:S03]  /*da70*/  STL.64 [R1+0xc10], R112 ;  /* 0x000c107001007387 */ /* 0x0003e60000100a00 */
[----:B------:R-:W-:Y:S02]  /*da80*/  LEA.HI.X.SX32 R235, R150, R0, 0x2, P2 ;  /* 0x0000000096eb7211 */ /* 0x000fe400010f16ff */
[----:B------:R-:W-:-:S02]  /*da90*/  LEA R110, P2, R148, R2, 0x2 ;  /* 0x00000002946e7211 */ /* 0x000fc400078410ff */
[----:B-1----:R-:W-:-:S04]  /*daa0*/  LEA R112, P5, R149, R2, 0x2 ;  /* 0x0000000295707211 */ /* 0x002fc800078a10ff */
[-C--:B------:R-:W-:Y:S01]  /*dab0*/  LEA.HI.X.SX32 R113, R149, R0.reuse, 0x2, P5 ;  /* 0x0000000095717211 */ /* 0x080fe200028f16ff */
[----:B------:R-:W-:Y:S01]  /*dac0*/  STL.64 [R1+0x2a0], R234 ;  /* 0x0002a0ea01007387 */ /* 0x000fe20000100a00 */
[----:B------:R-:W-:-:S03]  /*dad0*/  LEA.HI.X.SX32 R111, R148, R0, 0x2, P2 ;  /* 0x00000000946f7211 */ /* 0x000fc600010f16ff */
[----:B------:R1:W-:Y:S04]  /*dae0*/  STL.64 [R1+0x298], R112 ;  /* 0x0002987001007387 */ /* 0x0003e80000100a00 */
[----:B------:R2:W-:Y:S01]  /*daf0*/  STL.64 [R1+0x290], R110 ;  /* 0x0002906e01007387 */ /* 0x0005e20000100a00 */
[CC--:B-1----:R-:W-:Y:S02]  /*db00*/  LEA R112, P5, R147.reuse, R2.reuse, 0x2 ;  /* 0x0000000293707211 */ /* 0x0c2fe400078a10ff */
[C---:B--2---:R-:W-:Y:S02]  /*db10*/  LEA R110, P2, R146.reuse, R2, 0x2 ;  /* 0x00000002926e7211 */ /* 0x044fe400078410ff */
[-C--:B------:R-:W-:Y:S02]  /*db20*/  LEA.HI.X.SX32 R113, R147, R0.reuse, 0x2, P5 ;  /* 0x0000000093717211 */ /* 0x080fe400028f16ff */
        /* <DEDUP_REMOVED lines=28> */
[----:B--2---:R-:W-:Y:S02]  /*dcf0*/  LEA R110, P2, R6, R2, 0x2 ;  /* 0x00000002066e7211 */ /* 0x004fe400078410ff */
[----:B------:R-:W-:Y:S02]  /*dd00*/  LEA.HI.X.SX32 R113, R5, R0, 0x2, P5 ;  /* 0x0000000005717211 */ /* 0x000fe400028f16ff */
[----:B------:R-:W-:-:S02]  /*dd10*/  LEA R4, P5, R7, R2, 0x2 ;  /* 0x0000000207047211 */ /* 0x000fc400078a10ff */
[-C--:B------:R-:W-:Y:S02]  /*dd20*/  LEA.HI.X.SX32 R111, R6, R0.reuse, 0x2, P2 ;  /* 0x00000000066f7211 */ /* 0x080fe400010f16ff */
[----:B------:R-:W-:Y:S01]  /*dd30*/  LEA.HI.X.SX32 R5, R7, R0, 0x2, P5 ;  /* 0x0000000007057211 */ /* 0x000fe200028f16ff */
[----:B------:R-:W-:Y:S04]  /*dd40*/  STL.64 [R1+0x238], R112 ;  /* 0x0002387001007387 */ /* 0x000fe80000100a00 */
[----:B------:R1:W-:Y:S04]  /*dd50*/  STL.64 [R1+0x230], R110 ;  /* 0x0002306e01007387 */ /* 0x0003e80000100a00 */
[----:B------:R2:W-:Y:S01]  /*dd60*/  STL.64 [R1+0x228], R4 ;  /* 0x0002280401007387 */ /* 0x0005e20000100a00 */
[----:B-1----:R-:W-:-:S02]  /*dd70*/  LEA R110, P2, R8, R2, 0x2 ;  /* 0x00000002086e7211 */ /* 0x002fc400078410ff */
[C---:B--2---:R-:W-:Y:S02]  /*dd80*/  LEA R4, P5, R9.reuse, R2, 0x2 ;  /* 0x0000000209047211 */ /* 0x044fe400078a10ff */
[-C--:B------:R-:W-:Y:S02]  /*dd90*/  LEA.HI.X.SX32 R111, R8, R0.reuse, 0x2, P2 ;  /* 0x00000000086f7211 */ /* 0x080fe400010f16ff */
[----:B------:R-:W-:Y:S02]  /*dda0*/  LEA.HI.X.SX32 R5, R9, R0, 0x2, P5 ;  /* 0x0000000009057211 */ /* 0x000fe400028f16ff */
[C---:B------:R-:W-:Y:S01]  /*ddb0*/  LEA R6, P2, R10.reuse, R2, 0x2 ;  /* 0x000000020a067211 */ /* 0x040fe200078410ff */
[----:B------:R-:W-:Y:S04]  /*ddc0*/  STL.64 [R1+0x220], R110 ;  /* 0x0002206e01007387 */ /* 0x000fe80000100a00 */
[----:B------:R1:W-:Y:S01]  /*ddd0*/  STL.64 [R1+0x218], R4 ;  /* 0x0002180401007387 */ /* 0x0003e20000100a00 */
[----:B------:R-:W-:-:S02]  /*dde0*/  LEA.HI.X.SX32 R7, R10, R0, 0x2, P2 ;  /* 0x000000000a077211 */ /* 0x000fc400010f16ff */
[----:B-1----:R-:W-:-:S04]  /*ddf0*/  LEA R4, P5, R11, R2, 0x2 ;  /* 0x000000020b047211 */ /* 0x002fc800078a10ff */
[----:B------:R-:W-:Y:S01]  /*de00*/  LEA.HI.X.SX32 R5, R11, R0, 0x2, P5 ;  /* 0x000000000b057211 */ /* 0x000fe200028f16ff */
[----:B------:R1:W-:Y:S04]  /*de10*/  STL.64 [R1+0x210], R6 ;  /* 0x0002100601007387 */ /* 0x0003e80000100a00 */
[----:B------:R2:W-:Y:S01]  /*de20*/  STL.64 [R1+0x208], R4 ;  /* 0x0002080401007387 */ /* 0x0005e20000100a00 */
[CC--:B-1----:R-:W-:Y:S02]  /*de30*/  LEA R6, P2, R12.reuse, R2.reuse, 0x2 ;  /* 0x000000020c067211 */ /* 0x0c2fe400078410ff */
[----:B--2---:R-:W-:Y:S02]  /*de40*/  LEA R4, P5, R13, R2, 0x2 ;  /* 0x000000020d047211 */ /* 0x004fe400078a10ff */
[----:B------:R-:W-:-:S02]  /*de50*/  LEA.HI.X.SX32 R7, R12, R0, 0x2, P2 ;  /* 0x000000000c077211 */ /* 0x000fc400010f16ff */
        /* <DEDUP_REMOVED lines=45> */
[----:B------:R-:W-:Y:S01]  /*e130*/  IMAD R30, R30, c[0x0][0x190], RZ ;  /* 0x000064001e1e7a24 */ /* 0x000fe200078e02ff */
[CC--:B-1----:R-:W-:Y:S02]  /*e140*/  LEA R6, P2, R28.reuse, R2.reuse, 0x2 ;  /* 0x000000021c067211 */ /* 0x0c2fe400078410ff */
[----:B--2---:R-:W-:Y:S02]  /*e150*/  LEA R4, P5, R29, R2, 0x2 ;  /* 0x000000021d047211 */ /* 0x004fe400078a10ff */
[-C--:B------:R-:W-:Y:S01]  /*e160*/  LEA.HI.X.SX32 R7, R28, R0.reuse, 0x2, P2 ;  /* 0x000000001c077211 */ /* 0x080fe200010f16ff */
[----:B------:R-:W-:Y:S01]  /*e170*/  IMAD R31, R31, c[0x0][0x190], RZ ;  /* 0x000064001f1f7a24 */ /* 0x000fe200078e02ff */
        /* <DEDUP_REMOVED lines=192> */
[----:B------:R-:W-:Y:S01]  /*ed80*/  LEA.HI.X.SX32 R5, R77, R0, 0x2, P5 ;  /* 0x000000004d057211 */ /* 0x000fe200028f16ff */
[----:B------:R-:W-:-:S02]  /*ed90*/  IMAD R80, R80, c[0x0][0x190], RZ ;  /* 0x0000640050507a24 */ /* 0x000fc400078e02ff */
[----:B------:R1:W-:Y:S04]  /*eda0*/  STL.64 [R1+0x38], R6 ;  /* 0x0000380601007387 */ /* 0x0003e80000100a00 */
[----:B------:R2:W-:Y:S01]  /*edb0*/  STL.64 [R1+0x30], R4 ;  /* 0x0000300401007387 */ /* 0x0005e20000100a00 */
[----:B------:R-:W-:Y:S01]  /*edc0*/  IMAD R81, R81, c[0x0][0x190], RZ ;  /* 0x0000640051517a24 */ /* 0x000fe200078e02ff */
[CC--:B-1----:R-:W-:Y:S02]  /*edd0*/  LEA R6, P2, R78.reuse, R2.reuse, 0x2 ;  /* 0x000000024e067211 */ /* 0x0c2fe400078410ff */
[----:B--2---:R-:W-:Y:S02]  /*ede0*/  LEA R4, P5, R79, R2, 0x2 ;  /* 0x000000024f047211 */ /* 0x004fe400078a10ff */
[----:B------:R-:W-:-:S02]  /*edf0*/  LEA.HI.X.SX32 R7, R78, R0, 0x2, P2 ;  /* 0x000000004e077211 */ /* 0x000fc400010f16ff */
[----:B------:R-:W-:Y:S02]  /*ee00*/  LEA.HI.X.SX32 R5, R79, R0, 0x2, P5 ;  /* 0x000000004f057211 */ /* 0x000fe400028f16ff */
[----:B------:R-:W-:Y:S01]  /*ee10*/  LEA R18, P2, R80, R2, 0x2 ;  /* 0x0000000250127211 */ /* 0x000fe200078410ff */
[----:B------:R-:W-:Y:S01]  /*ee20*/  STL.64 [R1+0x28], R6 ;  /* 0x0000280601007387 */ /* 0x000fe20000100a00 */
[----:B------:R-:W-:Y:S02]  /*ee30*/  IMAD R82, R82, c[0x0][0x190], RZ ;  /* 0x0000640052527a24 */ /* 0x000fe400078e02ff */
[----:B------:R-:W-:Y:S01]  /*ee40*/  LEA.HI.X.SX32 R19, R80, R0, 0x2, P2 ;  /* 0x0000000050137211 */ /* 0x000fe200010f16ff */
[----:B------:R1:W-:Y:S01]  /*ee50*/  STL.64 [R1+0x2e0], R4 ;  /* 0x0002e00401007387 */ /* 0x0003e20000100a00 */
[----:B------:R-:W-:-:S03]  /*ee60*/  IMAD R83, R83, c[0x0][0x190], RZ ;  /* 0x0000640053537a24 */ /* 0x000fc600078e02ff */
[----:B------:R2:W-:Y:S01]  /*ee70*/  STL.64 [R1+0x20], R18 ;  /* 0x0000201201007387 */ /* 0x0005e20000100a00 */
[----:B-1----:R-:W-:-:S04]  /*ee80*/  LEA R4, P5, R81, R2, 0x2 ;  /* 0x0000000251047211 */ /* 0x002fc800078a10ff */
[----:B------:R-:W-:Y:S02]  /*ee90*/  LEA.HI.X.SX32 R5, R81, R0, 0x2, P5 ;  /* 0x0000000051057211 */ /* 0x000fe400028f16ff */
[----:B--2---:R-:W-:Y:S01]  /*eea0*/  LEA R18, P2, R82, R2, 0x2 ;  /* 0x0000000252127211 */ /* 0x004fe200078410ff */
[----:B------:R-:W-:Y:S02]  /*eeb0*/  IMAD R84, R84, c[0x0][0x190], RZ ;  /* 0x0000640054547a24 */ /* 0x000fe400078e02ff */
[----:B------:R1:W-:Y:S01]  /*eec0*/  STL.64 [R1+0x18], R4 ;  /* 0x0000180401007387 */ /* 0x0003e20000100a00 */
[----:B------:R-:W-:Y:S01]  /*eed0*/  LEA.HI.X.SX32 R19, R82, R0, 0x2, P2 ;  /* 0x0000000052137211 */ /* 0x000fe200010f16ff */
[----:B------:R-:W-:Y:S01]  /*eee0*/  IMAD R85, R85, c[0x0][0x190], RZ ;  /* 0x0000640055557a24 */ /* 0x000fe200078e02ff */
[----:B------:R-:W-:-:S03]  /*eef0*/  LEA R24, P2, R84, R2, 0x2 ;  /* 0x0000000254187211 */ /* 0x000fc600078410ff */
[----:B------:R2:W-:Y:S01]  /*ef00*/  STL.64 [R1+0x10], R18 ;  /* 0x0000101201007387 */ /* 0x0005e20000100a00 */
[----:B-1----:R-:W-:-:S04]  /*ef10*/  LEA R4, P5, R83, R2, 0x2 ;  /* 0x0000000253047211 */ /* 0x002fc800078a10ff */
[----:B------:R-:W-:Y:S02]  /*ef20*/  LEA.HI.X.SX32 R5, R83, R0, 0x2, P5 ;  /* 0x0000000053057211 */ /* 0x000fe400028f16ff */
[----:B--2---:R-:W-:Y:S01]  /*ef30*/  LEA R18, P5, R85, R2, 0x2 ;  /* 0x0000000255127211 */ /* 0x004fe200078a10ff */
[----:B------:R-:W-:Y:S01]  /*ef40*/  IMAD R86, R86, c[0x0][0x190], RZ ;  /* 0x0000640056567a24 */ /* 0x000fe200078e02ff */
[-C--:B------:R-:W-:Y:S01]  /*ef50*/  LEA.HI.X.SX32 R25, R84, R0.reuse, 0x2, P2 ;  /* 0x0000000054197211 */ /* 0x080fe200010f16ff */
[----:B------:R-:W-:Y:S01]  /*ef60*/  IMAD R87, R87, c[0x0][0x190], RZ ;  /* 0x0000640057577a24 */ /* 0x000fe200078e02ff */
[----:B------:R-:W-:Y:S01]  /*ef70*/  LEA.HI.X.SX32 R19, R85, R0, 0x2, P5 ;  /* 0x0000000055137211 */ /* 0x000fe200028f16ff */
[----:B------:R-:W-:Y:S01]  /*ef80*/  STL.64 [R1+0x2e8], R4 ;  /* 0x0002e80401007387 */ /* 0x000fe20000100a00 */
[----:B------:R-:W-:Y:S01]  /*ef90*/  IMAD R88, R88, c[0x0][0x190], RZ ;  /* 0x0000640058587a24 */ /* 0x000fe200078e02ff */
[----:B------:R-:W-:Y:S02]  /*efa0*/  LEA R242, P2, R86, R2, 0x2 ;  /* 0x0000000256f27211 */ /* 0x000fe400078410ff */
[----:B------:R-:W-:Y:S01]  /*efb0*/  STL.64 [R1+0x8], R24 ;  /* 0x0000081801007387 */ /* 0x000fe20000100a00 */
[----:B------:R-:W-:-:S03]  /*efc0*/  IMAD R89, R89, c[0x0][0x190], RZ ;  /* 0x0000640059597a24 */ /* 0x000fc600078e02ff */
[----:B------:R1:W-:Y:S01]  /*efd0*/  STL.64 [R1], R18 ;  /* 0x0000001201007387 */ /* 0x0003e20000100a00 */
[----:B------:R-:W-:Y:S01]  /*efe0*/  LEA.HI.X.SX32 R243, R86, R0, 0x2, P2 ;  /* 0x0000000056f37211 */ /* 0x000fe200010f16ff */
[----:B------:R-:W-:Y:S01]  /*eff0*/  IMAD R90, R90, c[0x0][0x190], RZ ;  /* 0x000064005a5a7a24 */ /* 0x000fe200078e02ff */
[-C--:B------:R-:W-:Y:S01]  /*f000*/  LEA R240, P2, R88, R2.reuse, 0x2 ;  /* 0x0000000258f07211 */ /* 0x080fe200078410ff */
[----:B------:R-:W-:Y:S01]  /*f010*/  IMAD R91, R91, c[0x0][0x190], RZ ;  /* 0x000064005b5b7a24 */ /* 0x000fe200078e02ff */
[----:B-1----:R-:W-:-:S04]  /*f020*/  LEA R18, P5, R87, R2, 0x2 ;  /* 0x0000000257127211 */ /* 0x002fc800078a10ff */
[----:B------:R-:W-:Y:S02]  /*f030*/  LEA.HI.X.SX32 R19, R87, R0, 0x2, P5 ;  /* 0x0000000057137211 */ /* 0x000fe400028f16ff */
[----:B------:R-:W-:Y:S01]  /*f040*/  LEA R238, P5, R89, R2, 0x2 ;  /* 0x0000000259ee7211 */ /* 0x000fe200078a10ff */
[----:B------:R-:W-:Y:S01]  /*f050*/  IMAD R92, R92, c[0x0][0x190], RZ ;  /* 0x000064005c5c7a24 */ /* 0x000fe200078e02ff */
[----:B------:R-:W-:Y:S01]  /*f060*/  LEA.HI.X.SX32 R241, R88, R0, 0x2, P2 ;  /* 0x0000000058f17211 */ /* 0x000fe200010f16ff */
[----:B------:R-:W-:Y:S01]  /*f070*/  IMAD R93, R93, c[0x0][0x190], RZ ;  /* 0x000064005d5d7a24 */ /* 0x000fe200078e02ff */
[C---:B------:R-:W-:Y:S02]  /*f080*/  LEA R236, P2, R90.reuse, R2, 0x2 ;  /* 0x000000025aec7211 */ /* 0x040fe400078410ff */
[----:B------:R-:W-:Y:S02]  /*f090*/  LEA.HI.X.SX32 R239, R89, R0, 0x2, P5 ;  /* 0x0000000059ef7211 */ /* 0x000fe400028f16ff */
[C---:B------:R-:W-:Y:S01]  /*f0a0*/  LEA R24, P5, R91.reuse, R2, 0x2 ;  /* 0x000000025b187211 */ /* 0x040fe200078a10ff */
[----:B------:R-:W-:Y:S01]  /*f0b0*/  STL [R1+0x4484], R242 ;  /* 0x004484f201007387 */ /* 0x000fe20000100800 */
[----:B------:R-:W-:Y:S01]  /*f0c0*/  LEA.HI.X.SX32 R237, R90, R0, 0x2, P2 ;  /* 0x000000005aed7211 */ /* 0x000fe200010f16ff */
[----:B------:R-:W-:Y:S01]  /*f0d0*/  IMAD R94, R94, c[0x0][0x190], RZ ;  /* 0x000064005e5e7a24 */ /* 0x000fe200078e02ff */
[----:B------:R-:W-:Y:S01]  /*f0e0*/  LEA R234, P2, R92, R2, 0x2 ;  /* 0x000000025cea7211 */ /* 0x000fe200078410ff */
[----:B------:R-:W-:Y:S01]  /*f0f0*/  STL [R1+0x4480], R243 ;  /* 0x004480f301007387 */ /* 0x000fe20000100800 */
[----:B------:R-:W-:Y:S01]  /*f100*/  IMAD R112, R232, c[0x0][0x190], RZ ;  /* 0x00006400e8707a24 */ /* 0x000fe200078e02ff */
[----:B------:R-:W-:Y:S01]  /*f110*/  LEA.HI.X.SX32 R25, R91, R0, 0x2, P5 ;  /* 0x000000005b197211 */ /* 0x000fe200028f16ff */
[----:B------:R-:W-:Y:S01]  /*f120*/  IMAD R95, R95, c[0x0][0x190], RZ ;  /* 0x000064005f5f7a24 */ /* 0x000fe200078e02ff */
[----:B------:R-:W-:Y:S01]  /*f130*/  STL.64 [R1+0x2f0], R18 ;  /* 0x0002f01201007387 */ /* 0x000fe20000100a00 */
[----:B------:R-:W-:-:S03]  /*f140*/  LEA R232, P5, R93, R2, 0x2 ;  /* 0x000000025de87211 */ /* 0x000fc600078a10ff */
[----:B------:R-:W-:Y:S01]  /*f150*/  STL [R1+0x448c], R240 ;  /* 0x00448cf001007387 */ /* 0x000fe20000100800 */
[----:B------:R-:W-:Y:S01]  /*f160*/  IMAD R113, R233, c[0x0][0x190], RZ ;  /* 0x00006400e9717a24 */ /* 0x000fe200078e02ff */
[----:B------:R-:W-:Y:S02]  /*f170*/  LEA.HI.X.SX32 R235, R92, R0, 0x2, P2 ;  /* 0x000000005ceb7211 */ /* 0x000fe400010f16ff */
[----:B------:R-:W-:Y:S01]  /*f180*/  STL [R1+0x4488], R241 ;  /* 0x004488f101007387 */ /* 0x000fe20000100800 */
[----:B------:R-:W-:Y:S01]  /*f190*/  IMAD R110, R230, c[0x0][0x190], RZ ;  /* 0x00006400e66e7a24 */ /* 0x000fe200078e02ff */
[----:B------:R-:W-:Y:S02]  /*f1a0*/  LEA R230, P2, R94, R2, 0x2 ;  /* 0x000000025ee67211 */ /* 0x000fe400078410ff */
[----:B------:R-:W-:Y:S01]  /*f1b0*/  STL.64 [R1+0x4490], R238 ;  /* 0x004490ee01007387 */ /* 0x000fe20000100a00 */
[----:B------:R-:W-:Y:S01]  /*f1c0*/  IMAD R96, R96, c[0x0][0x190], RZ ;  /* 0x0000640060607a24 */ /* 0x000fe200078e02ff */
[----:B------:R-:W-:-:S02]  /*f1d0*/  LEA.HI.X.SX32 R233, R93, R0, 0x2, P5 ;  /* 0x000000005de97211 */ /* 0x000fc400028f16ff */
[----:B------:R-:W-:Y:S01]  /*f1e0*/  STL.64 [R1+0x4498], R236 ;  /* 0x004498ec01007387 */ /* 0x000fe20000100a00 */
[----:B------:R-:W-:-:S03]  /*f1f0*/  IMAD R97, R97, c[0x0][0x190], RZ ;  /* 0x0000640061617a24 */ /* 0x000fc600078e02ff */
[----:B------:R1:W-:Y:S01]  /*f200*/  STL.64 [R1+0x2f8], R24 ;  /* 0x0002f81801007387 */ /* 0x0003e20000100a00 */
[----:B------:R-:W-:Y:S01]  /*f210*/  IMAD R111, R231, c[0x0][0x190], RZ ;  /* 0x00006400e76f7a24 */ /* 0x000fe200078e02ff */
[----:B------:R-:W-:Y:S01]  /*f220*/  LEA.HI.X.SX32 R231, R94, R0, 0x2, P2 ;  /* 0x000000005ee77211 */ /* 0x000fe200010f16ff */
[----:B------:R-:W-:Y:S01]  /*f230*/  IMAD R106, R228, c[0x0][0x190], RZ ;  /* 0x00006400e46a7a24 */ /* 0x000fe200078e02ff */
[-C--:B------:R-:W-:Y:S01]  /*f240*/  LEA R228, P2, R96, R2.reuse, 0x2 ;  /* 0x0000000260e47211 */ /* 0x080fe200078410ff */
[----:B------:R-:W-:Y:S02]  /*f250*/  IMAD R98, R98, c[0x0][0x190], RZ ;  /* 0x0000640062627a24 */ /* 0x000fe400078e02ff */
[----:B------:R-:W-:Y:S01]  /*f260*/  IMAD R39, R226, c[0x0][0x190], RZ ;  /* 0x00006400e2277a24 */ /* 0x000fe200078e02ff */
[----:B-1----:R-:W-:Y:S01]  /*f270*/  LEA R24, P5, R95, R2, 0x2 ;  /* 0x000000025f187211 */ /* 0x002fe200078a10ff */
[----:B------:R-:W-:-:S03]  /*f280*/  IMAD R99, R99, c[0x0][0x190], RZ ;  /* 0x0000640063637a24 */ /* 0x000fc600078e02ff */
[----:B------:R-:W-:Y:S02]  /*f290*/  LEA.HI.X.SX32 R25, R95, R0, 0x2, P5 ;  /* 0x000000005f197211 */ /* 0x000fe400028f16ff */
[----:B------:R-:W-:Y:S01]  /*f2a0*/  LEA R226, P5, R97, R2, 0x2 ;  /* 0x0000000261e27211 */ /* 0x000fe200078a10ff */
[----:B------:R-:W-:Y:S01]  /*f2b0*/  IMAD R108, R229, c[0x0][0x190], RZ ;  /* 0x00006400e56c7a24 */ /* 0x000fe200078e02ff */
[-C--:B------:R-:W-:Y:S01]  /*f2c0*/  LEA.HI.X.SX32 R229, R96, R0.reuse, 0x2, P2 ;  /* 0x0000000060e57211 */ /* 0x080fe200010f16ff */
[----:B------:R-:W-:Y:S01]  /*f2d0*/  IMAD R42, R227, c[0x0][0x190], RZ ;  /* 0x00006400e32a7a24 */ /* 0x000fe200078e02ff */
[----:B------:R-:W-:Y:S01]  /*f2e0*/  LEA.HI.X.SX32 R227, R97, R0, 0x2, P5 ;  /* 0x0000000061e37211 */ /* 0x000fe200028f16ff */
[----:B------:R-:W-:Y:S01]  /*f2f0*/  IMAD R31, R224, c[0x0][0x190], RZ ;  /* 0x00006400e01f7a24 */ /* 0x000fe200078e02ff */
[-C--:B------:R-:W-:Y:S01]  /*f300*/  LEA R224, P2, R98, R2.reuse, 0x2 ;  /* 0x0000000262e07211 */ /* 0x080fe200078410ff */
[----:B------:R-:W-:Y:S01]  /*f310*/  IMAD R101, R101, c[0x0][0x190], RZ ;  /* 0x0000640065657a24 */ /* 0x000fe200078e02ff */
[----:B------:R-:W-:Y:S01]  /*f320*/  LEA R32, P5, R99, R2, 0x2 ;  /* 0x0000000263207211 */ /* 0x000fe200078a10ff */
[----:B------:R-:W-:Y:S01]  /*f330*/  IMAD R35, R225, c[0x0][0x190], RZ ;  /* 0x00006400e1237a24 */ /* 0x000fe200078e02ff */
[----:B------:R-:W-:Y:S01]  /*f340*/  STL.64 [R1+0x44a0], R234 ;  /* 0x0044a0ea01007387 */ /* 0x000fe20000100a00 */
[----:B------:R-:W-:Y:S01]  /*f350*/  IMAD R100, R100, c[0x0][0x190], RZ ;  /* 0x0000640064647a24 */ /* 0x000fe200078e02ff */
[-C--:B------:R-:W-:Y:S01]  /*f360*/  LEA.HI.X.SX32 R225, R98, R0.reuse, 0x2, P2 ;  /* 0x0000000062e17211 */ /* 0x080fe200010f16ff */
[----:B------:R-:W-:Y:S01]  /*f370*/  IMAD R19, R220, c[0x0][0x190], RZ ;  /* 0x00006400dc137a24 */ /* 0x000fe200078e02ff */
[----:B------:R-:W-:Y:S01]  /*f380*/  STL.64 [R1+0x44a8], R232 ;  /* 0x0044a8e801007387 */ /* 0x000fe20000100a00 */
[----:B------:R-:W-:Y:S01]  /*f390*/  LEA.HI.X.SX32 R33, R99, R0, 0x2, P5 ;  /* 0x0000000063217211 */ /* 0x000fe200028f16ff */
[----:B------:R-:W-:Y:S01]  /*f3a0*/  IMAD R103, R103, c[0x0][0x190], RZ ;  /* 0x0000640067677a24 */ /* 0x000fe200078e02ff */
[----:B------:R-:W-:Y:S01]  /*f3b0*/  LEA R220, P5, R101, R2, 0x2 ;  /* 0x0000000265dc7211 */ /* 0x000fe200078a10ff */
[----:B------:R-:W-:Y:S01]  /*f3c0*/  STL.64 [R1+0x44b0], R230 ;  /* 0x0044b0e601007387 */ /* 0x000fe20000100a00 */
[----:B------:R-:W-:-:S03]  /*f3d0*/  IMAD R3, R222, c[0x0][0x190], RZ ;  /* 0x00006400de037a24 */ /* 0x000fc600078e02ff */
[----:B------:R-:W-:Y:S01]  /*f3e0*/  STL.64 [R1+0x300], R24 ;  /* 0x0003001801007387 */ /* 0x000fe20000100a00 */
[----:B------:R-:W-:Y:S01]  /*f3f0*/  IMAD R18, R221, c[0x0][0x190], RZ ;  /* 0x00006400dd127a24 */ /* 0x000fe200078e02ff */
[----:B------:R-:W-:Y:S02]  /*f400*/  LEA R222, P2, R100, R2, 0x2 ;  /* 0x0000000264de7211 */ /* 0x000fe400078410ff */
[----:B------:R-:W-:Y:S01]  /*f410*/  STL.64 [R1+0x44b8], R228 ;  /* 0x0044b8e401007387 */ /* 0x000fe20000100a00 */
[----:B------:R-:W-:-:S03]  /*f420*/  LEA.HI.X.SX32 R221, R101, R0, 0x2, P5 ;  /* 0x0000000065dd7211 */ /* 0x000fc600028f16ff */
[----:B------:R-:W-:Y:S01]  /*f430*/  STL.64 [R1+0x44c0], R226 ;  /* 0x0044c0e201007387 */ /* 0x000fe20000100a00 */
[----:B------:R-:W-:-:S03]  /*f440*/  IMAD R105, R105, c[0x0][0x190], RZ ;  /* 0x0000640069697a24 */ /* 0x000fc600078e02ff */
[----:B------:R-:W-:Y:S01]  /*f450*/  STL.64 [R1+0x44c8], R224 ;  /* 0x0044c8e001007387 */ /* 0x000fe20000100a00 */
[----:B------:R-:W-:-:S03]  /*f460*/  IMAD R4, R223, c[0x0][0x190], RZ ;  /* 0x00006400df047a24 */ /* 0x000fc600078e02ff */
[----:B------:R1:W-:Y:S01]  /*f470*/  STL.64 [R1+0x308], R32 ;  /* 0x0003082001007387 */ /* 0x0003e20000100a00 */
[----:B------:R-:W-:Y:S01]  /*f480*/  LEA.HI.X.SX32 R223, R100, R0, 0x2, P2 ;  /* 0x0000000064df7211 */ /* 0x000fe200010f16ff */
[----:B------:R-:W-:Y:S02]  /*f490*/  IMAD.MOV.U32 R34, RZ, RZ, R214 ;  /* 0x000000ffff227224 */ /* 0x000fe400078e00d6 */
[----:B------:R-:W-:Y:S01]  /*f4a0*/  IMAD R107, R107, c[0x0][0x190], RZ ;  /* 0x000064006b6b7a24 */ /* 0x000fe200078e02ff */
[C---:B-1----:R-:W-:Y:S01]  /*f4b0*/  LEA R32, P5, R103.reuse, R2, 0x2 ;  /* 0x0000000267207211 */ /* 0x042fe200078a10ff */
[----:B------:R-:W-:Y:S03]  /*f4c0*/  STL.64 [R1+0x44d0], R222 ;  /* 0x0044d0de01007387 */ /* 0x000fe60000100a00 */
[----:B------:R-:W-:Y:S02]  /*f4d0*/  LEA.HI.X.SX32 R33, R103, R0, 0x2, P5 ;  /* 0x0000000067217211 */ /* 0x000fe400028f16ff */
[----:B------:R-:W-:Y:S01]  /*f4e0*/  LEA R214, P5, R105, R2, 0x2 ;  /* 0x0000000269d67211 */ /* 0x000fe200078a10ff */
[----:B------:R-:W-:Y:S01]  /*f4f0*/  STL.64 [R1+0x44d8], R220 ;  /* 0x0044d8dc01007387 */ /* 0x000fe20000100a00 */
[----:B------:R-:W-:Y:S01]  /*f500*/  MOV R143, R215 ;  /* 0x000000d7008f7202 */ /* 0x000fe20000000f00 */
[----:B------:R-:W-:Y:S01]  /*f510*/  IMAD R109, R109, c[0x0][0x190], RZ ;  /* 0x000064006d6d7a24 */ /* 0x000fe200078e02ff */
[----:B------:R-:W-:Y:S01]  /*f520*/  LEA.HI.X.SX32 R215, R105, R0, 0x2, P5 ;  /* 0x0000000069d77211 */ /* 0x000fe200028f16ff */
[----:B------:R1:W-:Y:S01]  /*f530*/  STL.64 [R1+0x310], R32 ;  /* 0x0003102001007387 */ /* 0x0003e20000100a00 */
[----:B------:R-:W-:-:S02]  /*f540*/  IMAD.MOV.U32 R36, RZ, RZ, R208 ;  /* 0x000000ffff247224 */ /* 0x000fc400078e00d0 */
[----:B------:R-:W-:Y:S01]  /*f550*/  IMAD.MOV.U32 R37, RZ, RZ, R209 ;  /* 0x000000ffff257224 */ /* 0x000fe200078e00d1 */
[----:B-1----:R-:W-:-:S04]  /*f560*/  LEA R32, P5, R107, R2, 0x2 ;  /* 0x000000026b207211 */ /* 0x002fc800078a10ff */
[----:B------:R-:W-:Y:S02]  /*f570*/  LEA.HI.X.SX32 R33, R107, R0, 0x2, P5 ;  /* 0x000000006b217211 */ /* 0x000fe400028f16ff */
[----:B------:R-:W-:-:S04]  /*f580*/  LEA R208, P5, R109, R2, 0x2 ;  /* 0x000000026dd07211 */ /* 0x000fc800078a10ff */
[----:B------:R-:W-:Y:S02]  /*f590*/  LEA.HI.X.SX32 R209, R109, R0, 0x2, P5 ;  /* 0x000000006dd17211 */ /* 0x000fe400028f16ff */
[----:B------:R-:W-:Y:S01]  /*f5a0*/  LEA R40, P5, R171, R2, 0x2 ;  /* 0x00000002ab287211 */ /* 0x000fe200078a10ff */
[----:B------:R-:W-:Y:S02]  /*f5b0*/  IMAD.MOV.U32 R45, RZ, RZ, R202 ;  /* 0x000000ffff2d7224 */ /* 0x000fe400078e00ca */
[----:B------:R-:W-:Y:S01]  /*f5c0*/  IMAD R115, R115, c[0x0][0x190], RZ ;  /* 0x0000640073737a24 */ /* 0x000fe200078e02ff */
[----:B------:R-:W-:Y:S02]  /*f5d0*/  LEA.HI.X.SX32 R41, R171, R0, 0x2, P5 ;  /* 0x00000000ab297211 */ /* 0x000fe400028f16ff */
[----:B------:R-:W-:Y:S01]  /*f5e0*/  LEA R202, P5, R173, R2, 0x2 ;  /* 0x00000002adca7211 */ /* 0x000fe200078a10ff */
[----:B------:R-:W-:Y:S02]  /*f5f0*/  IMAD.MOV.U32 R46, RZ, RZ, R203 ;  /* 0x000000ffff2e7224 */ /* 0x000fe400078e00cb */
[----:B------:R-:W-:Y:S01]  /*f600*/  IMAD R117, R117, c[0x0][0x190], RZ ;  /* 0x0000640075757a24 */ /* 0x000fe200078e02ff */
[----:B------:R-:W-:-:S02]  /*f610*/  LEA.HI.X.SX32 R203, R173, R0, 0x2, P5 ;  /* 0x00000000adcb7211 */ /* 0x000fc400028f16ff */
[C---:B------:R-:W-:Y:S01]  /*f620*/  LEA R48, P5, R115.reuse, R2, 0x2 ;  /* 0x0000000273307211 */ /* 0x040fe200078a10ff */
[----:B------:R-:W-:Y:S01]  /*f630*/  IMAD.MOV.U32 R44, RZ, RZ, R201 ;  /* 0x000000ffff2c7224 */ /* 0x000fe200078e00c9 */
[----:B------:R-:W-:Y:S01]  /*f640*/  STL.64 [R1+0x318], R32 ;  /* 0x0003182001007387 */ /* 0x000fe20000100a00 */
[----:B------:R-:W-:Y:S01]  /*f650*/  IMAD.MOV.U32 R50, RZ, RZ, R196 ;  /* 0x000000ffff327224 */ /* 0x000fe200078e00c4 */
[----:B------:R-:W-:Y:S01]  /*f660*/  LEA.HI.X.SX32 R49, R115, R0, 0x2, P5 ;  /* 0x0000000073317211 */ /* 0x000fe200028f16ff */
[----:B------:R-:W-:Y:S01]  /*f670*/  IMAD R119, R119, c[0x0][0x190], RZ ;  /* 0x0000640077777a24 */ /* 0x000fe200078e02ff */
[----:B------:R1:W-:Y:S01]  /*f680*/  STL.64 [R1+0x320], R40 ;  /* 0x0003202801007387 */ /* 0x0003e20000100a00 */
[C---:B------:R-:W-:Y:S02]  /*f690*/  LEA R196, P5, R117.reuse, R2, 0x2 ;  /* 0x0000000275c47211 */ /* 0x040fe400078a10ff */
[----:B------:R-:W-:Y:S01]  /*f6a0*/  MOV R52, R44 ;  /* 0x0000002c00347202 */ /* 0x000fe20000000f00 */
[----:B------:R-:W-:Y:S01]  /*f6b0*/  IMAD.MOV.U32 R44, RZ, RZ, R197 ;  /* 0x000000ffff2c7224 */ /* 0x000fe200078e00c5 */
[----:B------:R-:W-:-:S02]  /*f6c0*/  LEA.HI.X.SX32 R197, R117, R0, 0x2, P5 ;  /* 0x0000000075c57211 */ /* 0x000fc400028f16ff */
[----:B------:R-:W-:Y:S01]  /*f6d0*/  MOV R47, R143 ;  /* 0x0000008f002f7202 */ /* 0x000fe20000000f00 */
[----:B-1----:R-:W-:Y:S01]  /*f6e0*/  IMAD.MOV.U32 R40, RZ, RZ, R37 ;  /* 0x000000ffff287224 */ /* 0x002fe200078e0025 */
[----:B------:R-:W-:Y:S02]  /*f6f0*/  MOV R37, R200 ;  /* 0x000000c800257202 */ /* 0x000fe40000000f00 */
[----:B------:R-:W-:Y:S01]  /*f700*/  LEA R54, P5, R119, R2, 0x2 ;  /* 0x0000000277367211 */ /* 0x000fe200078a10ff */
[----:B------:R-:W-:Y:S01]  /*f710*/  IMAD R121, R121, c[0x0][0x190], RZ ;  /* 0x0000640079797a24 */ /* 0x000fe200078e02ff */
[----:B------:R-:W-:Y:S01]  /*f720*/  MOV R146, R210 ;  /* 0x000000d200927202 */ /* 0x000fe20000000f00 */
[----:B------:R-:W-:Y:S01]  /*f730*/  IMAD.MOV.U32 R51, RZ, RZ, R37 ;  /* 0x000000ffff337224 */ /* 0x000fe200078e0025 */
[----:B------:R1:W-:Y:S01]  /*f740*/  STL.64 [R1+0x328], R48 ;  /* 0x0003283001007387 */ /* 0x0003e20000100a00 */
[----:B------:R-:W-:Y:S02]  /*f750*/  LEA.HI.X.SX32 R55, R119, R0, 0x2, P5 ;  /* 0x0000000077377211 */ /* 0x000fe400028f16ff */
[----:B------:R-:W-:Y:S01]  /*f760*/  IMAD.MOV.U32 R57, RZ, RZ, R51 ;  /* 0x000000ffff397224 */ /* 0x000fe200078e0033 */
[----:B------:R-:W-:Y:S01]  /*f770*/  MOV R51, R146 ;  /* 0x0000009200337202 */ /* 0x000fe20000000f00 */
[----:B------:R-:W-:Y:S01]  /*f780*/  IMAD.MOV.U32 R146, RZ, RZ, R190 ;  /* 0x000000ffff927224 */ /* 0x000fe200078e00be */
[----:B------:R-:W-:Y:S01]  /*f790*/  LEA R190, P5, R121, R2, 0x2 ;  /* 0x0000000279be7211 */ /* 0x000fe200078a10ff */
[----:B------:R-:W-:Y:S01]  /*f7a0*/  IMAD R123, R123, c[0x0][0x190], RZ ;  /* 0x000064007b7b7a24 */ /* 0x000fe200078e02ff */
[----:B------:R2:W-:Y:S01]  /*f7b0*/  STL.64 [R1+0x330], R54 ;  /* 0x0003303601007387 */ /* 0x0005e20000100a00 */
[----:B-1----:R-:W-:-:S02]  /*f7c0*/  IMAD.MOV.U32 R48, RZ, RZ, R47 ;  /* 0x000000ffff307224 */ /* 0x002fc400078e002f */
[----:B------:R-:W-:Y:S02]  /*f7d0*/  IMAD.MOV.U32 R47, RZ, RZ, R194 ;  /* 0x000000ffff2f7224 */ /* 0x000fe400078e00c2 */
[----:B------:R-:W-:Y:S02]  /*f7e0*/  IMAD.MOV.U32 R38, RZ, RZ, R199 ;  /* 0x000000ffff267224 */ /* 0x000fe400078e00c7 */
[----:B--2---:R-:W-:Y:S02]  /*f7f0*/  IMAD.MOV.U32 R54, RZ, RZ, R47 ;  /* 0x000000ffff367224 */ /* 0x004fe400078e002f */
[----:B------:R-:W-:Y:S01]  /*f800*/  IMAD.MOV.U32 R47, RZ, RZ, R191 ;  /* 0x000000ffff2f7224 */ /* 0x000fe200078e00bf */
[----:B------:R-:W-:Y:S01]  /*f810*/  LEA.HI.X.SX32 R191, R121, R0, 0x2, P5 ;  /* 0x0000000079bf7211 */ /* 0x000fe200028f16ff */
[----:B------:R-:W-:Y:S01]  /*f820*/  IMAD R125, R125, c[0x0][0x190], RZ ;  /* 0x000064007d7d7a24 */ /* 0x000fe200078e02ff */
[----:B------:R-:W-:Y:S01]  /*f830*/  LEA R58, P5, R123, R2, 0x2 ;  /* 0x000000027b3a7211 */ /* 0x000fe200078a10ff */
[----:B------:R-:W-:-:S02]  /*f840*/  IMAD.MOV.U32 R53, RZ, RZ, R45 ;  /* 0x000000ffff357224 */ /* 0x000fc400078e002d */
[----:B------:R-:W-:Y:S02]  /*f850*/  IMAD R28, R151, c[0x0][0x190], RZ ;  /* 0x00006400971c7a24 */ /* 0x000fe400078e02ff */
[----:B------:R-:W-:Y:S01]  /*f860*/  IMAD.MOV.U32 R151, RZ, RZ, R38 ;  /* 0x000000ffff977224 */ /* 0x000fe200078e0026 */
[----:B------:R-:W-:Y:S01]  /*f870*/  LEA.HI.X.SX32 R59, R123, R0, 0x2, P5 ;  /* 0x000000007b3b7211 */ /* 0x000fe200028f16ff */
[----:B------:R-:W-:Y:S01]  /*f880*/  IMAD R20, R154, c[0x0][0x190], RZ ;  /* 0x000064009a147a24 */ /* 0x000fe200078e02ff */
[----:B------:R-:W-:Y:S01]  /*f890*/  MOV R154, R53 ;  /* 0x00000035009a7202 */ /* 0x000fe20000000f00 */
[----:B------:R-:W-:Y:S01]  /*f8a0*/  IMAD R38, R184, c[0x0][0x190], RZ ;  /* 0x00006400b8267a24 */ /* 0x000fe200078e02ff */
[----:B------:R-:W-:Y:S01]  /*f8b0*/  LEA R184, P5, R125, R2, 0x2 ;  /* 0x000000027db87211 */ /* 0x000fe200078a10ff */
[----:B------:R-:W-:Y:S02]  /*f8c0*/  IMAD R127, R127, c[0x0][0x190], RZ ;  /* 0x000064007f7f7a24 */ /* 0x000fe400078e02ff */
[----:B------:R-:W-:-:S02]  /*f8d0*/  IMAD.MOV.U32 R53, RZ, RZ, R151 ;  /* 0x000000ffff357224 */ /* 0x000fc400078e0097 */
[----:B------:R-:W-:Y:S02]  /*f8e0*/  IMAD.MOV.U32 R151, RZ, RZ, R40 ;  /* 0x000000ffff977224 */ /* 0x000fe400078e0028 */
[----:B------:R-:W-:Y:S01]  /*f8f0*/  IMAD R40, R185, c[0x0][0x190], RZ ;  /* 0x00006400b9287a24 */ /* 0x000fe200078e02ff */
[----:B------:R-:W-:Y:S02]  /*f900*/  LEA.HI.X.SX32 R185, R125, R0, 0x2, P5 ;  /* 0x000000007db97211 */ /* 0x000fe400028f16ff */
[C---:B------:R-:W-:Y:S01]  /*f910*/  LEA R60, P5, R127.reuse, R2, 0x2 ;  /* 0x000000027f3c7211 */ /* 0x040fe200078a10ff */
[----:B------:R-:W-:Y:S01]  /*f920*/  IMAD.MOV.U32 R142, RZ, RZ, R207 ;  /* 0x000000ffff8e7224 */ /* 0x000fe200078e00cf */
[----:B------:R1:W-:Y:S01]  /*f930*/  STL.64 [R1+0x338], R58 ;  /* 0x0003383a01007387 */ /* 0x0003e20000100a00 */
[----:B------:R-:W-:Y:S01]  /*f940*/  IMAD.MOV.U32 R141, RZ, RZ, R206 ;  /* 0x000000ffff8d7224 */ /* 0x000fe200078e00ce */
[----:B------:R-:W-:Y:S01]  /*f950*/  LEA.HI.X.SX32 R61, R127, R0, 0x2, P5 ;  /* 0x000000007f3d7211 */ /* 0x000fe200028f16ff */
[----:B------:R-:W-:-:S02]  /*f960*/  IMAD R17, R155, c[0x0][0x190], RZ ;  /* 0x000064009b117a24 */ /* 0x000fc400078e02ff */
[----:B-1----:R-:W-:Y:S02]  /*f970*/  IMAD.MOV.U32 R58, RZ, RZ, R154 ;  /* 0x000000ffff3a7224 */ /* 0x002fe400078e009a */
[----:B------:R-:W-:Y:S02]  /*f980*/  IMAD.MOV.U32 R59, RZ, RZ, R57 ;  /* 0x000000ffff3b7224 */ /* 0x000fe400078e0039 */
[----:B------:R-:W-:Y:S02]  /*f990*/  IMAD.MOV.U32 R154, RZ, RZ, R54 ;  /* 0x000000ffff9a7224 */ /* 0x000fe400078e0036 */
[----:B------:R-:W-:Y:S01]  /*f9a0*/  IMAD.MOV.U32 R54, RZ, RZ, R141 ;  /* 0x000000ffff367224 */ /* 0x000fe200078e008d */
[----:B------:R-:W-:Y:S01]  /*f9b0*/  MOV R141, R142 ;  /* 0x0000008e008d7202 */ /* 0x000fe20000000f00 */
[----:B------:R-:W-:Y:S01]  /*f9c0*/  IMAD.MOV.U32 R155, RZ, RZ, R59 ;  /* 0x000000ffff9b7224 */ /* 0x000fe200078e003b */
[----:B------:R-:W2:Y:S01]  /*f9d0*/  LDL.LU R142, [R1+0x390] ;  /* 0x00039000018e7983 */ /* 0x000ea20000300800 */
[----:B------:R-:W-:-:S03]  /*f9e0*/  IMAD.MOV.U32 R59, RZ, RZ, R58 ;  /* 0x000000ffff3b7224 */ /* 0x000fc600078e003a */
[----:B------:R1:W-:Y:S04]  /*f9f0*/  STL.64 [R1+0x340], R60 ;  /* 0x0003403c01007387 */ /* 0x0003e80000100a00 */
[----:B------:R-:W3:Y:S01]  /*fa00*/  LDL.LU R58, [R1+0x398] ;  /* 0x00039800013a7983 */ /* 0x000ee20000300800 */
[----:B-1----:R-:W-:Y:S02]  /*fa10*/  IMAD.MOV.U32 R60, RZ, RZ, R155 ;  /* 0x000000ffff3c7224 */ /* 0x002fe400078e009b */
[----:B------:R-:W-:Y:S02]  /*fa20*/  IMAD R129, R129, c[0x0][0x190], RZ ;  /* 0x0000640081817a24 */ /* 0x000fe400078e02ff */
[----:B---3--:R-:W-:Y:S01]  /*fa30*/  IMAD.MOV.U32 R155, RZ, RZ, R58 ;  /* 0x000000ffff9b7224 */ /* 0x008fe200078e003a */
[----:B------:R-:W-:-:S02]  /*fa40*/  MOV R58, R154 ;  /* 0x0000009a003a7202 */ /* 0x000fc40000000f00 */
[----:B------:R-:W3:Y:S01]  /*fa50*/  LDL.LU R154, [R1+0x37c] ;  /* 0x00037c00019a7983 */ /* 0x000ee20000300800 */
[----:B------:R-:W-:Y:S01]  /*fa60*/  IMAD R30, R178, c[0x0][0x190], RZ ;  /* 0x00006400b21e7a24 */ /* 0x000fe200078e02ff */
[----:B------:R-:W-:Y:S01]  /*fa70*/  LEA R178, P5, R129, R2, 0x2 ;  /* 0x0000000281b27211 */ /* 0x000fe200078a10ff */
[----:B------:R-:W-:Y:S02]  /*fa80*/  IMAD R131, R131, c[0x0][0x190], RZ ;  /* 0x0000640083837a24 */ /* 0x000fe400078e02ff */
[----:B------:R-:W-:Y:S02]  /*fa90*/  IMAD R26, R152, c[0x0][0x190], RZ ;  /* 0x00006400981a7a24 */ /* 0x000fe400078e02ff */
[----:B------:R-:W-:Y:S01]  /*faa0*/  IMAD R32, R179, c[0x0][0x190], RZ ;  /* 0x00006400b3207a24 */ /* 0x000fe200078e02ff */
[----:B------:R-:W-:Y:S01]  /*fab0*/  LEA.HI.X.SX32 R179, R129, R0, 0x2, P5 ;  /* 0x0000000081b37211 */ /* 0x000fe200028f16ff */
[----:B------:R-:W-:Y:S01]  /*fac0*/  IMAD.MOV.U32 R152, RZ, RZ, R46 ;  /* 0x000000ffff987224 */ /* 0x000fe200078e002e */
[----:B------:R-:W-:Y:S01]  /*fad0*/  LEA R62, P5, R131, R2, 0x2 ;  /* 0x00000002833e7211 */ /* 0x000fe200078a10ff */
[----:B------:R-:W-:-:S02]  /*fae0*/  IMAD.MOV.U32 R41, RZ, RZ, R36 ;  /* 0x000000ffff297224 */ /* 0x000fc400078e0024 */
[----:B------:R-:W-:Y:S02]  /*faf0*/  IMAD.MOV.U32 R46, RZ, RZ, R192 ;  /* 0x000000ffff2e7224 */ /* 0x000fe400078e00c0 */
[----:B------:R-:W-:Y:S02]  /*fb00*/  IMAD R23, R153, c[0x0][0x190], RZ ;  /* 0x0000640099177a24 */ /* 0x000fe400078e02ff */
[----:B------:R-:W-:Y:S02]  /*fb10*/  IMAD.MOV.U32 R56, RZ, RZ, R152 ;  /* 0x000000ffff387224 */ /* 0x000fe400078e0098 */
[----:B------:R-:W-:Y:S01]  /*fb20*/  IMAD.MOV.U32 R153, RZ, RZ, R50 ;  /* 0x000000ffff997224 */ /* 0x000fe200078e0032 */
[----:B------:R-:W-:Y:S01]  /*fb30*/  LEA.HI.X.SX32 R63, R131, R0, 0x2, P5 ;  /* 0x00000000833f7211 */ /* 0x000fe200028f16ff */
[----:B------:R-:W-:Y:S02]  /*fb40*/  IMAD.MOV.U32 R50, RZ, RZ, R46 ;  /* 0x000000ffff327224 */ /* 0x000fe400078e002e */
[----:B------:R-:W-:-:S02]  /*fb50*/  IMAD.MOV.U32 R152, RZ, RZ, R41 ;  /* 0x000000ffff987224 */ /* 0x000fc400078e0029 */
[----:B------:R-:W-:Y:S02]  /*fb60*/  IMAD.MOV.U32 R61, RZ, RZ, R60 ;  /* 0x000000ffff3d7224 */ /* 0x000fe400078e003c */
[----:B------:R-:W-:Y:S02]  /*fb70*/  IMAD.MOV.U32 R60, RZ, RZ, R58 ;  /* 0x000000ffff3c7224 */ /* 0x000fe400078e003a */
[----:B------:R-:W-:Y:S01]  /*fb80*/  IMAD R16, R156, c[0x0][0x190], RZ ;  /* 0x000064009c107a24 */ /* 0x000fe200078e02ff */
[----:B------:R1:W-:Y:S01]  /*fb90*/  STL.64 [R1+0x348], R62 ;  /* 0x0003483e01007387 */ /* 0x0003e20000100a00 */
[----:B------:R-:W-:Y:S02]  /*fba0*/  IMAD.MOV.U32 R156, RZ, RZ, R61 ;  /* 0x000000ffff9c7224 */ /* 0x000fe400078e003d */
[----:B------:R-:W-:Y:S02]  /*fbb0*/  IMAD.MOV.U32 R61, RZ, RZ, R60 ;  /* 0x000000ffff3d7224 */ /* 0x000fe400078e003c */
[----:B------:R-:W-:-:S02]  /*fbc0*/  IMAD R102, R102, c[0x0][0x190], RZ ;  /* 0x0000640066667a24 */ /* 0x000fc400078e02ff */
[----:B------:R-:W-:Y:S02]  /*fbd0*/  IMAD R22, R218, c[0x0][0x190], RZ ;  /* 0x00006400da167a24 */ /* 0x000fe400078e02ff */
[----:B------:R-:W-:Y:S01]  /*fbe0*/  IMAD R104, R104, c[0x0][0x190], RZ ;  /* 0x0000640068687a24 */ /* 0x000fe200078e02ff */
[----:B------:R-:W-:Y:S01]  /*fbf0*/  LEA R218, P2, R102, R2, 0x2 ;  /* 0x0000000266da7211 */ /* 0x000fe200078410ff */
[----:B---3--:R-:W-:Y:S02]  /*fc00*/  IMAD.MOV.U32 R58, RZ, RZ, R154 ;  /* 0x000000ffff3a7224 */ /* 0x008fe400078e009a */
[----:B------:R-:W-:Y:S01]  /*fc10*/  IMAD.MOV.U32 R154, RZ, RZ, R152 ;  /* 0x000000ffff9a7224 */ /* 0x000fe200078e0098 */
[----:B------:R-:W-:Y:S01]  /*fc20*/  MOV R152, R50 ;  /* 0x0000003200987202 */ /* 0x000fe20000000f00 */
[----:B------:R-:W-:Y:S02]  /*fc30*/  IMAD.MOV.U32 R50, RZ, RZ, R146 ;  /* 0x000000ffff327224 */ /* 0x000fe400078e0092 */
[----:B------:R-:W3:Y:S01]  /*fc40*/  LDL.LU R146, [R1+0x408] ;  /* 0x0004080001927983 */ /* 0x000ee20000300800 */
[----:B------:R-:W-:-:S03]  /*fc50*/  IMAD.MOV.U32 R60, RZ, RZ, R58 ;  /* 0x000000ffff3c7224 */ /* 0x000fc600078e003a */
[----:B------:R-:W4:Y:S01]  /*fc60*/  LDL.LU R58, [R1+0x384] ;  /* 0x00038400013a7983 */ /* 0x000f220000300800 */
[----:B------:R-:W-:Y:S01]  /*fc70*/  IMAD R21, R219, c[0x0][0x190], RZ ;  /* 0x00006400db157a24 */ /* 0x000fe200078e02ff */
[----:B------:R-:W-:Y:S01]  /*fc80*/  LEA.HI.X.SX32 R219, R102, R0, 0x2, P2 ;  /* 0x0000000066db7211 */ /* 0x000fe200010f16ff */
[----:B------:R-:W-:Y:S02]  /*fc90*/  IMAD.MOV.U32 R149, RZ, RZ, R217 ;  /* 0x000000ffff957224 */ /* 0x000fe400078e00d9 */
[----:B------:R-:W-:Y:S01]  /*fca0*/  IMAD.MOV.U32 R150, RZ, RZ, R216 ;  /* 0x000000ffff967224 */ /* 0x000fe200078e00d8 */
[C---:B------:R-:W-:Y:S01]  /*fcb0*/  LEA R216, P2, R104.reuse, R2, 0x2 ;  /* 0x0000000268d87211 */ /* 0x040fe200078410ff */
[----:B------:R-:W-:Y:S02]  /*fcc0*/  IMAD.MOV.U32 R148, RZ, RZ, R149 ;  /* 0x000000ffff947224 */ /* 0x000fe400078e0095 */
[----:B------:R-:W-:Y:S01]  /*fcd0*/  IMAD.MOV.U32 R149, RZ, RZ, R150 ;  /* 0x000000ffff957224 */ /* 0x000fe200078e0096 */
[----:B------:R-:W-:Y:S01]  /*fce0*/  LEA.HI.X.SX32 R217, R104, R0, 0x2, P2 ;  /* 0x0000000068d97211 */ /* 0x000fe200010f16ff */
[----:B------:R-:W-:Y:S01]  /*fcf0*/  IMAD.MOV.U32 R150, RZ, RZ, R212 ;  /* 0x000000ffff967224 */ /* 0x000fe200078e00d4 */
[----:B------:R-:W-:Y:S01]  /*fd00*/  LEA R212, P2, R168, R2, 0x2 ;  /* 0x00000002a8d47211 */ /* 0x000fe200078410ff */
[----:B------:R-:W-:-:S03]  /*fd10*/  IMAD.MOV.U32 R145, RZ, RZ, R213 ;  /* 0x000000ffff917224 */ /* 0x000fc600078e00d5 */
[----:B------:R-:W-:Y:S02]  /*fd20*/  LEA.HI.X.SX32 R213, R168, R0, 0x2, P2 ;  /* 0x00000000a8d57211 */ /* 0x000fe400010f16ff */
[----:B------:R-:W-:Y:S01]  /*fd30*/  LEA R210, P2, R169, R2, 0x2 ;  /* 0x00000002a9d27211 */ /* 0x000fe200078410ff */
[----:B------:R-:W-:-:S03]  /*fd40*/  IMAD.MOV.U32 R147, RZ, RZ, R211 ;  /* 0x000000ffff937224 */ /* 0x000fc600078e00d3 */
[----:B------:R-:W-:Y:S02]  /*fd50*/  LEA.HI.X.SX32 R211, R169, R0, 0x2, P2 ;  /* 0x00000000a9d37211 */ /* 0x000fe400010f16ff */
[C---:B------:R-:W-:Y:S01]  /*fd60*/  LEA R206, P2, R170.reuse, R2, 0x2 ;  /* 0x00000002aace7211 */ /* 0x040fe200078410ff */
[----:B------:R-:W-:Y:S02]  /*fd70*/  IMAD.MOV.U32 R144, RZ, RZ, R204 ;  /* 0x000000ffff907224 */ /* 0x000fe400078e00cc */
[----:B------:R-:W-:Y:S01]  /*fd80*/  IMAD R133, R133, c[0x0][0x190], RZ ;  /* 0x0000640085857a24 */ /* 0x000fe200078e02ff */
[----:B------:R-:W-:Y:S02]  /*fd90*/  LEA.HI.X.SX32 R207, R170, R0, 0x2, P2 ;  /* 0x00000000aacf7211 */ /* 0x000fe400010f16ff */
[C---:B------:R-:W-:Y:S02]  /*fda0*/  LEA R204, P2, R172.reuse, R2, 0x2 ;  /* 0x00000002accc7211 */ /* 0x040fe400078410ff */
[----:B------:R-:W-:Y:S01]  /*fdb0*/  MOV R252, R205 ;  /* 0x000000cd00fc7202 */ /* 0x000fe20000000f00 */
[----:B------:R-:W-:Y:S01]  /*fdc0*/  IMAD R135, R135, c[0x0][0x190], RZ ;  /* 0x0000640087877a24 */ /* 0x000fe200078e02ff */
[----:B------:R-:W-:-:S02]  /*fdd0*/  LEA.HI.X.SX32 R205, R172, R0, 0x2, P2 ;  /* 0x00000000accd7211 */ /* 0x000fc400010f16ff */
[----:B------:R-:W-:-:S04]  /*fde0*/  LEA R172, P5, R133, R2, 0x2 ;  /* 0x0000000285ac7211 */ /* 0x000fc800078a10ff */
[----:B------:R-:W-:Y:S02]  /*fdf0*/  LEA.HI.X.SX32 R173, R133, R0, 0x2, P5 ;  /* 0x0000000085ad7211 */ /* 0x000fe400028f16ff */
[----:B-1----:R-:W-:Y:S01]  /*fe00*/  LEA R62, P5, R135, R2, 0x2 ;  /* 0x00000002873e7211 */ /* 0x002fe200078a10ff */
[----:B------:R-:W-:-:S03]  /*fe10*/  IMAD R137, R137, c[0x0][0x190], RZ ;  /* 0x0000640089897a24 */ /* 0x000fc600078e02ff */
[----:B------:R-:W-:Y:S01]  /*fe20*/  LEA.HI.X.SX32 R63, R135, R0, 0x2, P5 ;  /* 0x00000000873f7211 */ /* 0x000fe200028f16ff */
[----:B------:R-:W-:Y:S01]  /*fe30*/  IMAD R6, R166, c[0x0][0x190], RZ ;  /* 0x00006400a6067a24 */ /* 0x000fe200078e02ff */
[----:B------:R-:W-:-:S03]  /*fe40*/  LEA R166, P5, R137, R2, 0x2 ;  /* 0x0000000289a67211 */ /* 0x000fc600078a10ff */
[----:B------:R1:W-:Y:S01]  /*fe50*/  STL.64 [R1+0x350], R62 ;  /* 0x0003503e01007387 */ /* 0x0003e20000100a00 */
[----:B------:R-:W-:Y:S02]  /*fe60*/  IMAD R139, R139, c[0x0][0x190], RZ ;  /* 0x000064008b8b7a24 */ /* 0x000fe400078e02ff */
[----:B------:R-:W-:Y:S01]  /*fe70*/  IMAD R5, R167, c[0x0][0x190], RZ ;  /* 0x00006400a7057a24 */ /* 0x000fe200078e02ff */
[----:B------:R-:W-:Y:S02]  /*fe80*/  LEA.HI.X.SX32 R167, R137, R0, 0x2, P5 ;  /* 0x0000000089a77211 */ /* 0x000fe400028f16ff */
[----:B-1----:R-:W-:Y:S01]  /*fe90*/  MOV R62, R156 ;  /* 0x0000009c003e7202 */ /* 0x002fe20000000f00 */
[----:B------:R-:W-:Y:S01]  /*fea0*/  IMAD.MOV.U32 R156, RZ, RZ, R60 ;  /* 0x000000ffff9c7224 */ /* 0x000fe200078e003c */
[----:B------:R-:W-:Y:S01]  /*feb0*/  LEA R64, P5, R139, R2, 0x2 ;  /* 0x000000028b407211 */ /* 0x000fe200078a10ff */
[----:B------:R-:W-:-:S03]  /*fec0*/  IMAD R15, R157, c[0x0][0x190], RZ ;  /* 0x000064009d0f7a24 */ /* 0x000fc600078e02ff */
[----:B------:R-:W-:Y:S01]  /*fed0*/  LEA.HI.X.SX32 R65, R139, R0, 0x2, P5 ;  /* 0x000000008b417211 */ /* 0x000fe200028f16ff */
[----:B----4-:R-:W-:Y:S02]  /*fee0*/  IMAD.MOV.U32 R60, RZ, RZ, R58 ;  /* 0x000000ffff3c7224 */ /* 0x010fe400078e003a */
[----:B------:R-:W-:Y:S02]  /*fef0*/  IMAD.MOV.U32 R58, RZ, RZ, R144 ;  /* 0x000000ffff3a7224 */ /* 0x000fe400078e0090 */
[----:B------:R-:W4:Y:S02]  /*ff00*/  LDL.LU R144, [R1+0x3b4] ;  /* 0x0003b40001907983 */ /* 0x000f240000300800 */
[----:B------:R-:W-:Y:S02]  /*ff10*/  IMAD.MOV.U32 R63, RZ, RZ, R58 ;  /* 0x000000ffff3f7224 */ /* 0x000fe400078e003a */
[----:B------:R-:W5:Y:S03]  /*ff20*/  LDL.LU R58, [R1+0x38c] ;  /* 0x00038c00013a7983 */ /* 0x000f660000300800 */
[----:B------:R-:W-:Y:S01]  /*ff30*/  MOV R157, R63 ;  /* 0x0000003f009d7202 */ /* 0x000fe20000000f00 */
[----:B------:R-:W-:-:S02]  /*ff40*/  IMAD.MOV.U32 R63, RZ, RZ, R62 ;  /* 0x000000ffff3f7224 */ /* 0x000fc400078e003e */
[----:B------:R-:W-:Y:S01]  /*ff50*/  IMAD.MOV.U32 R62, RZ, RZ, R59 ;  /* 0x000000ffff3e7224 */ /* 0x000fe200078e003b */
[----:B------:R1:W-:Y:S04]  /*ff60*/  STL.64 [R1+0x358], R64 ;  /* 0x0003584001007387 */ /* 0x0003e80000100a00 */
[----:B------:R-:W2:Y:S01]  /*ff70*/  LDL.LU R59, [R1+0x3e4] ;  /* 0x0003e400013b7983 */ /* 0x000ea20000300800 */
[----:B-1----:R-:W-:Y:S02]  /*ff80*/  IMAD.MOV.U32 R64, RZ, RZ, R157 ;  /* 0x000000ffff407224 */ /* 0x002fe400078e009d */
[----:B------:R-:W-:Y:S01]  /*ff90*/  IMAD.MOV.U32 R157, RZ, RZ, R63 ;  /* 0x000000ffff9d7224 */ /* 0x000fe200078e003f */
[----:B------:R-:W-:Y:S02]  /*ffa0*/  MOV R63, R62 ;  /* 0x0000003e003f7202 */ /* 0x000fe40000000f00 */
[----:B------:R-:W2:Y:S01]  /*ffb0*/  LDL.LU R62, [R1+0x394] ;  /* 0x00039400013e7983 */ /* 0x000ea20000300800 */
[----:B------:R-:W-:Y:S01]  /*ffc0*/  IMAD R12, R160, c[0x0][0x190], RZ ;  /* 0x00006400a00c7a24 */ /* 0x000fe200078e02ff */
[----:B------:R-:W-:Y:S01]  /*ffd0*/  LEA R160, P5, R113, R2, 0x2 ;  /* 0x0000000271a07211 */ /* 0x000fe200078a10ff */
[----:B------:R-:W-:-:S03]  /*ffe0*/  IMAD R11, R161, c[0x0][0x190], RZ ;  /* 0x00006400a10b7a24 */ /* 0x000fc600078e02ff */
[----:B------:R-:W-:Y:S02]  /*fff0*/  LEA.HI.X.SX32 R161, R113, R0, 0x2, P5 ;  /* 0x0000000071a17211 */ /* 0x000fe400028f16ff */
[C---:B------:R-:W-:Y:S01]  /*10000*/  LEA R68, P5, R111.reuse, R2, 0x2 ;  /* 0x000000026f447211 */ /* 0x040fe200078a10ff */
[----:B------:R-:W-:Y:S02]  /*10010*/  IMAD.MOV.U32 R66, RZ, RZ, R64 ;  /* 0x000000ffff427224 */ /* 0x000fe400078e0040 */
[----:B------:R-:W-:Y:S01]  /*10020*/  IMAD.MOV.U32 R64, RZ, RZ, R63 ;  /* 0x000000ffff407224 */ /* 0x000fe200078e003f */
[----:B------:R-:W-:Y:S01]  /*10030*/  LEA.HI.X.SX32 R69, R111, R0, 0x2, P5 ;  /* 0x000000006f457211 */ /* 0x000fe200028f16ff */
[----:B------:R-:W-:Y:S01]  /*10040*/  IMAD.MOV.U32 R57, RZ, RZ, R153 ;  /* 0x000000ffff397224 */ /* 0x000fe200078e0099 */
[----:B------:R-:W-:Y:S01]  /*10050*/  MOV R153, R151 ;  /* 0x0000009700997202 */ /* 0x000fe20000000f00 */
[----:B------:R-:W-:Y:S02]  /*10060*/  IMAD.MOV.U32 R65, RZ, RZ, R157 ;  /* 0x000000ffff417224 */ /* 0x000fe400078e009d */
[----:B------:R1:W-:Y:S01]  /*10070*/  STL.64 [R1+0x360], R68 ;  /* 0x0003604401007387 */ /* 0x0003e20000100a00 */
[----:B------:R-:W-:-:S02]  /*10080*/  IMAD.MOV.U32 R67, RZ, RZ, R64 ;  /* 0x000000ffff437224 */ /* 0x000fc400078e0040 */
[----:B------:R-:W-:Y:S02]  /*10090*/  IMAD.MOV.U32 R64, RZ, RZ, R61 ;  /* 0x000000ffff407224 */ /* 0x000fe400078e003d */
[----:B------:R-:W-:Y:S02]  /*100a0*/  IMAD.MOV.U32 R61, RZ, RZ, R153 ;  /* 0x000000ffff3d7224 */ /* 0x000fe400078e0099 */
[----:B------:R-:W3:Y:S01]  /*100b0*/  LDL.LU R153, [R1+0x3b8] ;  /* 0x0003b80001997983 */ /* 0x000ee20000300800 */
[----:B-1----:R-:W-:-:S04]  /*100c0*/  IMAD.MOV.U32 R68, RZ, RZ, R65 ;  /* 0x000000ffff447224 */ /* 0x002fc800078e0041 */
[----:B------:R-:W-:Y:S02]  /*100d0*/  IMAD.MOV.U32 R71, RZ, RZ, R68 ;  /* 0x000000ffff477224 */ /* 0x000fe400078e0044 */
[----:B--2---:R-:W-:Y:S01]  /*100e0*/  IMAD.MOV.U32 R63, RZ, RZ, R62 ;  /* 0x000000ffff3f7224 */ /* 0x004fe200078e003e */
[----:B------:R-:W-:-:S04]  /*100f0*/  MOV R62, R156 ;  /* 0x0000009c003e7202 */ /* 0x000fc80000000f00 */
[----:B------:R-:W-:-:S05]  /*10100*/  MOV R65, R62 ;  /* 0x0000003e00417202 */ /* 0x000fca0000000f00 */
[----:B------:R-:W-:Y:S01]  /*10110*/  IMAD.MOV.U32 R68, RZ, RZ, R65 ;  /* 0x000000ffff447224 */ /* 0x000fe200078e0041 */
[----:B------:R-:W-:Y:S01]  /*10120*/  MOV R65, R64 ;  /* 0x0000004000417202 */ /* 0x000fe20000000f00 */
[----:B------:R-:W-:Y:S02]  /*10130*/  IMAD.MOV.U32 R64, RZ, RZ, R61 ;  /* 0x000000ffff407224 */ /* 0x000fe400078e003d */
[----:B------:R-:W2:Y:S01]  /*10140*/  LDL.LU R61, [R1+0x39c] ;  /* 0x00039c00013d7983 */ /* 0x000ea20000300800 */
[----:B------:R-:W-:Y:S02]  /*10150*/  IMAD.MOV.U32 R69, RZ, RZ, R66 ;  /* 0x000000ffff457224 */ /* 0x000fe400078e0042 */
[----:B------:R-:W-:Y:S01]  /*10160*/  IMAD.MOV.U32 R62, RZ, RZ, R154 ;  /* 0x000000ffff3e7224 */ /* 0x000fe200078e009a */
[C---:B------:R-:W-:Y:S01]  /*10170*/  LEA R154, P5, R108.reuse, R2, 0x2 ;  /* 0x000000026c9a7211 */ /* 0x040fe200078a10ff */
[----:B------:R-:W-:Y:S01]  /*10180*/  IMAD.MOV.U32 R66, RZ, RZ, R63 ;  /* 0x000000ffff427224 */ /* 0x000fe200078e003f */
[----:B------:R-:W-:Y:S01]  /*10190*/  MOV R72, R69 ;  /* 0x0000004500487202 */ /* 0x000fe20000000f00 */
[----:B------:R-:W-:Y:S01]  /*101a0*/  IMAD.MOV.U32 R63, RZ, RZ, R155 ;  /* 0x000000ffff3f7224 */ /* 0x000fe200078e009b */
[----:B------:R-:W-:Y:S01]  /*101b0*/  LEA.HI.X.SX32 R155, R108, R0, 0x2, P5 ;  /* 0x000000006c9b7211 */ /* 0x000fe200028f16ff */
[----:B------:R-:W-:Y:S01]  /*101c0*/  IMAD.MOV.U32 R69, RZ, RZ, R66 ;  /* 0x000000ffff457224 */ /* 0x000fe200078e0042 */
[----:B------:R-:W-:Y:S01]  /*101d0*/  LEA R76, P5, R42, R2, 0x2 ;  /* 0x000000022a4c7211 */ /* 0x000fe200078a10ff */
[----:B------:R-:W-:Y:S01]  /*101e0*/  IMAD.MOV.U32 R66, RZ, RZ, R62 ;  /* 0x000000ffff427224 */ /* 0x000fe200078e003e */
[----:B------:R-:W-:Y:S01]  /*101f0*/  MOV R62, R152 ;  /* 0x00000098003e7202 */ /* 0x000fe20000000f00 */
[----:B------:R-:W-:-:S02]  /*10200*/  IMAD.MOV.U32 R70, RZ, RZ, R67 ;  /* 0x000000ffff467224 */ /* 0x000fc400078e0043 */
[----:B------:R-:W-:Y:S01]  /*10210*/  IMAD.MOV.U32 R67, RZ, RZ, R63 ;  /* 0x000000ffff437224 */ /* 0x000fe200078e003f */
[----:B------:R-:W-:Y:S01]  /*10220*/  LEA.HI.X.SX32 R77, R42, R0, 0x2, P5 ;  /* 0x000000002a4d7211 */ /* 0x000fe200028f16ff */
[----:B---3--:R-:W-:Y:S02]  /*10230*/  IMAD.MOV.U32 R63, RZ, RZ, R153 ;  /* 0x000000ffff3f7224 */ /* 0x008fe400078e0099 */
[----:B------:R-:W-:Y:S02]  /*10240*/  IMAD.MOV.U32 R73, RZ, RZ, R71 ;  /* 0x000000ffff497224 */ /* 0x000fe400078e0047 */
[----:B------:R-:W-:Y:S02]  /*10250*/  IMAD.MOV.U32 R74, RZ, RZ, R72 ;  /* 0x000000ffff4a7224 */ /* 0x000fe400078e0048 */
[----:B------:R-:W-:Y:S02]  /*10260*/  IMAD.MOV.U32 R71, RZ, RZ, R68 ;  /* 0x000000ffff477224 */ /* 0x000fe400078e0044 */
[----:B------:R-:W-:Y:S01]  /*10270*/  IMAD.MOV.U32 R72, RZ, RZ, R70 ;  /* 0x000000ffff487224 */ /* 0x000fe200078e0046 */
[----:B------:R-:W-:Y:S01]  /*10280*/  MOV R70, R66 ;  /* 0x0000004200467202 */ /* 0x000fe20000000f00 */
[----:B------:R-:W-:-:S02]  /*10290*/  IMAD.MOV.U32 R68, RZ, RZ, R64 ;  /* 0x000000ffff447224 */ /* 0x000fc400078e0040 */
[----:B------:R-:W-:Y:S01]  /*102a0*/  IMAD.MOV.U32 R64, RZ, RZ, R62 ;  /* 0x000000ffff407224 */ /* 0x000fe200078e003e */
[----:B------:R-:W-:Y:S01]  /*102b0*/  MOV R62, R60 ;  /* 0x0000003c003e7202 */ /* 0x000fe20000000f00 */
[----:B------:R-:W-:Y:S01]  /*102c0*/  IMAD.MOV.U32 R66, RZ, RZ, R63 ;  /* 0x000000ffff427224 */ /* 0x000fe200078e003f */
[----:B------:R1:W-:Y:S01]  /*102d0*/  STL.64 [R1+0x368], R76 ;  /* 0x0003684c01007387 */ /* 0x0003e20000100a00 */
[----:B------:R-:W-:Y:S02]  /*102e0*/  IMAD.MOV.U32 R60, RZ, RZ, R146 ;  /* 0x000000ffff3c7224 */ /* 0x000fe400078e0092 */
[----:B------:R-:W-:Y:S02]  /*102f0*/  IMAD.MOV.U32 R146, RZ, RZ, R150 ;  /* 0x000000ffff927224 */ /* 0x000fe400078e0096 */
[----:B------:R-:W-:Y:S02]  /*10300*/  IMAD.MOV.U32 R75, RZ, RZ, R72 ;  /* 0x000000ffff4b7224 */ /* 0x000fe400078e0048 */
[----:B------:R-:W-:-:S02]  /*10310*/  IMAD.MOV.U32 R72, RZ, RZ, R68 ;  /* 0x000000ffff487224 */ /* 0x000fc400078e0044 */
[----:B-1----:R-:W-:Y:S02]  /*10320*/  IMAD.MOV.U32 R77, RZ, RZ, R74 ;  /* 0x000000ffff4d7224 */ /* 0x002fe400078e004a */
[----:B------:R-:W-:Y:S01]  /*10330*/  IMAD.MOV.U32 R74, RZ, RZ, R71 ;  /* 0x000000ffff4a7224 */ /* 0x000fe200078e0047 */
[----:B------:R-:W-:Y:S01]  /*10340*/  MOV R71, R66 ;  /* 0x0000004200477202 */ /* 0x000fe20000000f00 */
[----:B------:R-:W-:Y:S02]  /*10350*/  IMAD.MOV.U32 R66, RZ, RZ, R62 ;  /* 0x000000ffff427224 */ /* 0x000fe400078e003e */
[----:B------:R-:W-:Y:S02]  /*10360*/  IMAD.MOV.U32 R62, RZ, RZ, R146 ;  /* 0x000000ffff3e7224 */ /* 0x000fe400078e0092 */
[----:B------:R-:W3:Y:S01]  /*10370*/  LDL.LU R146, [R1+0x3c4] ;  /* 0x0003c40001927983 */ /* 0x000ee20000300800 */
[----:B------:R-:W-:Y:S02]  /*10380*/  IMAD R42, R77, c[0x0][0x190], RZ ;  /* 0x000064004d2a7a24 */ /* 0x000fe400078e02ff */
[----:B------:R-:W-:-:S02]  /*10390*/  IMAD.MOV.U32 R77, RZ, RZ, R74 ;  /* 0x000000ffff4d7224 */ /* 0x000fc400078e004a */
[----:B------:R-:W-:Y:S02]  /*103a0*/  IMAD.MOV.U32 R74, RZ, RZ, R71 ;  /* 0x000000ffff4a7224 */ /* 0x000fe400078e0047 */
[----:B------:R-:W-:Y:S02]  /*103b0*/  IMAD.MOV.U32 R71, RZ, RZ, R66 ;  /* 0x000000ffff477224 */ /* 0x000fe400078e0042 */
[----:B--2---:R-:W-:-:S04]  /*103c0*/  IMAD.MOV.U32 R63, RZ, RZ, R61 ;  /* 0x000000ffff3f7224 */ /* 0x004fc800078e003d */
[----:B------:R-:W-:Y:S01]  /*103d0*/  IMAD.MOV.U32 R68, RZ, RZ, R63 ;  /* 0x000000ffff447224 */ /* 0x000fe200078e003f */
[----:B------:R-:W-:Y:S01]  /*103e0*/  MOV R63, R60 ;  /* 0x0000003c003f7202 */ /* 0x000fe20000000f00 */
[----:B------:R-:W-:-:S04]  /*103f0*/  IMAD.MOV.U32 R60, RZ, RZ, R149 ;  /* 0x000000ffff3c7224 */ /* 0x000fc800078e0095 */
[----:B------:R-:W-:Y:S02]  /*10400*/  IMAD.MOV.U32 R66, RZ, RZ, R60 ;  /* 0x000000ffff427224 */ /* 0x000fe400078e003c */
[----:B------:R-:W2:Y:S01]  /*10410*/  LDL.LU R60, [R1+0x3ac] ;  /* 0x0003ac00013c7983 */ /* 0x000ea20000300800 */
[----:B------:R-:W-:Y:S01]  /*10420*/  MOV R49, R195 ;  /* 0x000000c300317202 */ /* 0x000fe20000000f00 */
[----:B------:R-:W-:-:S03]  /*10430*/  IMAD.MOV.U32 R55, RZ, RZ, R52 ;  /* 0x000000ffff377224 */ /* 0x000fc600078e0034 */
[----:B------:R-:W-:Y:S01]  /*10440*/  MOV R52, R49 ;  /* 0x0000003100347202 */ /* 0x000fe20000000f00 */
[----:B------:R-:W-:-:S04]  /*10450*/  IMAD.MOV.U32 R49, RZ, RZ, R189 ;  /* 0x000000ffff317224 */ /* 0x000fc800078e00bd */
[----:B------:R-:W-:Y:S01]  /*10460*/  IMAD.MOV.U32 R151, RZ, RZ, R49 ;  /* 0x000000ffff977224 */ /* 0x000fe200078e0031 */
[----:B------:R-:W-:Y:S01]  /*10470*/  MOV R76, R73 ;  /* 0x00000049004c7202 */ /* 0x000fe20000000f00 */
[----:B------:R-:W-:Y:S02]  /*10480*/  IMAD.MOV.U32 R73, RZ, RZ, R70 ;  /* 0x000000ffff497224 */ /* 0x000fe400078e0046 */
[----:B------:R-:W-:Y:S02]  /*10490*/  IMAD.MOV.U32 R61, RZ, RZ, R151 ;  /* 0x000000ffff3d7224 */ /* 0x000fe400078e0097 */
[----:B------:R-:W-:Y:S02]  /*104a0*/  IMAD.MOV.U32 R70, RZ, RZ, R64 ;  /* 0x000000ffff467224 */ /* 0x000fe400078e0040 */
[----:B------:R-:W-:Y:S02]  /*104b0*/  IMAD.MOV.U32 R64, RZ, RZ, R61 ;  /* 0x000000ffff407224 */ /* 0x000fe400078e003d */
[----:B------:R-:W-:Y:S01]  /*104c0*/  IMAD.MOV.U32 R61, RZ, RZ, R148 ;  /* 0x000000ffff3d7224 */ /* 0x000fe200078e0094 */
[C---:B------:R-:W-:Y:S01]  /*104d0*/  LEA R148, P5, R35.reuse, R2, 0x2 ;  /* 0x0000000223947211 */ /* 0x040fe200078a10ff */
[----:B------:R-:W-:Y:S01]  /*104e0*/  IMAD.MOV.U32 R46, RZ, RZ, R147 ;  /* 0x000000ffff2e7224 */ /* 0x000fe200078e0093 */
[----:B------:R-:W-:Y:S01]  /*104f0*/  MOV R78, R75 ;  /* 0x0000004b004e7202 */ /* 0x000fe20000000f00 */
[----:B------:R-:W-:Y:S01]  /*10500*/  IMAD.MOV.U32 R79, RZ, RZ, R76 ;  /* 0x000000ffff4f7224 */ /* 0x000fe200078e004c */
[----:B------:R-:W-:Y:S01]  /*10510*/  MOV R147, R188 ;  /* 0x000000bc00937202 */ /* 0x000fe20000000f00 */
[----:B------:R-:W-:Y:S01]  /*10520*/  IMAD.MOV.U32 R75, RZ, RZ, R72 ;  /* 0x000000ffff4b7224 */ /* 0x000fe200078e0048 */
[----:B------:R-:W-:Y:S01]  /*10530*/  LEA.HI.X.SX32 R149, R35, R0, 0x2, P5 ;  /* 0x0000000023957211 */ /* 0x000fe200028f16ff */
[----:B------:R-:W-:Y:S01]  /*10540*/  IMAD.MOV.U32 R76, RZ, RZ, R73 ;  /* 0x000000ffff4c7224 */ /* 0x000fe200078e0049 */
[----:B------:R-:W-:Y:S01]  /*10550*/  MOV R73, R70 ;  /* 0x0000004600497202 */ /* 0x000fe20000000f00 */
[----:B------:R-:W-:Y:S01]  /*10560*/  IMAD.MOV.U32 R72, RZ, RZ, R68 ;  /* 0x000000ffff487224 */ /* 0x000fe200078e0044 */
[C---:B------:R-:W-:Y:S01]  /*10570*/  LEA R82, P5, R28.reuse, R2, 0x2 ;  /* 0x000000021c527211 */ /* 0x040fe200078a10ff */
[----:B------:R-:W-:Y:S01]  /*10580*/  IMAD.MOV.U32 R70, RZ, RZ, R64 ;  /* 0x000000ffff467224 */ /* 0x000fe200078e0040 */
[----:B------:R-:W-:Y:S01]  /*10590*/  MOV R68, R61 ;  /* 0x0000003d00447202 */ /* 0x000fe20000000f00 */
[----:B------:R-:W-:Y:S01]  /*105a0*/  IMAD R35, R79, c[0x0][0x190], RZ ;  /* 0x000064004f237a24 */ /* 0x000fe200078e02ff */
[----:B------:R-:W-:Y:S01]  /*105b0*/  MOV R79, R77 ;  /* 0x0000004d004f7202 */ /* 0x000fe20000000f00 */
[----:B------:R-:W-:Y:S01]  /*105c0*/  IMAD.MOV.U32 R80, RZ, RZ, R78 ;  /* 0x000000ffff507224 */ /* 0x000fe200078e004e */
[----:B------:R-:W-:Y:S01]  /*105d0*/  LEA.HI.X.SX32 R83, R28, R0, 0x2, P5 ;  /* 0x000000001c537211 */ /* 0x000fe200028f16ff */
[----:B------:R-:W-:-:S02]  /*105e0*/  IMAD.MOV.U32 R61, RZ, RZ, R147 ;  /* 0x000000ffff3d7224 */ /* 0x000fc400078e0093 */
[----:B------:R-:W-:Y:S02]  /*105f0*/  IMAD.MOV.U32 R78, RZ, RZ, R76 ;  /* 0x000000ffff4e7224 */ /* 0x000fe400078e004c */
[----:B------:R-:W-:Y:S01]  /*10600*/  IMAD.MOV.U32 R77, RZ, RZ, R74 ;  /* 0x000000ffff4d7224 */ /* 0x000fe200078e004a */
[----:B------:R-:W-:Y:S01]  /*10610*/  MOV R74, R72 ;  /* 0x00000048004a7202 */ /* 0x000fe20000000f00 */
[----:B------:R-:W-:Y:S02]  /*10620*/  IMAD.MOV.U32 R76, RZ, RZ, R75 ;  /* 0x000000ffff4c7224 */ /* 0x000fe400078e004b */
[----:B------:R-:W-:Y:S02]  /*10630*/  IMAD.MOV.U32 R64, RZ, RZ, R62 ;  /* 0x000000ffff407224 */ /* 0x000fe400078e003e */
[----:B------:R-:W-:Y:S02]  /*10640*/  IMAD.MOV.U32 R75, RZ, RZ, R73 ;  /* 0x000000ffff4b7224 */ /* 0x000fe400078e0049 */
[----:B------:R-:W-:-:S02]  /*10650*/  IMAD.MOV.U32 R72, RZ, RZ, R70 ;  /* 0x000000ffff487224 */ /* 0x000fc400078e0046 */
[----:B---3--:R-:W-:Y:S02]  /*10660*/  IMAD.MOV.U32 R62, RZ, RZ, R146 ;  /* 0x000000ffff3e7224 */ /* 0x008fe400078e0092 */
[----:B------:R-:W-:Y:S02]  /*10670*/  IMAD.MOV.U32 R73, RZ, RZ, R71 ;  /* 0x000000ffff497224 */ /* 0x000fe400078e0047 */
[----:B------:R-:W-:Y:S02]  /*10680*/  IMAD.MOV.U32 R70, RZ, RZ, R66 ;  /* 0x000000ffff467224 */ /* 0x000fe400078e0042 */
[----:B------:R-:W-:Y:S02]  /*10690*/  IMAD.MOV.U32 R71, RZ, RZ, R68 ;  /* 0x000000ffff477224 */ /* 0x000fe400078e0044 */
[----:B------:R-:W-:Y:S01]  /*106a0*/  IMAD.MOV.U32 R66, RZ, RZ, R61 ;  /* 0x000000ffff427224 */ /* 0x000fe200078e003d */
[----:B------:R1:W-:Y:S01]  /*106b0*/  STL.64 [R1+0x370], R82 ;  /* 0x0003705201007387 */ /* 0x0003e20000100a00 */
[----:B-----5:R-:W-:Y:S01]  /*106c0*/  IMAD.MOV.U32 R61, RZ, RZ, R58 ;  /* 0x000000ffff3d7224 */ /* 0x020fe200078e003a */
[----:B------:R-:W-:-:S02]  /*106d0*/  MOV R68, R62 ;  /* 0x0000003e00447202 */ /* 0x000fc40000000f00 */
[----:B------:R-:W-:Y:S01]  /*106e0*/  MOV R58, R145 ;  /* 0x00000091003a7202 */ /* 0x000fe20000000f00 */
[----:B------:R-:W-:Y:S02]  /*106f0*/  IMAD.MOV.U32 R143, RZ, RZ, R198 ;  /* 0x000000ffff8f7224 */ /* 0x000fe400078e00c6 */
[----:B------:R-:W-:Y:S02]  /*10700*/  IMAD.MOV.U32 R81, RZ, RZ, R78 ;  /* 0x000000ffff517224 */ /* 0x000fe400078e004e */
[----:B-1----:R-:W-:Y:S02]  /*10710*/  IMAD.MOV.U32 R82, RZ, RZ, R79 ;  /* 0x000000ffff527224 */ /* 0x002fe400078e004f */
[----:B------:R-:W-:Y:S02]  /*10720*/  IMAD.MOV.U32 R79, RZ, RZ, R71 ;  /* 0x000000ffff4f7224 */ /* 0x000fe400078e0047 */
[----:B------:R-:W-:Y:S01]  /*10730*/  IMAD.MOV.U32 R71, RZ, RZ, R70 ;  /* 0x000000ffff477224 */ /* 0x000fe200078e0046 */
[----:B------:R-:W-:Y:S01]  /*10740*/  MOV R70, R61 ;  /* 0x0000003d00467202 */ /* 0x000fe20000000f00 */
[----:B------:R-:W-:Y:S01]  /*10750*/  IMAD.MOV.U32 R61, RZ, RZ, R142 ;  /* 0x000000ffff3d7224 */ /* 0x000fe200078e008e */
[----:B------:R-:W-:Y:S01]  /*10760*/  LEA R142, P5, R23, R2, 0x2 ;  /* 0x00000002178e7211 */ /* 0x000fe200078a10ff */
[----:B------:R-:W-:-:S02]  /*10770*/  IMAD.MOV.U32 R78, RZ, RZ, R74 ;  /* 0x000000ffff4e7224 */ /* 0x000fc400078e004a */
[----:B------:R-:W-:Y:S01]  /*10780*/  IMAD.MOV.U32 R83, RZ, RZ, R80 ;  /* 0x000000ffff537224 */ /* 0x000fe200078e0050 */
[----:B------:R-:W-:Y:S01]  /*10790*/  MOV R80, R73 ;  /* 0x0000004900507202 */ /* 0x000fe20000000f00 */
[----:B------:R-:W-:Y:S01]  /*107a0*/  IMAD.MOV.U32 R73, RZ, RZ, R68 ;  /* 0x000000ffff497224 */ /* 0x000fe200078e0044 */
[----:B------:R-:W-:Y:S01]  /*107b0*/  MOV R86, R82 ;  /* 0x0000005200567202 */ /* 0x000fe20000000f00 */
[----:B------:R-:W-:Y:S02]  /*107c0*/  IMAD R28, R83, c[0x0][0x190], RZ ;  /* 0x00006400531c7a24 */ /* 0x000fe400078e02ff */
[----:B------:R-:W-:Y:S02]  /*107d0*/  IMAD.MOV.U32 R82, RZ, RZ, R80 ;  /* 0x000000ffff527224 */ /* 0x000fe400078e0050 */
[----:B------:R-:W-:Y:S02]  /*107e0*/  IMAD.MOV.U32 R83, RZ, RZ, R81 ;  /* 0x000000ffff537224 */ /* 0x000fe400078e0051 */
[----:B------:R-:W-:-:S02]  /*107f0*/  IMAD.MOV.U32 R80, RZ, RZ, R70 ;  /* 0x000000ffff507224 */ /* 0x000fc400078e0046 */
[----:B------:R-:W-:Y:S02]  /*10800*/  IMAD.MOV.U32 R81, RZ, RZ, R79 ;  /* 0x000000ffff517224 */ /* 0x000fe400078e004f */
[----:B------:R-:W-:Y:S02]  /*10810*/  IMAD.MOV.U32 R79, RZ, RZ, R61 ;  /* 0x000000ffff4f7224 */ /* 0x000fe400078e003d */
[----:B--2---:R-:W-:Y:S02]  /*10820*/  IMAD.MOV.U32 R62, RZ, RZ, R60 ;  /* 0x000000ffff3e7224 */ /* 0x004fe400078e003c */
[----:B----4-:R-:W-:Y:S02]  /*10830*/  IMAD.MOV.U32 R60, RZ, RZ, R144 ;  /* 0x000000ffff3c7224 */ /* 0x010fe400078e0090 */
[----:B------:R-:W-:Y:S02]  /*10840*/  IMAD.MOV.U32 R74, RZ, RZ, R62 ;  /* 0x000000ffff4a7224 */ /* 0x000fe400078e003e */
[----:B------:R-:W-:-:S02]  /*10850*/  IMAD.MOV.U32 R62, RZ, RZ, R58 ;  /* 0x000000ffff3e7224 */ /* 0x000fc400078e003a */
[----:B------:R-:W-:Y:S01]  /*10860*/  IMAD.MOV.U32 R58, RZ, RZ, R143 ;  /* 0x000000ffff3a7224 */ /* 0x000fe200078e008f */
[----:B------:R-:W-:Y:S02]  /*10870*/  LEA.HI.X.SX32 R143, R23, R0, 0x2, P5 ;  /* 0x00000000178f7211 */ /* 0x000fe400028f16ff */
[C---:B------:R-:W-:Y:S01]  /*10880*/  LEA R84, P5, R17.reuse, R2, 0x2 ;  /* 0x0000000211547211 */ /* 0x040fe200078a10ff */
[----:B------:R-:W-:Y:S02]  /*10890*/  IMAD.MOV.U32 R68, RZ, RZ, R60 ;  /* 0x000000ffff447224 */ /* 0x000fe400078e003c */
[----:B------:R-:W2:Y:S01]  /*108a0*/  LDL.LU R60, [R1+0x3d4] ;  /* 0x0003d400013c7983 */ /* 0x000ea20000300800 */
[----:B------:R-:W-:Y:S02]  /*108b0*/  LEA.HI.X.SX32 R85, R17, R0, 0x2, P5 ;  /* 0x0000000011557211 */ /* 0x000fe400028f16ff */
[----:B------:R-:W-:Y:S02]  /*108c0*/  MOV R70, R68 ;  /* 0x0000004400467202 */ /* 0x000fe40000000f00 */
[----:B------:R-:W3:Y:S04]  /*108d0*/  LDL.LU R68, [R1+0x3e8] ;  /* 0x0003e80001447983 */ /* 0x000ee80000300800 */
[----:B------:R1:W-:Y:S02]  /*108e0*/  STL.64 [R1+0x378], R84 ;  /* 0x0003785401007387 */ /* 0x0003e40000100a00 */
[----:B-1----:R-:W-:-:S02]  /*108f0*/  IMAD.MOV.U32 R84, RZ, RZ, R83 ;  /* 0x000000ffff547224 */ /* 0x002fc400078e0053 */
[----:B------:R-:W-:Y:S01]  /*10900*/  IMAD.MOV.U32 R83, RZ, RZ, R82 ;  /* 0x000000ffff537224 */ /* 0x000fe200078e0052 */
[----:B------:R-:W-:Y:S01]  /*10910*/  MOV R82, R81 ;  /* 0x0000005100527202 */ /* 0x000fe20000000f00 */
[----:B------:R-:W-:Y:S02]  /*10920*/  IMAD.MOV.U32 R81, RZ, RZ, R80 ;  /* 0x000000ffff517224 */ /* 0x000fe400078e0050 */
[----:B------:R-:W-:Y:S02]  /*10930*/  IMAD.MOV.U32 R80, RZ, RZ, R79 ;  /* 0x000000ffff507224 */ /* 0x000fe400078e004f */
[----:B------:R-:W-:Y:S02]  /*10940*/  IMAD.MOV.U32 R79, RZ, RZ, R69 ;  /* 0x000000ffff4f7224 */ /* 0x000fe400078e0045 */
[----:B------:R-:W-:Y:S02]  /*10950*/  IMAD.MOV.U32 R69, RZ, RZ, R67 ;  /* 0x000000ffff457224 */ /* 0x000fe400078e0043 */
[----:B------:R-:W4:Y:S01]  /*10960*/  LDL.LU R67, [R1+0x3d8] ;  /* 0x0003d80001437983 */ /* 0x000f220000300800 */
[----:B------:R-:W-:-:S02]  /*10970*/  IMAD R114, R114, c[0x0][0x190], RZ ;  /* 0x0000640072727a24 */ /* 0x000fc400078e02ff */
[----:B------:R-:W-:-:S03]  /*10980*/  IMAD R116, R116, c[0x0][0x190], RZ ;  /* 0x0000640074747a24 */ /* 0x000fc600078e02ff */
[----:B------:R-:W-:Y:S01]  /*10990*/  LEA R200, P2, R114, R2, 0x2 ;  /* 0x0000000272c87211 */ /* 0x000fe200078410ff */
[----:B------:R-:W-:-:S03]  /*109a0*/  IMAD R118, R118, c[0x0][0x190], RZ ;  /* 0x0000640076767a24 */ /* 0x000fc600078e02ff */
[----:B------:R-:W-:Y:S02]  /*109b0*/  LEA.HI.X.SX32 R201, R114, R0, 0x2, P2 ;  /* 0x0000000072c97211 */ /* 0x000fe400010f16ff */
[----:B------:R-:W-:Y:S01]  /*109c0*/  LEA R198, P2, R116, R2, 0x2 ;  /* 0x0000000274c67211 */ /* 0x000fe200078410ff */
[----:B------:R-:W-:-:S03]  /*109d0*/  IMAD R120, R120, c[0x0][0x190], RZ ;  /* 0x0000640078787a24 */ /* 0x000fc600078e02ff */
[----:B------:R-:W-:Y:S02]  /*109e0*/  LEA.HI.X.SX32 R199, R116, R0, 0x2, P2 ;  /* 0x0000000074c77211 */ /* 0x000fe400010f16ff */
[----:B------:R-:W-:Y:S01]  /*109f0*/  LEA R194, P2, R118, R2, 0x2 ;  /* 0x0000000276c27211 */ /* 0x000fe200078410ff */
[----:B------:R-:W-:-:S03]  /*10a00*/  IMAD R122, R122, c[0x0][0x190], RZ ;  /* 0x000064007a7a7a24 */ /* 0x000fc600078e02ff */
        /* <DEDUP_REMOVED lines=8> */
[----:B------:R-:W-:Y:S01]  /*10a90*/  LEA.HI.X.SX32 R189, R122, R0, 0x2, P2 ;  /* 0x000000007abd7211 */ /* 0x000fe200010f16ff */
[----:B------:R-:W-:Y:S01]  /*10aa0*/  IMAD R126, R126, c[0x0][0x190], RZ ;  /* 0x000064007e7e7a24 */ /* 0x000fe200078e02ff */
[----:B------:R-:W-:Y:S01]  /*10ab0*/  LEA R186, P2, R124, R2, 0x2 ;  /* 0x000000027cba7211 */ /* 0x000fe200078410ff */
[----:B------:R-:W-:-:S02]  /*10ac0*/  IMAD.MOV.U32 R49, RZ, RZ, R48 ;  /* 0x000000ffff317224 */ /* 0x000fc400078e0030 */
[----:B------:R-:W-:Y:S02]  /*10ad0*/  IMAD.MOV.U32 R48, RZ, RZ, R43 ;  /* 0x000000ffff307224 */ /* 0x000fe400078e002b */
[----:B------:R-:W-:Y:S01]  /*10ae0*/  IMAD R43, R187, c[0x0][0x190], RZ ;  /* 0x00006400bb2b7a24 */ /* 0x000fe200078e02ff */
[----:B------:R-:W-:Y:S01]  /*10af0*/  LEA.HI.X.SX32 R187, R124, R0, 0x2, P2 ;  /* 0x000000007cbb7211 */ /* 0x000fe200010f16ff */
[----:B------:R-:W-:Y:S01]  /*10b00*/  IMAD R36, R182, c[0x0][0x190], RZ ;  /* 0x00006400b6247a24 */ /* 0x000fe200078e02ff */
[----:B------:R-:W-:Y:S01]  /*10b10*/  LEA R182, P2, R126, R2, 0x2 ;  /* 0x000000027eb67211 */ /* 0x000fe200078410ff */
[----:B------:R-:W-:Y:S02]  /*10b20*/  IMAD R128, R128, c[0x0][0x190], RZ ;  /* 0x0000640080807a24 */ /* 0x000fe400078e02ff */
[----:B------:R-:W-:Y:S01]  /*10b30*/  IMAD R37, R183, c[0x0][0x190], RZ ;  /* 0x00006400b7257a24 */ /* 0x000fe200078e02ff */
[----:B------:R-:W-:Y:S01]  /*10b40*/  LEA.HI.X.SX32 R183, R126, R0, 0x2, P2 ;  /* 0x000000007eb77211 */ /* 0x000fe200010f16ff */
[----:B------:R-:W-:Y:S01]  /*10b50*/  IMAD R33, R180, c[0x0][0x190], RZ ;  /* 0x00006400b4217a24 */ /* 0x000fe200078e02ff */
[----:B------:R-:W-:Y:S01]  /*10b60*/  LEA R180, P2, R128, R2, 0x2 ;  /* 0x0000000280b47211 */ /* 0x000fe200078410ff */
[----:B------:R-:W-:-:S02]  /*10b70*/  IMAD R130, R130, c[0x0][0x190], RZ ;  /* 0x0000640082827a24 */ /* 0x000fc400078e02ff */
        /* <DEDUP_REMOVED lines=13> */
[----:B------:R-:W-:-:S04]  /*10c50*/  LEA R170, P2, R134, R2, 0x2 ;  /* 0x0000000286aa7211 */ /* 0x000fc800078410ff */
[----:B------:R-:W-:Y:S02]  /*10c60*/  LEA.HI.X.SX32 R171, R134, R0, 0x2, P2 ;  /* 0x0000000086ab7211 */ /* 0x000fe400010f16ff */
[----:B------:R-:W-:Y:S01]  /*10c70*/  LEA R168, P2, R136, R2, 0x2 ;  /* 0x0000000288a87211 */ /* 0x000fe200078410ff */
[----:B------:R-:W-:-:S03]  /*10c80*/  IMAD R13, R159, c[0x0][0x190], RZ ;  /* 0x000064009f0d7a24 */ /* 0x000fc600078e02ff */
[----:B------:R-:W-:Y:S02]  /*10c90*/  LEA.HI.X.SX32 R169, R136, R0, 0x2, P2 ;  /* 0x0000000088a97211 */ /* 0x000fe400010f16ff */
[C---:B------:R-:W-:Y:S01]  /*10ca0*/  LEA R136, P5, R15.reuse, R2, 0x2 ;  /* 0x000000020f887211 */ /* 0x040fe200078a10ff */
[----:B------:R-:W-:Y:S01]  /*10cb0*/  IMAD R23, R86, c[0x0][0x190], RZ ;  /* 0x0000640056177a24 */ /* 0x000fe200078e02ff */
[----:B------:R-:W-:Y:S01]  /*10cc0*/  MOV R86, R83 ;  /* 0x0000005300567202 */ /* 0x000fe20000000f00 */
[----:B------:R-:W-:Y:S01]  /*10cd0*/  IMAD R17, R84, c[0x0][0x190], RZ ;  /* 0x0000640054117a24 */ /* 0x000fe200078e02ff */
[----:B------:R-:W-:Y:S01]  /*10ce0*/  LEA.HI.X.SX32 R137, R15, R0, 0x2, P5 ;  /* 0x000000000f897211 */ /* 0x000fe200028f16ff */
[----:B------:R-:W-:Y:S01]  /*10cf0*/  IMAD.MOV.U32 R83, RZ, RZ, R82 ;  /* 0x000000ffff537224 */ /* 0x000fe200078e0052 */
[C---:B------:R-:W-:Y:S01]  /*10d00*/  LEA R84, P5, R13.reuse, R2, 0x2 ;  /* 0x000000020d547211 */ /* 0x040fe200078a10ff */
[----:B------:R-:W-:Y:S02]  /*10d10*/  IMAD.MOV.U32 R82, RZ, RZ, R81 ;  /* 0x000000ffff527224 */ /* 0x000fe400078e0051 */
[----:B------:R-:W-:Y:S01]  /*10d20*/  IMAD.MOV.U32 R81, RZ, RZ, R80 ;  /* 0x000000ffff517224 */ /* 0x000fe200078e0050 */
[----:B------:R-:W-:Y:S01]  /*10d30*/  LEA.HI.X.SX32 R85, R13, R0, 0x2, P5 ;  /* 0x000000000d557211 */ /* 0x000fe200028f16ff */
[----:B------:R-:W-:Y:S01]  /*10d40*/  IMAD.MOV.U32 R80, RZ, RZ, R79 ;  /* 0x000000ffff507224 */ /* 0x000fe200078e004f */
[----:B------:R-:W-:Y:S01]  /*10d50*/  MOV R79, R69 ;  /* 0x00000045004f7202 */ /* 0x000fe20000000f00 */
[----:B----4-:R-:W-:-:S02]  /*10d60*/  IMAD.MOV.U32 R69, RZ, RZ, R67 ;  /* 0x000000ffff457224 */ /* 0x010fc400078e0043 */
[----:B------:R-:W-:Y:S02]  /*10d70*/  IMAD.MOV.U32 R67, RZ, RZ, R57 ;  /* 0x000000ffff437224 */ /* 0x000fe400078e0039 */
[----:B------:R-:W4:Y:S04]  /*10d80*/  LDL.LU R57, [R1+0x414] ;  /* 0x0004140001397983 */ /* 0x000f280000300800 */
[----:B------:R1:W-:Y:S02]  /*10d90*/  STL.64 [R1+0x380], R84 ;  /* 0x0003805401007387 */ /* 0x0003e40000100a00 */
[----:B-1----:R-:W-:Y:S02]  /*10da0*/  IMAD.MOV.U32 R84, RZ, RZ, R83 ;  /* 0x000000ffff547224 */ /* 0x002fe400078e0053 */
[----:B------:R-:W-:Y:S01]  /*10db0*/  IMAD.MOV.U32 R83, RZ, RZ, R82 ;  /* 0x000000ffff537224 */ /* 0x000fe200078e0052 */
[----:B------:R-:W-:Y:S01]  /*10dc0*/  MOV R82, R81 ;  /* 0x0000005100527202 */ /* 0x000fe20000000f00 */
[----:B------:R-:W-:-:S02]  /*10dd0*/  IMAD.MOV.U32 R81, RZ, RZ, R80 ;  /* 0x000000ffff517224 */ /* 0x000fc400078e0050 */
[----:B------:R-:W-:Y:S02]  /*10de0*/  IMAD.MOV.U32 R80, RZ, RZ, R79 ;  /* 0x000000ffff507224 */ /* 0x000fe400078e004f */
[----:B------:R-:W-:Y:S02]  /*10df0*/  IMAD.MOV.U32 R79, RZ, RZ, R78 ;  /* 0x000000ffff4f7224 */ /* 0x000fe400078e004e */
[----:B------:R-:W-:Y:S02]  /*10e00*/  IMAD.MOV.U32 R78, RZ, RZ, R76 ;  /* 0x000000ffff4e7224 */ /* 0x000fe400078e004c */
[----:B------:R-:W5:Y:S01]  /*10e10*/  LDL.LU R76, [R1+0x3a4] ;  /* 0x0003a400014c7983 */ /* 0x000f620000300800 */
[----:B------:R-:W-:Y:S01]  /*10e20*/  IMAD R15, R86, c[0x0][0x190], RZ ;  /* 0x00006400560f7a24 */ /* 0x000fe200078e02ff */
[----:B------:R-:W-:Y:S01]  /*10e30*/  MOV R86, R83 ;  /* 0x0000005300567202 */ /* 0x000fe20000000f00 */
[----:B------:R-:W-:Y:S02]  /*10e40*/  IMAD.MOV.U32 R83, RZ, RZ, R82 ;  /* 0x000000ffff537224 */ /* 0x000fe400078e0052 */
[----:B------:R-:W-:-:S02]  /*10e50*/  IMAD.MOV.U32 R82, RZ, RZ, R81 ;  /* 0x000000ffff527224 */ /* 0x000fc400078e0051 */
[----:B------:R-:W-:Y:S02]  /*10e60*/  IMAD.MOV.U32 R81, RZ, RZ, R80 ;  /* 0x000000ffff517224 */ /* 0x000fe400078e0050 */
[----:B------:R-:W-:Y:S01]  /*10e70*/  IMAD.MOV.U32 R80, RZ, RZ, R79 ;  /* 0x000000ffff507224 */ /* 0x000fe200078e004f */
[----:B------:R-:W-:Y:S01]  /*10e80*/  MOV R79, R78 ;  /* 0x0000004e004f7202 */ /* 0x000fe20000000f00 */
[----:B------:R-:W-:Y:S01]  /*10e90*/  IMAD R9, R163, c[0x0][0x190], RZ ;  /* 0x00006400a3097a24 */ /* 0x000fe200078e02ff */
[----:B------:R-:W-:Y:S01]  /*10ea0*/  LEA R130, P5, R11, R2, 0x2 ;  /* 0x000000020b827211 */ /* 0x000fe200078a10ff */
[----:B------:R-:W-:-:S03]  /*10eb0*/  IMAD R13, R84, c[0x0][0x190], RZ ;  /* 0x00006400540d7a24 */ /* 0x000fc600078e02ff */
[----:B------:R-:W-:Y:S01]  /*10ec0*/  LEA.HI.X.SX32 R131, R11, R0, 0x2, P5 ;  /* 0x000000000b837211 */ /* 0x000fe200028f16ff */
[----:B-----5:R-:W-:Y:S02]  /*10ed0*/  IMAD.MOV.U32 R78, RZ, RZ, R76 ;  /* 0x000000ffff4e7224 */ /* 0x020fe400078e004c */
[----:B------:R-:W5:Y:S01]  /*10ee0*/  LDL.LU R76, [R1+0x3a8] ;  /* 0x0003a800014c7983 */ /* 0x000f620000300800 */
[----:B------:R-:W-:-:S04]  /*10ef0*/  LEA R84, P5, R9, R2, 0x2 ;  /* 0x0000000209547211 */ /* 0x000fc800078a10ff */
[----:B------:R-:W-:Y:S01]  /*10f00*/  LEA.HI.X.SX32 R85, R9, R0, 0x2, P5 ;  /* 0x0000000009557211 */ /* 0x000fe200028f16ff */
[----:B------:R-:W-:-:S04]  /*10f10*/  IMAD R7, R165, c[0x0][0x190], RZ ;  /* 0x00006400a5077a24 */ /* 0x000fc800078e02ff */
[----:B------:R1:W-:Y:S01]  /*10f20*/  STL.64 [R1+0x388], R84 ;  /* 0x0003885401007387 */ /* 0x0003e20000100a00 */
[----:B------:R-:W-:Y:S01]  /*10f30*/  LEA R124, P5, R7, R2, 0x2 ;  /* 0x00000002077c7211 */ /* 0x000fe200078a10ff */
[----:B------:R-:W-:Y:S02]  /*10f40*/  IMAD R11, R86, c[0x0][0x190], RZ ;  /* 0x00006400560b7a24 */ /* 0x000fe400078e02ff */
[----:B-1----:R-:W-:Y:S02]  /*10f50*/  IMAD.MOV.U32 R84, RZ, RZ, R83 ;  /* 0x000000ffff547224 */ /* 0x002fe400078e0053 */
[----:B------:R-:W-:Y:S02]  /*10f60*/  IMAD.MOV.U32 R83, RZ, RZ, R82 ;  /* 0x000000ffff537224 */ /* 0x000fe400078e0052 */
[----:B------:R-:W-:Y:S01]  /*10f70*/  IMAD.MOV.U32 R82, RZ, RZ, R81 ;  /* 0x000000ffff527224 */ /* 0x000fe200078e0051 */
[----:B------:R-:W-:Y:S01]  /*10f80*/  MOV R81, R80 ;  /* 0x0000005000517202 */ /* 0x000fe20000000f00 */
[----:B------:R-:W-:-:S02]  /*10f90*/  IMAD.MOV.U32 R80, RZ, RZ, R79 ;  /* 0x000000ffff507224 */ /* 0x000fc400078e004f */
[----:B------:R-:W-:Y:S01]  /*10fa0*/  IMAD.MOV.U32 R79, RZ, RZ, R78 ;  /* 0x000000ffff4f7224 */ /* 0x000fe200078e004e */
[----:B------:R-:W-:Y:S01]  /*10fb0*/  LEA.HI.X.SX32 R125, R7, R0, 0x2, P5 ;  /* 0x00000000077d7211 */ /* 0x000fe200028f16ff */
[----:B------:R-:W-:Y:S02]  /*10fc0*/  IMAD.MOV.U32 R86, RZ, RZ, R83 ;  /* 0x000000ffff567224 */ /* 0x000fe400078e0053 */
[----:B------:R-:W-:Y:S01]  /*10fd0*/  IMAD R9, R84, c[0x0][0x190], RZ ;  /* 0x0000640054097a24 */ /* 0x000fe200078e02ff */
[C---:B------:R-:W-:Y:S01]  /*10fe0*/  LEA R84, P5, R5.reuse, R2, 0x2 ;  /* 0x0000000205547211 */ /* 0x040fe200078a10ff */
[----:B------:R-:W-:Y:S01]  /*10ff0*/  IMAD.MOV.U32 R83, RZ, RZ, R82 ;  /* 0x000000ffff537224 */ /* 0x000fe200078e0052 */
[----:B------:R-:W-:Y:S01]  /*11000*/  MOV R82, R81 ;  /* 0x0000005100527202 */ /* 0x000fe20000000f00 */
[----:B------:R-:W-:Y:S02]  /*11010*/  IMAD.MOV.U32 R81, RZ, RZ, R80 ;  /* 0x000000ffff517224 */ /* 0x000fe400078e0050 */
[----:B------:R-:W-:Y:S01]  /*11020*/  IMAD.MOV.U32 R80, RZ, RZ, R79 ;  /* 0x000000ffff507224 */ /* 0x000fe200078e004f */
[----:B------:R-:W-:Y:S01]  /*11030*/  LEA.HI.X.SX32 R85, R5, R0, 0x2, P5 ;  /* 0x0000000005557211 */ /* 0x000fe200028f16ff */
[----:B------:R-:W-:-:S02]  /*11040*/  IMAD.MOV.U32 R61, RZ, RZ, R141 ;  /* 0x000000ffff3d7224 */ /* 0x000fc400078e008d */
[----:B-----5:R-:W-:Y:S02]  /*11050*/  IMAD.MOV.U32 R78, RZ, RZ, R76 ;  /* 0x000000ffff4e7224 */ /* 0x020fe400078e004c */
[----:B------:R-:W-:Y:S01]  /*11060*/  IMAD.MOV.U32 R76, RZ, RZ, R74 ;  /* 0x000000ffff4c7224 */ /* 0x000fe200078e004a */
[----:B------:R-:W-:Y:S01]  /*11070*/  MOV R74, R73 ;  /* 0x00000049004a7202 */ /* 0x000fe20000000f00 */
[----:B------:R-:W-:Y:S02]  /*11080*/  IMAD.MOV.U32 R73, RZ, RZ, R70 ;  /* 0x000000ffff497224 */ /* 0x000fe400078e0046 */
[----:B------:R-:W-:Y:S02]  /*11090*/  IMAD.MOV.U32 R70, RZ, RZ, R252 ;  /* 0x000000ffff467224 */ /* 0x000fe400078e00fc */
[----:B------:R-:W-:Y:S01]  /*110a0*/  IMAD.MOV.U32 R79, RZ, RZ, R78 ;  /* 0x000000ffff4f7224 */ /* 0x000fe200078e004e */
[----:B------:R-:W5:Y:S01]  /*110b0*/  LDL.LU R252, [R1+0x3f4] ;  /* 0x0003f40001fc7983 */ /* 0x000f620000300800 */
[----:B------:R-:W-:Y:S01]  /*110c0*/  IMAD.MOV.U32 R78, RZ, RZ, R76 ;  /* 0x000000ffff4e7224 */ /* 0x000fe200078e004c */
[----:B------:R-:W-:Y:S01]  /*110d0*/  MOV R76, R73 ;  /* 0x00000049004c7202 */ /* 0x000fe20000000f00 */
[----:B------:R-:W-:-:S02]  /*110e0*/  IMAD.MOV.U32 R73, RZ, RZ, R70 ;  /* 0x000000ffff497224 */ /* 0x000fc400078e0046 */
[----:B------:R-:W-:Y:S02]  /*110f0*/  IMAD.MOV.U32 R70, RZ, RZ, R62 ;  /* 0x000000ffff467224 */ /* 0x000fe400078e003e */
[----:B------:R-:W3:Y:S04]  /*11100*/  LDL.LU R62, [R1+0x3e0] ;  /* 0x0003e000013e7983 */ /* 0x000ee80000300800 */
[----:B------:R1:W-:Y:S02]  /*11110*/  STL.64 [R1+0x390], R84 ;  /* 0x0003905401007387 */ /* 0x0003e40000100a00 */
[----:B-1----:R-:W-:Y:S02]  /*11120*/  IMAD.MOV.U32 R84, RZ, RZ, R83 ;  /* 0x000000ffff547224 */ /* 0x002fe400078e0053 */
[----:B------:R-:W-:Y:S01]  /*11130*/  IMAD.MOV.U32 R83, RZ, RZ, R82 ;  /* 0x000000ffff537224 */ /* 0x000fe200078e0052 */
[----:B------:R-:W-:Y:S01]  /*11140*/  MOV R82, R81 ;  /* 0x0000005100527202 */ /* 0x000fe20000000f00 */
[----:B------:R-:W-:-:S02]  /*11150*/  IMAD.MOV.U32 R81, RZ, RZ, R80 ;  /* 0x000000ffff517224 */ /* 0x000fc400078e0050 */
[----:B------:R-:W-:Y:S02]  /*11160*/  IMAD.MOV.U32 R80, RZ, RZ, R79 ;  /* 0x000000ffff507224 */ /* 0x000fe400078e004f */
[----:B------:R-:W-:Y:S02]  /*11170*/  IMAD.MOV.U32 R79, RZ, RZ, R78 ;  /* 0x000000ffff4f7224 */ /* 0x000fe400078e004e */
[----:B------:R-:W-:Y:S01]  /*11180*/  IMAD.MOV.U32 R78, RZ, RZ, R76 ;  /* 0x000000ffff4e7224 */ /* 0x000fe200078e004c */
[----:B------:R-:W-:Y:S01]  /*11190*/  MOV R76, R73 ;  /* 0x00000049004c7202 */ /* 0x000fe20000000f00 */
[----:B------:R-:W-:Y:S02]  /*111a0*/  IMAD.MOV.U32 R73, RZ, RZ, R70 ;  /* 0x000000ffff497224 */ /* 0x000fe400078e0046 */
[----:B------:R-:W-:Y:S02]  /*111b0*/  IMAD.MOV.U32 R70, RZ, RZ, R61 ;  /* 0x000000ffff467224 */ /* 0x000fe400078e003d */
[----:B--2---:R-:W-:-:S02]  /*111c0*/  IMAD.MOV.U32 R61, RZ, RZ, R60 ;  /* 0x000000ffff3d7224 */ /* 0x004fc400078e003c */
[----:B------:R-:W-:Y:S01]  /*111d0*/  IMAD.MOV.U32 R60, RZ, RZ, R59 ;  /* 0x000000ffff3c7224 */ /* 0x000fe200078e003b */
[----:B------:R-:W-:Y:S02]  /*111e0*/  MOV R59, R56 ;  /* 0x00000038003b7202 */ /* 0x000fe40000000f00 */
[----:B------:R-:W2:Y:S01]  /*111f0*/  LDL.LU R56, [R1+0x410] ;  /* 0x0004100001387983 */ /* 0x000ea20000300800 */
[----:B------:R-:W-:Y:S02]  /*11200*/  IMAD R7, R86, c[0x0][0x190], RZ ;  /* 0x0000640056077a24 */ /* 0x000fe400078e02ff */
[----:B------:R-:W-:Y:S02]  /*11210*/  IMAD.MOV.U32 R86, RZ, RZ, R83 ;  /* 0x000000ffff567224 */ /* 0x000fe400078e0053 */
[----:B------:R-:W-:Y:S02]  /*11220*/  IMAD.MOV.U32 R83, RZ, RZ, R82 ;  /* 0x000000ffff537224 */ /* 0x000fe400078e0052 */
[----:B------:R-:W-:-:S02]  /*11230*/  IMAD.MOV.U32 R82, RZ, RZ, R81 ;  /* 0x000000ffff527224 */ /* 0x000fc400078e0051 */
[----:B------:R-:W-:Y:S01]  /*11240*/  IMAD.MOV.U32 R81, RZ, RZ, R80 ;  /* 0x000000ffff517224 */ /* 0x000fe200078e0050 */
[----:B------:R-:W-:Y:S01]  /*11250*/  MOV R80, R79 ;  /* 0x0000004f00507202 */ /* 0x000fe20000000f00 */
[----:B------:R-:W-:Y:S02]  /*11260*/  IMAD.MOV.U32 R79, RZ, RZ, R73 ;  /* 0x000000ffff4f7224 */ /* 0x000fe400078e0049 */
[----:B------:R-:W-:Y:S02]  /*11270*/  IMAD.MOV.U32 R73, RZ, RZ, R70 ;  /* 0x000000ffff497224 */ /* 0x000fe400078e0046 */
[----:B------:R-:W-:Y:S02]  /*11280*/  IMAD.MOV.U32 R70, RZ, RZ, R61 ;  /* 0x000000ffff467224 */ /* 0x000fe400078e003d */
[----:B------:R-:W-:Y:S01]  /*11290*/  IMAD.MOV.U32 R61, RZ, RZ, R60 ;  /* 0x000000ffff3d7224 */ /* 0x000fe200078e003c */
[----:B------:R-:W-:Y:S01]  /*112a0*/  MOV R60, R59 ;  /* 0x0000003b003c7202 */ /* 0x000fe20000000f00 */
[----:B------:R-:W-:-:S02]  /*112b0*/  IMAD R138, R138, c[0x0][0x190], RZ ;  /* 0x000064008a8a7a24 */ /* 0x000fc400078e02ff */
[----:B------:R-:W-:Y:S02]  /*112c0*/  IMAD R8, R164, c[0x0][0x190], RZ ;  /* 0x00006400a4087a24 */ /* 0x000fe400078e02ff */
[----:B------:R-:W-:Y:S01]  /*112d0*/  IMAD R140, R140, c[0x0][0x190], RZ ;  /* 0x000064008c8c7a24 */ /* 0x000fe200078e02ff */
[----:B------:R-:W-:Y:S01]  /*112e0*/  LEA R164, P2, R138, R2, 0x2 ;  /* 0x000000028aa47211 */ /* 0x000fe200078410ff */
[----:B------:R-:W-:-:S03]  /*112f0*/  IMAD R10, R162, c[0x0][0x190], RZ ;  /* 0x00006400a20a7a24 */ /* 0x000fc600078e02ff */
[----:B------:R-:W-:Y:S02]  /*11300*/  LEA.HI.X.SX32 R165, R138, R0, 0x2, P2 ;  /* 0x000000008aa57211 */ /* 0x000fe400010f16ff */
[----:B------:R-:W-:Y:S01]  /*11310*/  LEA R162, P2, R140, R2, 0x2 ;  /* 0x000000028ca27211 */ /* 0x000fe200078410ff */
[----:B------:R-:W-:-:S03]  /*11320*/  IMAD R14, R158, c[0x0][0x190], RZ ;  /* 0x000064009e0e7a24 */ /* 0x000fc600078e02ff */
[----:B------:R-:W-:Y:S02]  /*11330*/  LEA.HI.X.SX32 R163, R140, R0, 0x2, P2 ;  /* 0x000000008ca37211 */ /* 0x000fe400010f16ff */
[----:B------:R-:W-:-:S04]  /*11340*/  LEA R158, P2, R112, R2, 0x2 ;  /* 0x00000002709e7211 */ /* 0x000fc800078410ff */
        /* <DEDUP_REMOVED lines=21> */
[CC--:B------:R-:W-:Y:S02]  /*114a0*/  LEA R126, P2, R8.reuse, R2.reuse, 0x2 ;  /* 0x00000002087e7211 */ /* 0x0c0fe400078410ff */
[C---:B------:R-:W-:Y:S02]  /*114b0*/  LEA R118, P5, R3.reuse, R2, 0x2 ;  /* 0x0000000203767211 */ /* 0x040fe400078a10ff */
[----:B------:R-:W-:Y:S02]  /*114c0*/  LEA.HI.X.SX32 R127, R8, R0, 0x2, P2 ;  /* 0x00000000087f7211 */ /* 0x000fe400010f16ff */
[C---:B------:R-:W-:Y:S01]  /*114d0*/  LEA R122, P2, R6.reuse, R2, 0x2 ;  /* 0x00000002067a7211 */ /* 0x040fe200078410ff */
[----:B--2---:R-:W-:Y:S02]  /*114e0*/  IMAD.MOV.U32 R59, RZ, RZ, R56 ;  /* 0x000000ffff3b7224 */ /* 0x004fe400078e0038 */
[----:B------:R-:W2:Y:S01]  /*114f0*/  LDL.LU R56, [R1+0x400] ;  /* 0x0004000001387983 */ /* 0x000ea20000300800 */
[-C--:B------:R-:W-:Y:S01]  /*11500*/  LEA.HI.X.SX32 R123, R6, R0.reuse, 0x2, P2 ;  /* 0x00000000067b7211 */ /* 0x080fe200010f16ff */
[----:B------:R-:W-:Y:S01]  /*11510*/  IMAD R5, R84, c[0x0][0x190], RZ ;  /* 0x0000640054057a24 */ /* 0x000fe200078e02ff */
[----:B------:R-:W-:-:S02]  /*11520*/  LEA.HI.X.SX32 R119, R3, R0, 0x2, P5 ;  /* 0x0000000003777211 */ /* 0x000fc400028f16ff */
[CC--:B------:R-:W-:Y:S02]  /*11530*/  LEA R120, P2, R4.reuse, R2.reuse, 0x2 ;  /* 0x0000000204787211 */ /* 0x0c0fe400078410ff */
[C---:B------:R-:W-:Y:S02]  /*11540*/  LEA R84, P5, R19.reuse, R2, 0x2 ;  /* 0x0000000213547211 */ /* 0x040fe400078a10ff */
[-C--:B------:R-:W-:Y:S02]  /*11550*/  LEA.HI.X.SX32 R121, R4, R0.reuse, 0x2, P2 ;  /* 0x0000000004797211 */ /* 0x080fe400010f16ff */
[----:B------:R-:W-:Y:S02]  /*11560*/  LEA.HI.X.SX32 R85, R19, R0, 0x2, P5 ;  /* 0x0000000013557211 */ /* 0x000fe400028f16ff */
[-C--:B------:R-:W-:Y:S02]  /*11570*/  LEA R116, P2, R18, R2.reuse, 0x2 ;  /* 0x0000000212747211 */ /* 0x080fe400078410ff */
[----:B------:R-:W-:-:S02]  /*11580*/  LEA R112, P5, R22, R2, 0x2 ;  /* 0x0000000216707211 */ /* 0x000fc400078a10ff */
[-C--:B------:R-:W-:Y:S02]  /*11590*/  LEA.HI.X.SX32 R117, R18, R0.reuse, 0x2, P2 ;  /* 0x0000000012757211 */ /* 0x080fe400010f16ff */
[----:B------:R-:W-:Y:S02]  /*115a0*/  LEA.HI.X.SX32 R113, R22, R0, 0x2, P5 ;  /* 0x0000000016717211 */ /* 0x000fe400028f16ff */
[-C--:B------:R-:W-:Y:S02]  /*115b0*/  LEA R114, P2, R21, R2.reuse, 0x2 ;  /* 0x0000000215727211 */ /* 0x080fe400078410ff */
[----:B------:R-:W-:Y:S02]  /*115c0*/  LEA R18, P5, R25, R2, 0x2 ;  /* 0x0000000219127211 */ /* 0x000fe400078a10ff */
[-C--:B------:R-:W-:Y:S02]  /*115d0*/  LEA.HI.X.SX32 R115, R21, R0.reuse, 0x2, P2 ;  /* 0x0000000015737211 */ /* 0x080fe400010f16ff */
[----:B------:R-:W-:-:S02]  /*115e0*/  LEA.HI.X.SX32 R19, R25, R0, 0x2, P5 ;  /* 0x0000000019137211 */ /* 0x000fc400028f16ff */
[CC--:B------:R-:W-:Y:S02]  /*115f0*/  LEA R110, P2, R24.reuse, R2.reuse, 0x2 ;  /* 0x00000002186e7211 */ /* 0x0c0fe400078410ff */
[C---:B------:R-:W-:Y:S01]  /*11600*/  LEA R106, P5, R29.reuse, R2, 0x2 ;  /* 0x000000021d6a7211 */ /* 0x040fe200078a10ff */
[----:B------:R-:W-:Y:S01]  /*11610*/  STL.64 [R1+0x398], R84 ;  /* 0x0003985401007387 */ /* 0x000fe20000100a00 */
[-C--:B------:R-:W-:Y:S02]  /*11620*/  LEA.HI.X.SX32 R111, R24, R0.reuse, 0x2, P2 ;  /* 0x00000000186f7211 */ /* 0x080fe400010f16ff */
[----:B------:R-:W-:Y:S01]  /*11630*/  LEA.HI.X.SX32 R107, R29, R0, 0x2, P5 ;  /* 0x000000001d6b7211 */ /* 0x000fe200028f16ff */
[----:B------:R1:W-:Y:S01]  /*11640*/  STL.64 [R1+0x3a0], R18 ;  /* 0x0003a01201007387 */ /* 0x0003e20000100a00 */
[----:B------:R-:W-:-:S04]  /*11650*/  LEA R108, P2, R27, R2, 0x2 ;  /* 0x000000021b6c7211 */ /* 0x000fc800078410ff */
[----:B------:R-:W-:Y:S02]  /*11660*/  LEA.HI.X.SX32 R109, R27, R0, 0x2, P2 ;  /* 0x000000001b6d7211 */ /* 0x000fe400010f16ff */
[-C--:B------:R-:W-:Y:S02]  /*11670*/  LEA R104, P2, R30, R2.reuse, 0x2 ;  /* 0x000000021e687211 */ /* 0x080fe400078410ff */
[----:B-1----:R-:W-:-:S04]  /*11680*/  LEA R18, P5, R32, R2, 0x2 ;  /* 0x0000000220127211 */ /* 0x002fc800078a10ff */
[----:B------:R-:W-:Y:S02]  /*11690*/  LEA.HI.X.SX32 R19, R32, R0, 0x2, P5 ;  /* 0x0000000020137211 */ /* 0x000fe400028f16ff */
[----:B------:R-:W-:Y:S02]  /*116a0*/  LEA R100, P5, R34, R2, 0x2 ;  /* 0x0000000222647211 */ /* 0x000fe400078a10ff */
[-C--:B------:R-:W-:Y:S01]  /*116b0*/  LEA.HI.X.SX32 R105, R30, R0.reuse, 0x2, P2 ;  /* 0x000000001e697211 */ /* 0x080fe200010f16ff */
[----:B------:R1:W-:Y:S01]  /*116c0*/  STL.64 [R1+0x3a8], R18 ;  /* 0x0003a81201007387 */ /* 0x0003e20000100a00 */
[----:B------:R-:W-:Y:S02]  /*116d0*/  LEA.HI.X.SX32 R101, R34, R0, 0x2, P5 ;  /* 0x0000000022657211 */ /* 0x000fe400028f16ff */
[----:B------:R-:W-:-:S04]  /*116e0*/  LEA R102, P2, R33, R2, 0x2 ;  /* 0x0000000221667211 */ /* 0x000fc800078410ff */
[----:B------:R-:W-:Y:S02]  /*116f0*/  LEA.HI.X.SX32 R103, R33, R0, 0x2, P2 ;  /* 0x0000000021677211 */ /* 0x000fe400010f16ff */
[CC--:B-1----:R-:W-:Y:S02]  /*11700*/  LEA R18, P5, R37.reuse, R2.reuse, 0x2 ;  /* 0x0000000225127211 */ /* 0x0c2fe400078a10ff */
[----:B------:R-:W-:Y:S02]  /*11710*/  LEA R98, P2, R36, R2, 0x2 ;  /* 0x0000000224627211 */ /* 0x000fe400078410ff */
[----:B------:R-:W-:Y:S02]  /*11720*/  LEA.HI.X.SX32 R19, R37, R0, 0x2, P5 ;  /* 0x0000000025137211 */ /* 0x000fe400028f16ff */
[----:B------:R-:W-:Y:S01]  /*11730*/  LEA R94, P5, R40, R2, 0x2 ;  /* 0x00000002285e7211 */ /* 0x000fe200078a10ff */
[----:B------:R-:W-:Y:S01]  /*11740*/  IMAD R45, R45, c[0x0][0x190], RZ ;  /* 0x000064002d2d7a24 */ /* 0x000fe200078e02ff */
[-C--:B------:R-:W-:Y:S01]  /*11750*/  LEA.HI.X.SX32 R99, R36, R0.reuse, 0x2, P2 ;  /* 0x0000000024637211 */ /* 0x080fe200010f16ff */
[----:B------:R1:W-:Y:S01]  /*11760*/  STL.64 [R1+0x3b0], R18 ;  /* 0x0003b01201007387 */ /* 0x0003e20000100a00 */
[----:B------:R-:W-:-:S02]  /*11770*/  LEA.HI.X.SX32 R95, R40, R0, 0x2, P5 ;  /* 0x00000000285f7211 */ /* 0x000fc400028f16ff */
[----:B------:R-:W-:Y:S01]  /*11780*/  LEA R96, P2, R38, R2, 0x2 ;  /* 0x0000000226607211 */ /* 0x000fe200078410ff */
[----:B------:R-:W-:Y:S02]  /*11790*/  IMAD R44, R44, c[0x0][0x190], RZ ;  /* 0x000064002c2c7a24 */ /* 0x000fe400078e02ff */
[----:B------:R-:W-:Y:S01]  /*117a0*/  IMAD R47, R47, c[0x0][0x190], RZ ;  /* 0x000064002f2f7a24 */ /* 0x000fe200078e02ff */
[----:B------:R-:W-:Y:S02]  /*117b0*/  LEA.HI.X.SX32 R97, R38, R0, 0x2, P2 ;  /* 0x0000000026617211 */ /* 0x000fe400010f16ff */
[-C--:B-1----:R-:W-:Y:S02]  /*117c0*/  LEA R18, P5, R43, R2.reuse, 0x2 ;  /* 0x000000022b127211 */ /* 0x082fe400078a10ff */
[----:B------:R-:W-:Y:S02]  /*117d0*/  LEA R92, P2, R41, R2, 0x2 ;  /* 0x00000002295c7211 */ /* 0x000fe400078410ff */
[----:B------:R-:W-:-:S02]  /*117e0*/  LEA.HI.X.SX32 R19, R43, R0, 0x2, P5 ;  /* 0x000000002b137211 */ /* 0x000fc400028f16ff */
[----:B------:R-:W-:Y:S01]  /*117f0*/  LEA R88, P5, R45, R2, 0x2 ;  /* 0x000000022d587211 */ /* 0x000fe200078a10ff */
[----:B------:R-:W-:Y:S01]  /*11800*/  IMAD R46, R46, c[0x0][0x190], RZ ;  /* 0x000064002e2e7a24 */ /* 0x000fe200078e02ff */
[-C--:B------:R-:W-:Y:S01]  /*11810*/  LEA.HI.X.SX32 R93, R41, R0.reuse, 0x2, P2 ;  /* 0x00000000295d7211 */ /* 0x080fe200010f16ff */
[----:B------:R1:W-:Y:S01]  /*11820*/  STL.64 [R1+0x3b8], R18 ;  /* 0x0003b81201007387 */ /* 0x0003e20000100a00 */
[----:B------:R-:W-:Y:S01]  /*11830*/  LEA.HI.X.SX32 R89, R45, R0, 0x2, P5 ;  /* 0x000000002d597211 */ /* 0x000fe200028f16ff */
[----:B------:R-:W-:Y:S01]  /*11840*/  IMAD R54, R54, c[0x0][0x190], RZ ;  /* 0x0000640036367a24 */ /* 0x000fe200078e02ff */
[----:B------:R-:W-:Y:S01]  /*11850*/  LEA R90, P2, R44, R2, 0x2 ;  /* 0x000000022c5a7211 */ /* 0x000fe200078410ff */
[----:B------:R-:W-:Y:S02]  /*11860*/  IMAD R4, R86, c[0x0][0x190], RZ ;  /* 0x0000640056047a24 */ /* 0x000fe400078e02ff */
[----:B------:R-:W-:Y:S01]  /*11870*/  IMAD R39, R82, c[0x0][0x190], RZ ;  /* 0x0000640052277a24 */ /* 0x000fe200078e02ff */
[----:B------:R-:W-:-:S02]  /*11880*/  LEA.HI.X.SX32 R91, R44, R0, 0x2, P2 ;  /* 0x000000002c5b7211 */ /* 0x000fc400010f16ff */
[CC--:B-1----:R-:W-:Y:S01]  /*11890*/  LEA R18, P5, R47.reuse, R2.reuse, 0x2 ;  /* 0x000000022f127211 */ /* 0x0c2fe200078a10ff */
[----:B------:R-:W-:Y:S01]  /*118a0*/  IMAD R48, R48, c[0x0][0x190], RZ ;  /* 0x0000640030307a24 */ /* 0x000fe200078e02ff */
[----:B------:R-:W-:Y:S01]  /*118b0*/  LEA R86, P2, R46, R2, 0x2 ;  /* 0x000000022e567211 */ /* 0x000fe200078410ff */
[----:B------:R-:W-:Y:S01]  /*118c0*/  IMAD R52, R52, c[0x0][0x190], RZ ;  /* 0x0000640034347a24 */ /* 0x000fe200078e02ff */
[----:B------:R-:W-:Y:S02]  /*118d0*/  LEA.HI.X.SX32 R19, R47, R0, 0x2, P5 ;  /* 0x000000002f137211 */ /* 0x000fe400028f16ff */
[----:B------:R-:W-:Y:S01]  /*118e0*/  LEA R82, P5, R54, R2, 0x2 ;  /* 0x0000000236527211 */ /* 0x000fe200078a10ff */
[----:B------:R-:W-:Y:S01]  /*118f0*/  IMAD R3, R83, c[0x0][0x190], RZ ;  /* 0x0000640053037a24 */ /* 0x000fe200078e02ff */
[-C--:B------:R-:W-:Y:S01]  /*11900*/  LEA.HI.X.SX32 R87, R46, R0.reuse, 0x2, P2 ;  /* 0x000000002e577211 */ /* 0x080fe200010f16ff */
[----:B------:R-:W-:Y:S01]  /*11910*/  IMAD R53, R53, c[0x0][0x190], RZ ;  /* 0x0000640035357a24 */ /* 0x000fe200078e02ff */
[----:B------:R-:W-:Y:S01]  /*11920*/  LEA.HI.X.SX32 R83, R54, R0, 0x2, P5 ;  /* 0x0000000036537211 */ /* 0x000fe200028f16ff */
[----:B------:R-:W-:Y:S01]  /*11930*/  IMAD R50, R50, c[0x0][0x190], RZ ;  /* 0x0000640032327a24 */ /* 0x000fe200078e02ff */
[----:B------:R-:W-:-:S02]  /*11940*/  LEA R84, P2, R48, R2, 0x2 ;  /* 0x0000000230547211 */ /* 0x000fc400078410ff */
[----:B------:R-:W-:Y:S01]  /*11950*/  LEA R32, P5, R52, R2, 0x2 ;  /* 0x0000000234207211 */ /* 0x000fe200078a10ff */
[----:B------:R-:W-:Y:S01]  /*11960*/  IMAD R29, R80, c[0x0][0x190], RZ ;  /* 0x00006400501d7a24 */ /* 0x000fe200078e02ff */
[-C--:B------:R-:W-:Y:S01]  /*11970*/  LEA.HI.X.SX32 R85, R48, R0.reuse, 0x2, P2 ;  /* 0x0000000030557211 */ /* 0x080fe200010f16ff */
[----:B------:R-:W-:Y:S01]  /*11980*/  IMAD R24, R76, c[0x0][0x190], RZ ;  /* 0x000064004c187a24 */ /* 0x000fe200078e02ff */
[----:B------:R-:W-:Y:S01]  /*11990*/  LEA.HI.X.SX32 R33, R52, R0, 0x2, P5 ;  /* 0x0000000034217211 */ /* 0x000fe200028f16ff */
[----:B------:R-:W-:Y:S01]  /*119a0*/  IMAD R51, R51, c[0x0][0x190], RZ ;  /* 0x0000640033337a24 */ /* 0x000fe200078e02ff */
[-C--:B------:R-:W-:Y:S02]  /*119b0*/  LEA R80, P2, R53, R2.reuse, 0x2 ;  /* 0x0000000235507211 */ /* 0x080fe400078410ff */
[----:B------:R-:W-:Y:S01]  /*119c0*/  LEA R76, P5, R50, R2, 0x2 ;  /* 0x00000002324c7211 */ /* 0x000fe200078a10ff */
[----:B------:R-:W-:Y:S01]  /*119d0*/  IMAD R31, R81, c[0x0][0x190], RZ ;  /* 0x00006400511f7a24 */ /* 0x000fe200078e02ff */
[----:B------:R-:W-:Y:S01]  /*119e0*/  STL.64 [R1+0x3c0], R18 ;  /* 0x0003c01201007387 */ /* 0x000fe20000100a00 */
[----:B------:R-:W-:Y:S01]  /*119f0*/  IMAD R25, R77, c[0x0][0x190], RZ ;  /* 0x000064004d197a24 */ /* 0x000fe200078e02ff */
[-C--:B------:R-:W-:Y:S01]  /*11a00*/  LEA.HI.X.SX32 R81, R53, R0.reuse, 0x2, P2 ;  /* 0x0000000035517211 */ /* 0x080fe200010f16ff */
[----:B------:R-:W-:Y:S01]  /*11a10*/  IMAD R26, R78, c[0x0][0x190], RZ ;  /* 0x000064004e1a7a24 */ /* 0x000fe200078e02ff */
[----:B------:R1:W-:Y:S01]  /*11a20*/  STL.64 [R1+0x3c8], R32 ;  /* 0x0003c82001007387 */ /* 0x0003e20000100a00 */
[----:B------:R-:W-:Y:S01]  /*11a30*/  LEA.HI.X.SX32 R77, R50, R0, 0x2, P5 ;  /* 0x00000000324d7211 */ /* 0x000fe200028f16ff */
[----:B------:R-:W-:Y:S01]  /*11a40*/  IMAD R49, R49, c[0x0][0x190], RZ ;  /* 0x0000640031317a24 */ /* 0x000fe200078e02ff */
[----:B------:R-:W-:Y:S01]  /*11a50*/  LEA R78, P2, R51, R2, 0x2 ;  /* 0x00000002334e7211 */ /* 0x000fe200078410ff */
[----:B------:R-:W-:-:S02]  /*11a60*/  IMAD R27, R79, c[0x0][0x190], RZ ;  /* 0x000064004f1b7a24 */ /* 0x000fc400078e02ff */
[----:B------:R-:W-:Y:S01]  /*11a70*/  IMAD R21, R74, c[0x0][0x190], RZ ;  /* 0x000064004a157a24 */ /* 0x000fe200078e02ff */
[----:B------:R-:W-:Y:S01]  /*11a80*/  LEA.HI.X.SX32 R79, R51, R0, 0x2, P2 ;  /* 0x00000000334f7211 */ /* 0x000fe200010f16ff */
[----:B------:R-:W-:Y:S01]  /*11a90*/  IMAD R16, R70, c[0x0][0x190], RZ ;  /* 0x0000640046107a24 */ /* 0x000fe200078e02ff */
[CC--:B-1----:R-:W-:Y:S02]  /*11aa0*/  LEA R32, P5, R42.reuse, R2.reuse, 0x2 ;  /* 0x000000022a207211 */ /* 0x0c2fe400078a10ff */
[----:B------:R-:W-:Y:S02]  /*11ab0*/  LEA R74, P2, R49, R2, 0x2 ;  /* 0x00000002314a7211 */ /* 0x000fe400078410ff */
[----:B------:R-:W-:Y:S02]  /*11ac0*/  LEA.HI.X.SX32 R33, R42, R0, 0x2, P5 ;  /* 0x000000002a217211 */ /* 0x000fe400028f16ff */
[----:B------:R-:W-:Y:S01]  /*11ad0*/  LEA R70, P5, R28, R2, 0x2 ;  /* 0x000000021c467211 */ /* 0x000fe200078a10ff */
[----:B------:R-:W-:Y:S01]  /*11ae0*/  IMAD R22, R75, c[0x0][0x190], RZ ;  /* 0x000064004b167a24 */ /* 0x000fe200078e02ff */
[-C--:B------:R-:W-:Y:S01]  /*11af0*/  LEA.HI.X.SX32 R75, R49, R0.reuse, 0x2, P2 ;  /* 0x00000000314b7211 */ /* 0x080fe200010f16ff */
[----:B------:R-:W-:Y:S01]  /*11b00*/  IMAD R18, R71, c[0x0][0x190], RZ ;  /* 0x0000640047127a24 */ /* 0x000fe200078e02ff */
[----:B------:R1:W-:Y:S01]  /*11b10*/  STL.64 [R1+0x3d0], R32 ;  /* 0x0003d02001007387 */ /* 0x0003e20000100a00 */
[----:B------:R-:W-:Y:S01]  /*11b20*/  IMAD R19, R72, c[0x0][0x190], RZ ;  /* 0x0000640048137a24 */ /* 0x000fe200078e02ff */
[----:B------:R-:W-:-:S02]  /*11b30*/  LEA.HI.X.SX32 R71, R28, R0, 0x2, P5 ;  /* 0x000000001c477211 */ /* 0x000fc400028f16ff */
[----:B------:R-:W-:Y:S01]  /*11b40*/  LEA R72, P2, R35, R2, 0x2 ;  /* 0x0000000223487211 */ /* 0x000fe200078410ff */
[----:B------:R-:W-:Y:S01]  /*11b50*/  IMAD R20, R73, c[0x0][0x190], RZ ;  /* 0x0000640049147a24 */ /* 0x000fe200078e02ff */
[----:B------:R-:W-:Y:S01]  /*11b60*/  MOV R235, R64 ;  /* 0x0000004000eb7202 */ /* 0x000fe20000000f00 */
[----:B---3--:R-:W-:Y:S01]  /*11b70*/  IMAD.MOV.U32 R238, RZ, RZ, R68 ;  /* 0x000000ffffee7224 */ /* 0x008fe200078e0044 */
[----:B------:R-:W-:Y:S02]  /*11b80*/  LEA.HI.X.SX32 R73, R35, R0, 0x2, P2 ;  /* 0x0000000023497211 */ /* 0x000fe400010f16ff */
[-C--:B-1----:R-:W-:Y:S02]  /*11b90*/  LEA R32, P5, R17, R2.reuse, 0x2 ;  /* 0x0000000211207211 */ /* 0x082fe400078a10ff */
[----:B------:R-:W-:Y:S02]  /*11ba0*/  LEA R68, P2, R23, R2, 0x2 ;  /* 0x0000000217447211 */ /* 0x000fe400078410ff */
[----:B------:R-:W-:-:S02]  /*11bb0*/  LEA.HI.X.SX32 R33, R17, R0, 0x2, P5 ;  /* 0x0000000011217211 */ /* 0x000fc400028f16ff */
[----:B------:R-:W-:Y:S01]  /*11bc0*/  LEA R64, P5, R13, R2, 0x2 ;  /* 0x000000020d407211 */ /* 0x000fe200078a10ff */
[----:B------:R-:W-:Y:S01]  /*11bd0*/  IMAD R14, R69, c[0x0][0x190], RZ ;  /* 0x00006400450e7a24 */ /* 0x000fe200078e02ff */
[-C--:B------:R-:W-:Y:S01]  /*11be0*/  LEA.HI.X.SX32 R69, R23, R0.reuse, 0x2, P2 ;  /* 0x0000000017457211 */ /* 0x080fe200010f16ff */
[----:B------:R-:W-:Y:S01]  /*11bf0*/  IMAD.MOV.U32 R241, RZ, RZ, R65 ;  /* 0x000000fffff17224 */ /* 0x000fe200078e0041 */
[----:B------:R1:W-:Y:S01]  /*11c00*/  STL.64 [R1+0x3d8], R32 ;  /* 0x0003d82001007387 */ /* 0x0003e20000100a00 */
[----:B------:R-:W-:Y:S01]  /*11c10*/  IMAD R12, R66, c[0x0][0x190], RZ ;  /* 0x00006400420c7a24 */ /* 0x000fe200078e02ff */
[----:B------:R-:W-:Y:S02]  /*11c20*/  LEA.HI.X.SX32 R65, R13, R0, 0x2, P5 ;  /* 0x000000000d417211 */ /* 0x000fe400028f16ff */
[C---:B------:R-:W-:Y:S01]  /*11c30*/  LEA R66, P2, R15.reuse, R2, 0x2 ;  /* 0x000000020f427211 */ /* 0x040fe200078410ff */
[----:B------:R-:W-:Y:S02]  /*11c40*/  IMAD.MOV.U32 R239, RZ, RZ, R67 ;  /* 0x000000ffffef7224 */ /* 0x000fe400078e0043 */
[----:B------:R-:W-:Y:S01]  /*11c50*/  IMAD R10, R62, c[0x0][0x190], RZ ;  /* 0x000064003e0a7a24 */ /* 0x000fe200078e02ff */
[----:B------:R-:W-:-:S02]  /*11c60*/  LEA.HI.X.SX32 R67, R15, R0, 0x2, P2 ;  /* 0x000000000f437211 */ /* 0x000fc400010f16ff */
[-C--:B-1----:R-:W-:Y:S01]  /*11c70*/  LEA R32, P5, R9, R2.reuse, 0x2 ;  /* 0x0000000209207211 */ /* 0x082fe200078a10ff */
[----:B------:R-:W-:Y:S01]  /*11c80*/  IMAD.MOV.U32 R236, RZ, RZ, R58 ;  /* 0x000000ffffec7224 */ /* 0x000fe200078e003a */
[----:B------:R-:W-:Y:S02]  /*11c90*/  LEA R62, P2, R11, R2, 0x2 ;  /* 0x000000020b3e7211 */ /* 0x000fe400078410ff */
[----:B------:R-:W-:Y:S02]  /*11ca0*/  LEA.HI.X.SX32 R33, R9, R0, 0x2, P5 ;  /* 0x0000000009217211 */ /* 0x000fe400028f16ff */
[----:B------:R-:W-:Y:S01]  /*11cb0*/  LEA R58, P5, R5, R2, 0x2 ;  /* 0x00000002053a7211 */ /* 0x000fe200078a10ff */
[----:B------:R-:W-:Y:S01]  /*11cc0*/  IMAD.MOV.U32 R240, RZ, RZ, R63 ;  /* 0x000000fffff07224 */ /* 0x000fe200078e003f */
[-C--:B------:R-:W-:Y:S01]  /*11cd0*/  LEA.HI.X.SX32 R63, R11, R0.reuse, 0x2, P2 ;  /* 0x000000000b3f7211 */ /* 0x080fe200010f16ff */
[----:B------:R-:W-:Y:S01]  /*11ce0*/  IMAD.MOV.U32 R242, RZ, RZ, R59 ;  /* 0x000000fffff27224 */ /* 0x000fe200078e003b */
[----:B------:R1:W-:Y:S01]  /*11cf0*/  STL.64 [R1+0x3e0], R32 ;  /* 0x0003e02001007387 */ /* 0x0003e20000100a00 */
[----:B------:R-:W-:Y:S01]  /*11d00*/  IMAD.MOV.U32 R243, RZ, RZ, R60 ;  /* 0x000000fffff37224 */ /* 0x000fe200078e003c */
[----:B------:R-:W-:-:S02]  /*11d10*/  LEA.HI.X.SX32 R59, R5, R0, 0x2, P5 ;  /* 0x00000000053b7211 */ /* 0x000fc400028f16ff */
[----:B------:R-:W-:Y:S01]  /*11d20*/  LEA R60, P2, R7, R2, 0x2 ;  /* 0x00000002073c7211 */ /* 0x000fe200078410ff */
[----:B------:R-:W-:Y:S02]  /*11d30*/  IMAD R8, R61, c[0x0][0x190], RZ ;  /* 0x000064003d087a24 */ /* 0x000fe400078e02ff */
[----:B------:R-:W-:Y:S01]  /*11d40*/  IMAD R6, R238, c[0x0][0x190], RZ ;  /* 0x00006400ee067a24 */ /* 0x000fe200078e02ff */
[----:B------:R-:W-:Y:S02]  /*11d50*/  LEA.HI.X.SX32 R61, R7, R0, 0x2, P2 ;  /* 0x00000000073d7211 */ /* 0x000fe400010f16ff */
[----:B-1----:R-:W-:-:S04]  /*11d60*/  LEA R32, P5, R3, R2, 0x2 ;  /* 0x0000000203207211 */ /* 0x002fc800078a10ff */
[----:B------:R-:W-:Y:S02]  /*11d70*/  LEA.HI.X.SX32 R33, R3, R0, 0x2, P5 ;  /* 0x0000000003217211 */ /* 0x000fe400028f16ff */
[C---:B------:R-:W-:Y:S02]  /*11d80*/  LEA R52, P5, R31.reuse, R2, 0x2 ;  /* 0x000000021f347211 */ /* 0x040fe400078a10ff */
[----:B------:R-:W-:Y:S01]  /*11d90*/  MOV R237, R239 ;  /* 0x000000ef00ed7202 */ /* 0x000fe20000000f00 */
[----:B----4-:R-:W-:Y:S01]  /*11da0*/  IMAD.MOV.U32 R239, RZ, RZ, R57 ;  /* 0x000000ffffef7224 */ /* 0x010fe200078e0039 */
[----:B------:R1:W-:Y:S01]  /*11db0*/  STL.64 [R1+0x3e8], R32 ;  /* 0x0003e82001007387 */ /* 0x0003e20000100a00 */
[----:B------:R-:W-:Y:S01]  /*11dc0*/  LEA.HI.X.SX32 R53, R31, R0, 0x2, P5 ;  /* 0x000000001f357211 */ /* 0x000fe200028f16ff */
[----:B------:R-:W-:Y:S01]  /*11dd0*/  IMAD R5, R55, c[0x0][0x190], RZ ;  /* 0x0000640037057a24 */ /* 0x000fe200078e02ff */
[----:B-1----:R-:W-:-:S04]  /*11de0*/  LEA R32, P5, R27, R2, 0x2 ;  /* 0x000000021b207211 */ /* 0x002fc800078a10ff */
[----:B------:R-:W-:Y:S02]  /*11df0*/  LEA.HI.X.SX32 R33, R27, R0, 0x2, P5 ;  /* 0x000000001b217211 */ /* 0x000fe400028f16ff */
[----:B------:R-:W-:-:S04]  /*11e00*/  LEA R46, P5, R25, R2, 0x2 ;  /* 0x00000002192e7211 */ /* 0x000fc800078a10ff */
[----:B------:R-:W-:Y:S02]  /*11e10*/  LEA.HI.X.SX32 R47, R25, R0, 0x2, P5 ;  /* 0x00000000192f7211 */ /* 0x000fe400028f16ff */
[-C--:B------:R-:W-:Y:S01]  /*11e20*/  LEA R28, P5, R22, R2.reuse, 0x2 ;  /* 0x00000002161c7211 */ /* 0x080fe200078a10ff */
[----:B------:R-:W-:Y:S01]  /*11e30*/  STL.64 [R1+0x3f0], R32 ;  /* 0x0003f02001007387 */ /* 0x000fe20000100a00 */
[----:B------:R-:W-:Y:S02]  /*11e40*/  IMAD R17, R237, c[0x0][0x190], RZ ;  /* 0x00006400ed117a24 */ /* 0x000fe400078e02ff */
[----:B------:R-:W-:Y:S02]  /*11e50*/  IMAD.MOV.U32 R237, RZ, RZ, R239 ;  /* 0x000000ffffed7224 */ /* 0x000fe400078e00ef */
[----:B------:R-:W-:Y:S02]  /*11e60*/  IMAD R13, R241, c[0x0][0x190], RZ ;  /* 0x00006400f10d7a24 */ /* 0x000fe400078e02ff */
[----:B--2---:R-:W-:Y:S01]  /*11e70*/  IMAD.MOV.U32 R238, RZ, RZ, R56 ;  /* 0x000000ffffee7224 */ /* 0x004fe200078e0038 */
[----:B------:R-:W-:-:S04]  /*11e80*/  LEA R56, P2, R4, R2, 0x2 ;  /* 0x0000000204387211 */ /* 0x000fc800078410ff */
[----:B------:R-:W-:Y:S02]  /*11e90*/  LEA.HI.X.SX32 R57, R4, R0, 0x2, P2 ;  /* 0x0000000004397211 */ /* 0x000fe400010f16ff */
[----:B------:R-:W-:-:S04]  /*11ea0*/  LEA R54, P2, R39, R2, 0x2 ;  /* 0x0000000227367211 */ /* 0x000fc800078410ff */
[----:B------:R-:W-:Y:S02]  /*11eb0*/  LEA.HI.X.SX32 R55, R39, R0, 0x2, P2 ;  /* 0x0000000027377211 */ /* 0x000fe400010f16ff */
[----:B------:R-:W-:-:S04]  /*11ec0*/  LEA R50, P2, R29, R2, 0x2 ;  /* 0x000000021d327211 */ /* 0x000fc800078410ff */
[----:B------:R-:W-:Y:S02]  /*11ed0*/  LEA.HI.X.SX32 R51, R29, R0, 0x2, P2 ;  /* 0x000000001d337211 */ /* 0x000fe400010f16ff */
[----:B------:R-:W-:Y:S02]  /*11ee0*/  LEA R48, P2, R26, R2, 0x2 ;  /* 0x000000021a307211 */ /* 0x000fe400078410ff */
[-C--:B------:R-:W-:Y:S02]  /*11ef0*/  LEA.HI.X.SX32 R29, R22, R0.reuse, 0x2, P5 ;  /* 0x00000000161d7211 */ /* 0x080fe400028f16ff */
[----:B------:R-:W-:Y:S02]  /*11f00*/  LEA.HI.X.SX32 R49, R26, R0, 0x2, P2 ;  /* 0x000000001a317211 */ /* 0x000fe400010f16ff */
[-C--:B------:R-:W-:Y:S02]  /*11f10*/  LEA R44, P2, R24, R2.reuse, 0x2 ;  /* 0x00000002182c7211 */ /* 0x080fe400078410ff */
[----:B------:R-:W-:-:S02]  /*11f20*/  LEA R40, P5, R20, R2, 0x2 ;  /* 0x0000000214287211 */ /* 0x000fc400078a10ff */
[-C--:B------:R-:W-:Y:S02]  /*11f30*/  LEA.HI.X.SX32 R45, R24, R0.reuse, 0x2, P2 ;  /* 0x00000000182d7211 */ /* 0x080fe400010f16ff */
[----:B------:R-:W-:Y:S02]  /*11f40*/  LEA.HI.X.SX32 R41, R20, R0, 0x2, P5 ;  /* 0x0000000014297211 */ /* 0x000fe400028f16ff */
[CC--:B------:R-:W-:Y:S02]  /*11f50*/  LEA R24, P5, R18.reuse, R2.reuse, 0x2 ;  /* 0x0000000212187211 */ /* 0x0c0fe400078a10ff */
[C---:B------:R-:W-:Y:S02]  /*11f60*/  LEA R42, P2, R21.reuse, R2, 0x2 ;  /* 0x00000002152a7211 */ /* 0x040fe400078410ff */
[----:B------:R-:W-:Y:S02]  /*11f70*/  LEA.HI.X.SX32 R25, R18, R0, 0x2, P5 ;  /* 0x0000000012197211 */ /* 0x000fe400028f16ff */
[----:B------:R-:W-:Y:S01]  /*11f80*/  LEA R34, P5, R14, R2, 0x2 ;  /* 0x000000020e227211 */ /* 0x000fe200078a10ff */
[----:B------:R-:W-:Y:S01]  /*11f90*/  IMAD R15, R238, c[0x0][0x190], RZ ;  /* 0x00006400ee0f7a24 */ /* 0x000fe200078e02ff */
[----:B------:R-:W-:Y:S01]  /*11fa0*/  LEA.HI.X.SX32 R43, R21, R0, 0x2, P2 ;  /* 0x00000000152b7211 */ /* 0x000fe200010f16ff */
[----:B------:R1:W-:Y:S01]  /*11fb0*/  STL.64 [R1+0x3f8], R28 ;  /* 0x0003f81c01007387 */ /* 0x0003e20000100a00 */
[----:B------:R-:W-:-:S02]  /*11fc0*/  LEA R38, P2, R19, R2, 0x2 ;  /* 0x0000000213267211 */ /* 0x000fc400078410ff */
[----:B------:R-:W-:Y:S01]  /*11fd0*/  LEA.HI.X.SX32 R35, R14, R0, 0x2, P5 ;  /* 0x000000000e237211 */ /* 0x000fe200028f16ff */
[----:B------:R-:W2:Y:S01]  /*11fe0*/  LDL.LU R238, [R1+0x418] ;  /* 0x0004180001ee7983 */ /* 0x000ea20000300800 */
[C---:B------:R-:W-:Y:S02]  /*11ff0*/  LEA R18, P5, R10.reuse, R2, 0x2 ;  /* 0x000000020a127211 */ /* 0x040fe400078a10ff */
[-C--:B------:R-:W-:Y:S01]  /*12000*/  LEA.HI.X.SX32 R39, R19, R0.reuse, 0x2, P2 ;  /* 0x0000000013277211 */ /* 0x080fe200010f16ff */
[----:B------:R-:W3:Y:S01]  /*12010*/  LDL.LU R239, [R1+0x41c] ;  /* 0x00041c0001ef7983 */ /* 0x000ee20000300800 */
[----:B------:R-:W-:Y:S01]  /*12020*/  LEA.HI.X.SX32 R19, R10, R0, 0x2, P5 ;  /* 0x000000000a137211 */ /* 0x000fe200028f16ff */
[----:B------:R-:W-:Y:S02]  /*12030*/  IMAD R11, R240, c[0x0][0x190], RZ ;  /* 0x00006400f00b7a24 */ /* 0x000fe400078e02ff */
[----:B------:R-:W-:Y:S01]  /*12040*/  STL.64 [R1+0x400], R24 ;  /* 0x0004001801007387 */ /* 0x000fe20000100a00 */
[----:B------:R-:W-:-:S03]  /*12050*/  IMAD R9, R243, c[0x0][0x190], RZ ;  /* 0x00006400f3097a24 */ /* 0x000fc600078e02ff */
[----:B------:R-:W4:Y:S01]  /*12060*/  LDL.LU R241, [R1+0x420] ;  /* 0x0004200001f17983 */ /* 0x000f220000300800 */
[----:B------:R-:W-:-:S03]  /*12070*/  IMAD R7, R242, c[0x0][0x190], RZ ;  /* 0x00006400f2077a24 */ /* 0x000fc600078e02ff */
[----:B------:R-:W3:Y:S04]  /*12080*/  LDL.LU R240, [R1+0x424] ;  /* 0x0004240001f07983 */ /* 0x000ee80000300800 */
[----:B------:R-:W3:Y:S04]  /*12090*/  LDL.LU R243, [R1+0x428] ;  /* 0x0004280001f37983 */ /* 0x000ee80000300800 */
[----:B------:R5:W-:Y:S04]  /*120a0*/  STL.64 [R1+0x408], R18 ;  /* 0x0004081201007387 */ /* 0x000be80000100a00 */
[----:B------:R-:W3:Y:S01]  /*120b0*/  LDL.LU R242, [R1+0x430] ;  /* 0x0004300001f27983 */ /* 0x000ee20000300800 */
[-C--:B------:R-:W-:Y:S01]  /*120c0*/  LEA R36, P2, R16, R2.reuse, 0x2 ;  /* 0x0000000210247211 */ /* 0x080fe200078410ff */
[----:B------:R-:W-:Y:S01]  /*120d0*/  IMAD R3, R235, c[0x0][0x190], RZ ;  /* 0x00006400eb037a24 */ /* 0x000fe200078e02ff */
[----:B-1----:R-:W-:-:S02]  /*120e0*/  LEA R28, P5, R6, R2, 0x2 ;  /* 0x00000002061c7211 */ /* 0x002fc400078a10ff */
[----:B------:R-:W-:Y:S02]  /*120f0*/  LEA.HI.X.SX32 R37, R16, R0, 0x2, P2 ;  /* 0x0000000010257211 */ /* 0x000fe400010f16ff */
[----:B------:R-:W-:Y:S01]  /*12100*/  LEA R32, P2, R12, R2, 0x2 ;  /* 0x000000020c207211 */ /* 0x000fe200078410ff */
[----:B------:R-:W-:Y:S01]  /*12110*/  IMAD R23, R236, c[0x0][0x190], RZ ;  /* 0x00006400ec177a24 */ /* 0x000fe200078e02ff */
[-C--:B------:R-:W-:Y:S02]  /*12120*/  LEA.HI.X.SX32 R29, R6, R0.reuse, 0x2, P5 ;  /* 0x00000000061d7211 */ /* 0x080fe400028f16ff */
[----:B------:R-:W-:Y:S02]  /*12130*/  LEA.HI.X.SX32 R33, R12, R0, 0x2, P2 ;  /* 0x000000000c217211 */ /* 0x000fe400010f16ff */
[-C--:B------:R-:W-:Y:S02]  /*12140*/  LEA R30, P2, R8, R2.reuse, 0x2 ;  /* 0x00000002081e7211 */ /* 0x080fe400078410ff */
[----:B-----5:R-:W-:Y:S01]  /*12150*/  LEA R18, P5, R3, R2, 0x2 ;  /* 0x0000000203127211 */ /* 0x020fe200078a10ff */
[----:B------:R-:W-:Y:S01]  /*12160*/  IMAD R252, R252, c[0x0][0x190], RZ ;  /* 0x00006400fcfc7a24 */ /* 0x000fe200078e02ff */
[----:B------:R-:W-:-:S02]  /*12170*/  LEA.HI.X.SX32 R31, R8, R0, 0x2, P2 ;  /* 0x00000000081f7211 */ /* 0x000fc400010f16ff */
[----:B------:R-:W-:Y:S02]  /*12180*/  LEA R26, P2, R5, R2, 0x2 ;  /* 0x00000002051a7211 */ /* 0x000fe400078410ff */
[----:B------:R-:W-:Y:S02]  /*12190*/  LEA.HI.X.SX32 R19, R3, R0, 0x2, P5 ;  /* 0x0000000003137211 */ /* 0x000fe400028f16ff */
[----:B------:R-:W-:Y:S02]  /*121a0*/  LEA R22, P5, R23, R2, 0x2 ;  /* 0x0000000217167211 */ /* 0x000fe400078a10ff */
[----:B------:R-:W-:Y:S02]  /*121b0*/  LEA.HI.X.SX32 R27, R5, R0, 0x2, P2 ;  /* 0x00000000051b7211 */ /* 0x000fe400010f16ff */
[----:B------:R-:W-:Y:S02]  /*121c0*/  LEA R24, P2, R252, R2, 0x2 ;  /* 0x00000002fc187211 */ /* 0x000fe400078410ff */
[----:B------:R-:W-:-:S02]  /*121d0*/  LEA.HI.X.SX32 R23, R23, R0, 0x2, P5 ;  /* 0x0000000017177211 */ /* 0x000fc400028f16ff */
[----:B------:R-:W-:Y:S02]  /*121e0*/  LEA R220, P5, R15, R2, 0x2 ;  /* 0x000000020fdc7211 */ /* 0x000fe400078a10ff */
[----:B------:R-:W-:Y:S02]  /*121f0*/  LEA.HI.X.SX32 R25, R252, R0, 0x2, P2 ;  /* 0x00000000fc197211 */ /* 0x000fe400010f16ff */
[----:B------:R-:W-:Y:S02]  /*12200*/  LEA R20, P2, R17, R2, 0x2 ;  /* 0x0000000211147211 */ /* 0x000fe400078410ff */
[----:B------:R-:W-:Y:S02]  /*12210*/  LEA.HI.X.SX32 R221, R15, R0, 0x2, P5 ;  /* 0x000000000fdd7211 */ /* 0x000fe400028f16ff */
[----:B------:R-:W-:Y:S01]  /*12220*/  LEA R16, P5, R11, R2, 0x2 ;  /* 0x000000020b107211 */ /* 0x000fe200078a10ff */
[----:B------:R1:W-:Y:S01]  /*12230*/  STL.64 [R1+0x410], R18 ;  /* 0x0004101201007387 */ /* 0x0003e20000100a00 */
[----:B------:R-:W-:-:S02]  /*12240*/  LEA.HI.X.SX32 R21, R17, R0, 0x2, P2 ;  /* 0x0000000011157211 */ /* 0x000fc400010f16ff */
[----:B------:R-:W-:Y:S01]  /*12250*/  LEA.HI.X.SX32 R17, R11, R0, 0x2, P5 ;  /* 0x000000000b117211 */ /* 0x000fe200028f16ff */
[----:B------:R5:W-:Y:S01]  /*12260*/  STL.64 [R1+0x418], R220 ;  /* 0x000418dc01007387 */ /* 0x000be20000100a00 */
[----:B------:R-:W-:Y:S01]  /*12270*/  IMAD R4, R237, c[0x0][0x190], RZ ;  /* 0x00006400ed047a24 */ /* 0x000fe200078e02ff */
[-C--:B-1----:R-:W-:Y:S02]  /*12280*/  LEA R18, P2, R13, R2.reuse, 0x2 ;  /* 0x000000020d127211 */ /* 0x082fe400078410ff */
[----:B-----5:R-:W-:Y:S02]  /*12290*/  LEA R220, P5, R7, R2, 0x2 ;  /* 0x0000000207dc7211 */ /* 0x020fe400078a10ff */
[-C--:B------:R-:W-:Y:S02]  /*122a0*/  LEA.HI.X.SX32 R19, R13, R0.reuse, 0x2, P2 ;  /* 0x000000000d137211 */ /* 0x080fe400010f16ff */
[----:B------:R-:W-:Y:S02]  /*122b0*/  LEA.HI.X.SX32 R221, R7, R0, 0x2, P5 ;  /* 0x0000000007dd7211 */ /* 0x000fe400028f16ff */
[----:B------:R-:W-:-:S03]  /*122c0*/  LEA R14, P2, R9, R2, 0x2 ;  /* 0x00000002090e7211 */ /* 0x000fc600078410ff */
[----:B------:R1:W-:Y:S01]  /*122d0*/  STL.64 [R1+0x420], R220 ;  /* 0x000420dc01007387 */ /* 0x0003e20000100a00 */
[----:B------:R-:W-:Y:S02]  /*122e0*/  LEA.HI.X.SX32 R15, R9, R0, 0x2, P2 ;  /* 0x00000000090f7211 */ /* 0x000fe400010f16ff */
[----:B------:R-:W-:-:S04]  /*122f0*/  LEA R12, P2, R4, R2, 0x2 ;  /* 0x00000002040c7211 */ /* 0x000fc800078410ff */
[----:B------:R-:W-:Y:S01]  /*12300*/  LEA.HI.X.SX32 R13, R4, R0, 0x2, P2 ;  /* 0x00000000040d7211 */ /* 0x000fe200010f16ff */
[----:B------:R-:W-:Y:S01]  /*12310*/  ULDC.64 UR4, c[0x0][0x118] ;  /* 0x0000460000047ab9 */ /* 0x000fe20000000a00 */
[----:B--2---:R-:W-:-:S05]  /*12320*/  IMAD R3, R238, c[0x0][0x190], RZ ;  /* 0x00006400ee037a24 */ /* 0x004fca00078e02ff */
[----:B------:R-:W-:Y:S01]  /*12330*/  LEA R10, P5, R3, R2, 0x2 ;  /* 0x00000002030a7211 */ /* 0x000fe200078a10ff */
[----:B----4-:R-:W-:-:S03]  /*12340*/  IMAD R222, R241, c[0x0][0x190], RZ ;  /* 0x00006400f1de7a24 */ /* 0x010fc600078e02ff */
[----:B------:R-:W-:Y:S02]  /*12350*/  LEA.HI.X.SX32 R11, R3, R0, 0x2, P5 ;  /* 0x00000000030b7211 */ /* 0x000fe400028f16ff */
[----:B-1----:R-:W-:Y:S01]  /*12360*/  LEA R220, P5, R222, R2, 0x2 ;  /* 0x00000002dedc7211 */ /* 0x002fe200078a10ff */
[----:B---3--:R-:W-:-:S03]  /*12370*/  IMAD R5, R243, c[0x0][0x190], RZ ;  /* 0x00006400f3057a24 */ /* 0x008fc600078e02ff */
[----:B------:R-:W-:Y:S01]  /*12380*/  LEA.HI.X.SX32 R221, R222, R0, 0x2, P5 ;  /* 0x00000000dedd7211 */ /* 0x000fe200028f16ff */
[----:B------:R-:W-:Y:S01]  /*12390*/  IMAD R3, R242, c[0x0][0x190], RZ ;  /* 0x00006400f2037a24 */ /* 0x000fe200078e02ff */
[----:B------:R-:W-:Y:S02]  /*123a0*/  MOV R242, c[0x0][0x180] ;  /* 0x0000600000f27a02 */ /* 0x000fe40000000f00 */
[C---:B------:R-:W-:Y:S02]  /*123b0*/  LEA R4, P5, R5.reuse, R2, 0x2 ;  /* 0x0000000205047211 */ /* 0x040fe400078a10ff */
[----:B------:R-:W-:Y:S02]  /*123c0*/  IADD3 R242, R242, -0x15, RZ ;  /* 0xffffffebf2f27810 */ /* 0x000fe40007ffe0ff */
[----:B------:R-:W-:Y:S02]  /*123d0*/  LEA.HI.X.SX32 R5, R5, R0, 0x2, P5 ;  /* 0x0000000005057211 */ /* 0x000fe400028f16ff */
[----:B------:R-:W-:-:S02]  /*123e0*/  ISETP.GE.U32.AND P5, PT, R242, 0x7fffffac, PT ;  /* 0x7fffffacf200780c */ /* 0x000fc40003fa6070 */
[----:B------:R-:W1:Y:S01]  /*123f0*/  S2R R242, SR_TID.X ;  /* 0x0000000000f27919 */ /* 0x000e620000002100 */
[----:B------:R-:W-:Y:S02]  /*12400*/  IMAD R6, R239, c[0x0][0x190], RZ ;  /* 0x00006400ef067a24 */ /* 0x000fe400078e02ff */
[----:B------:R-:W-:-:S03]  /*12410*/  IMAD R252, R240, c[0x0][0x190], RZ ;  /* 0x00006400f0fc7a24 */ /* 0x000fc600078e02ff */
[----:B------:R-:W-:Y:S01]  /*12420*/  LEA R8, P2, R6, R2, 0x2 ;  /* 0x0000000206087211 */ /* 0x000fe200078410ff */
[----:B------:R-:W-:-:S03]  /*12430*/  IMAD.MOV.U32 R243, RZ, RZ, c[0x0][0x180] ;  /* 0x00006000fff37624 */ /* 0x000fc600078e00ff */
[----:B------:R-:W-:Y:S02]  /*12440*/  LEA.HI.X.SX32 R9, R6, R0, 0x2, P2 ;  /* 0x0000000006097211 */ /* 0x000fe400010f16ff */
[C---:B------:R-:W-:Y:S01]  /*12450*/  LEA R6, P2, R252.reuse, R2, 0x2 ;  /* 0x00000002fc067211 */ /* 0x040fe200078410ff */
[----:B------:R2:W-:Y:S03]  /*12460*/  STL.64 [R1+0x428], R220 ;  /* 0x000428dc01007387 */ /* 0x0005e60000100a00 */
[----:B------:R-:W-:Y:S01]  /*12470*/  LEA.HI.X.SX32 R7, R252, R0, 0x2, P2 ;  /* 0x00000000fc077211 */ /* 0x000fe200010f16ff */
[----:B------:R-:W-:Y:S01]  /*12480*/  IMAD.MOV.U32 R252, RZ, RZ, c[0x0][0x188] ;  /* 0x00006200fffc7624 */ /* 0x000fe200078e00ff */
[----:B------:R-:W-:Y:S02]  /*12490*/  LEA R2, P2, R3, R2, 0x2 ;  /* 0x0000000203027211 */ /* 0x000fe400078410ff */
[----:B-1----:R-:W-:-:S02]  /*124a0*/  LOP3.LUT R242, R242, 0x7f, RZ, 0xc0, !PT ;  /* 0x0000007ff2f27812 */ /* 0x002fc400078ec0ff */
[----:B--2---:R-:W-:-:S03]  /*124b0*/  IADD3 R220, R243, -0x19, RZ ;  /* 0xffffffe7f3dc7810 */ /* 0x004fc60007ffe0ff */
[----:B------:R-:W-:Y:S01]  /*124c0*/  IMAD.SHL.U32 R221, R242, 0x4, RZ ;  /* 0x00000004f2dd7824 */ /* 0x000fe200078e00ff */
[----:B------:R-:W-:Y:S01]  /*124d0*/  LEA.HI.X.SX32 R3, R3, R0, 0x2, P2 ;  /* 0x0000000003037211 */ /* 0x000fe200010f16ff */
[----:B------:R-:W-:Y:S01]  /*124e0*/  IMAD.SHL.U32 R0, R252, 0x4, RZ ;  /* 0x00000004fc007824 */ /* 0x000fe200078e00ff */
[----:B------:R-:W-:Y:S02]  /*124f0*/  ISETP.GE.U32.AND P2, PT, R220, 0x7fffffa8, PT ;  /* 0x7fffffa8dc00780c */ /* 0x000fe40003f46070 */
[----:B------:R-:W-:Y:S01]  /*12500*/  IADD3 R220, R243, -0x1d, RZ ;  /* 0xffffffe3f3dc7810 */ /* 0x000fe20007ffe0ff */
[----:B------:R1:W-:Y:S01]  /*12510*/  LDGSTS.E [R221], [R250.64], !P3 ;  /* 0x00000000fadd7fae */ /* 0x0003e2000d921844 */
[----:B------:R-:W-:-:S03]  /*12520*/  IMAD.WIDE R228, R0, 0x4, R250 ;  /* 0x0000000400e47825 */ /* 0x000fc600078e02fa */
[----:B------:R1:W-:Y:S01]  /*12530*/  LDGSTS.E [R221+0x200], [R248.64], !P3 ;  /* 0x00200000f8dd7fae */ /* 0x0003e2000d921844 */
[----:B------:R-:W-:-:S03]  /*12540*/  IMAD.WIDE R226, R0, 0x4, R248 ;  /* 0x0000000400e27825 */ /* 0x000fc600078e02f8 */
[----:B------:R1:W-:Y:S01]  /*12550*/  LDGSTS.E [R221+0x400], [R246.64], !P3 ;  /* 0x00400000f6dd7fae */ /* 0x0003e2000d921844 */
[----:B------:R-:W-:-:S03]  /*12560*/  IMAD.WIDE R224, R0, 0x4, R246 ;  /* 0x0000000400e07825 */ /* 0x000fc600078e02f6 */
[----:B------:R1:W-:Y:S01]  /*12570*/  LDGSTS.E [R221+0x600], [R244.64], !P3 ;  /* 0x00600000f4dd7fae */ /* 0x0003e2000d921844 */
[----:B------:R-:W-:Y:S01]  /*12580*/  ISETP.GE.U32.AND P3, PT, R220, 0x7fffffa4, PT ;  /* 0x7fffffa4dc00780c */ /* 0x000fe20003f66070 */
[----:B------:R-:W-:Y:S02]  /*12590*/  IMAD.SHL.U32 R220, R252, 0x8, RZ ;  /* 0x00000008fcdc7824 */ /* 0x000fe400078e00ff */
[----:B------:R-:W-:Y:S01]  /*125a0*/  IMAD.WIDE R222, R0, 0x4, R244 ;  /* 0x0000000400de7825 */ /* 0x000fe200078e02f4 */
[----:B------:R-:W-:Y:S01]  /*125b0*/  IADD3 R0, R243, -0x21, RZ ;  /* 0xffffffdff3007810 */ /* 0x000fe20007ffe0ff */
[----:B------:R2:W-:Y:S04]  /*125c0*/  LDGSTS.E [R221+0x2000], [R228.64], !P1 ;  /* 0x02000000e4dd7fae */ /* 0x0005e8000c921844 */
[----:B------:R2:W-:Y:S04]  /*125d0*/  STL.64 [R1+0xb98], R228 ;  /* 0x000b98e401007387 */ /* 0x0005e80000100a00 */
[----:B------:R3:W-:Y:S04]  /*125e0*/  LDGSTS.E [R221+0x2200], [R226.64], !P1 ;  /* 0x02200000e2dd7fae */ /* 0x0007e8000c921844 */
[----:B------:R3:W-:Y:S04]  /*125f0*/  STL.64 [R1+0xb90], R226 ;  /* 0x000b90e201007387 */ /* 0x0007e80000100a00 */
[----:B------:R4:W-:Y:S01]  /*12600*/  LDGSTS.E [R221+0x2400], [R224.64], !P1 ;  /* 0x02400000e0dd7fae */ /* 0x0009e2000c921844 */
[----:B--2---:R-:W-:-:S03]  /*12610*/  IMAD.WIDE R228, R220, 0x4, R250 ;  /* 0x00000004dce47825 */ /* 0x004fc600078e02fa */
[----:B------:R4:W-:Y:S04]  /*12620*/  STL.64 [R1+0xb88], R224 ;  /* 0x000b88e001007387 */ /* 0x0009e80000100a00 */
[----:B------:R2:W-:Y:S01]  /*12630*/  LDGSTS.E [R221+0x2600], [R222.64], !P1 ;  /* 0x02600000dedd7fae */ /* 0x0005e2000c921844 */
[----:B---3--:R-:W-:Y:S01]  /*12640*/  IMAD.WIDE R226, R220, 0x4, R248 ;  /* 0x00000004dce27825 */ /* 0x008fe200078e02f8 */
[----:B------:R-:W-:Y:S02]  /*12650*/  ISETP.GE.U32.AND P1, PT, R0, 0x7fffffa0, PT ;  /* 0x7fffffa00000780c */ /* 0x000fe40003f26070 */
[----:B------:R2:W-:Y:S01]  /*12660*/  STL.64 [R1+0xb80], R222 ;  /* 0x000b80de01007387 */ /* 0x0005e20000100a00 */
[----:B------:R-:W-:Y:S02]  /*12670*/  IMAD R0, R252, 0xc, RZ ;  /* 0x0000000cfc007824 */ /* 0x000fe400078e02ff */
[C---:B----4-:R-:W-:Y:S01]  /*12680*/  IMAD.WIDE R224, R220.reuse, 0x4, R246 ;  /* 0x00000004dce07825 */ /* 0x050fe200078e02f6 */
[----:B------:R3:W-:Y:S04]  /*12690*/  LDGSTS.E [R221+0x4000], [R228.64], !P6 ;  /* 0x04000000e4dd7fae */ /* 0x0007e8000f121844 */
[----:B------:R3:W-:Y:S01]  /*126a0*/  STL.64 [R1+0xb18], R228 ;  /* 0x000b18e401007387 */ /* 0x0007e20000100a00 */
[----:B--2---:R-:W-:Y:S01]  /*126b0*/  IMAD.WIDE R222, R220, 0x4, R244 ;  /* 0x00000004dcde7825 */ /* 0x004fe200078e02f4 */
[----:B------:R-:W-:-:S02]  /*126c0*/  IADD3 R220, R243, -0x25, RZ ;  /* 0xffffffdbf3dc7810 */ /* 0x000fc40007ffe0ff */
[----:B------:R2:W-:Y:S04]  /*126d0*/  LDGSTS.E [R221+0x4200], [R226.64], !P6 ;  /* 0x04200000e2dd7fae */ /* 0x0005e8000f121844 */
[----:B------:R2:W-:Y:S01]  /*126e0*/  STL.64 [R1+0xb10], R226 ;  /* 0x000b10e201007387 */ /* 0x0005e20000100a00 */
[----:B---3--:R-:W-:-:S03]  /*126f0*/  IMAD.WIDE R228, R0, 0x4, R250 ;  /* 0x0000000400e47825 */ /* 0x008fc600078e02fa */
[----:B------:R3:W-:Y:S04]  /*12700*/  LDGSTS.E [R221+0x4400], [R224.64], !P6 ;  /* 0x04400000e0dd7fae */ /* 0x0007e8000f121844 */
[----:B------:R3:W-:Y:S04]  /*12710*/  STL.64 [R1+0xb08], R224 ;  /* 0x000b08e001007387 */ /* 0x0007e80000100a00 */
[----:B------:R4:W-:Y:S01]  /*12720*/  LDGSTS.E [R221+0x4600], [R222.64], !P6 ;  /* 0x04600000dedd7fae */ /* 0x0009e2000f121844 */
[----:B--2---:R-:W-:Y:S01]  /*12730*/  IMAD.WIDE R226, R0, 0x4, R248 ;  /* 0x0000000400e27825 */ /* 0x004fe200078e02f8 */
[----:B------:R-:W-:-:S02]  /*12740*/  ISETP.GE.U32.AND P6, PT, R220, 0x7fffff9c, PT ;  /* 0x7fffff9cdc00780c */ /* 0x000fc40003fc6070 */
[----:B------:R4:W-:Y:S01]  /*12750*/  STL.64 [R1+0xb00], R222 ;  /* 0x000b00de01007387 */ /* 0x0009e20000100a00 */
[----:B------:R-:W-:Y:S01]  /*12760*/  SHF.L.U32 R220, R252, 0x4, RZ ;  /* 0x00000004fcdc7819 */ /* 0x000fe200000006ff */
[C---:B---3--:R-:W-:Y:S02]  /*12770*/  IMAD.WIDE R224, R0.reuse, 0x4, R246 ;  /* 0x0000000400e07825 */ /* 0x048fe400078e02f6 */
[----:B------:R2:W-:Y:S04]  /*12780*/  LDGSTS.E [R221+0x6000], [R228.64], !P4 ;  /* 0x06000000e4dd7fae */ /* 0x0005e8000e121844 */
[----:B------:R3:W-:Y:S01]  /*12790*/  LDGSTS.E [R221+0x6200], [R226.64], !P4 ;  /* 0x06200000e2dd7fae */ /* 0x0007e2000e121844 */
[----:B----4-:R-:W-:Y:S01]  /*127a0*/  IMAD.WIDE R222, R0, 0x4, R244 ;  /* 0x0000000400de7825 */ /* 0x010fe200078e02f4 */
[----:B------:R-:W-:-:S02]  /*127b0*/  IADD3 R0, R243, -0x29, RZ ;  /* 0xffffffd7f3007810 */ /* 0x000fc40007ffe0ff */
[----:B------:R2:W-:Y:S04]  /*127c0*/  STL.64 [R1+0xa98], R228 ;  /* 0x000a98e401007387 */ /* 0x0005e80000100a00 */
[----:B------:R4:W-:Y:S04]  /*127d0*/  LDGSTS.E [R221+0x6400], [R224.64], !P4 ;  /* 0x06400000e0dd7fae */ /* 0x0009e8000e121844 */
[----:B------:R3:W-:Y:S04]  /*127e0*/  STL.64 [R1+0xa90], R226 ;  /* 0x000a90e201007387 */ /* 0x0007e80000100a00 */
[----:B------:R5:W-:Y:S01]  /*127f0*/  LDGSTS.E [R221+0x6600], [R222.64], !P4 ;  /* 0x06600000dedd7fae */ /* 0x000be2000e121844 */
[----:B--2---:R-:W-:Y:S01]  /*12800*/  IMAD.WIDE R228, R220, 0x4, R250 ;  /* 0x00000004dce47825 */ /* 0x004fe200078e02fa */
[----:B------:R-:W-:-:S02]  /*12810*/  ISETP.GE.U32.AND P4, PT, R0, 0x7fffff98, PT ;  /* 0x7fffff980000780c */ /* 0x000fc40003f86070 */
[----:B------:R4:W-:Y:S01]  /*12820*/  STL.64 [R1+0xa88], R224 ;  /* 0x000a88e001007387 */ /* 0x0009e20000100a00 */
[----:B------:R-:W-:Y:S02]  /*12830*/  IMAD R0, R252, 0x14, RZ ;  /* 0x00000014fc007824 */ /* 0x000fe400078e02ff */
[C---:B---3--:R-:W-:Y:S01]  /*12840*/  IMAD.WIDE R226, R220.reuse, 0x4, R248 ;  /* 0x00000004dce27825 */ /* 0x048fe200078e02f8 */
[----:B------:R5:W-:Y:S04]  /*12850*/  STL.64 [R1+0xa80], R222 ;  /* 0x000a80de01007387 */ /* 0x000be80000100a00 */
[----:B------:R2:W-:Y:S01]  /*12860*/  STL.64 [R1+0xa18], R228 ;  /* 0x000a18e401007387 */ /* 0x0005e20000100a00 */
[----:B----4-:R-:W-:-:S03]  /*12870*/  IMAD.WIDE R224, R220, 0x4, R246 ;  /* 0x00000004dce07825 */ /* 0x010fc600078e02f6 */
[----:B------:R2:W-:Y:S01]  /*12880*/  LDGSTS.E [R221+0x8000], [R228.64], !P0 ;  /* 0x08000000e4dd7fae */ /* 0x0005e2000c121844 */
[----:B-----5:R-:W-:Y:S01]  /*12890*/  IMAD.WIDE R222, R220, 0x4, R244 ;  /* 0x00000004dcde7825 */ /* 0x020fe200078e02f4 */
[----:B------:R-:W-:Y:S02]  /*128a0*/  IADD3 R220, R243, -0x2d, RZ ;  /* 0xffffffd3f3dc7810 */ /* 0x000fe40007ffe0ff */
[----:B------:R3:W-:Y:S04]  /*128b0*/  STL.64 [R1+0xa10], R226 ;  /* 0x000a10e201007387 */ /* 0x0007e80000100a00 */
[----:B------:R3:W-:Y:S01]  /*128c0*/  LDGSTS.E [R221+0x8200], [R226.64], !P0 ;  /* 0x08200000e2dd7fae */ /* 0x0007e2000c121844 */
[----:B--2---:R-:W-:-:S03]  /*128d0*/  IMAD.WIDE R228, R0, 0x4, R250 ;  /* 0x0000000400e47825 */ /* 0x004fc600078e02fa */
[----:B------:R2:W-:Y:S04]  /*128e0*/  STL.64 [R1+0xa08], R224 ;  /* 0x000a08e001007387 */ /* 0x0005e80000100a00 */
[----:B------:R2:W-:Y:S01]  /*128f0*/  LDGSTS.E [R221+0x8400], [R224.64], !P0 ;  /* 0x08400000e0dd7fae */ /* 0x0005e2000c121844 */
[----:B---3--:R-:W-:-:S03]  /*12900*/  IMAD.WIDE R226, R0, 0x4, R248 ;  /* 0x0000000400e27825 */ /* 0x008fc600078e02f8 */
[----:B------:R3:W-:Y:S04]  /*12910*/  STL.64 [R1+0xa00], R222 ;  /* 0x000a00de01007387 */ /* 0x0007e80000100a00 */
[----:B------:R3:W-:Y:S01]  /*12920*/  LDGSTS.E [R221+0x8600], [R222.64], !P0 ;  /* 0x08600000dedd7fae */ /* 0x0007e2000c121844 */
[----:B------:R-:W-:Y:S01]  /*12930*/  ISETP.GE.U32.AND P0, PT, R220, 0x7fffff94, PT ;  /* 0x7fffff94dc00780c */ /* 0x000fe20003f06070 */
[----:B--2---:R-:W-:Y:S02]  /*12940*/  IMAD.WIDE R224, R0, 0x4, R246 ;  /* 0x0000000400e07825 */ /* 0x004fe400078e02f6 */
[----:B------:R2:W-:Y:S02]  /*12950*/  LDGSTS.E [R221+0xa000], [R228.64], !P5 ;  /* 0x0a000000e4dd7fae */ /* 0x0005e4000e921844 */
[----:B------:R-:W-:-:S02]  /*12960*/  IMAD R220, R252, 0x18, RZ ;  /* 0x00000018fcdc7824 */ /* 0x000fc400078e02ff */
[----:B------:R4:W-:Y:S01]  /*12970*/  LDGSTS.E [R221+0xa200], [R226.64], !P5 ;  /* 0x0a200000e2dd7fae */ /* 0x0009e2000e921844 */
[----:B---3--:R-:W-:Y:S01]  /*12980*/  IMAD.WIDE R222, R0, 0x4, R244 ;  /* 0x0000000400de7825 */ /* 0x008fe200078e02f4 */
[----:B------:R-:W-:Y:S02]  /*12990*/  IADD3 R0, R243, -0x31, RZ ;  /* 0xffffffcff3007810 */ /* 0x000fe40007ffe0ff */
        /* <DEDUP_REMOVED lines=8> */
[C---:B----4-:R-:W-:Y:S01]  /*12a20*/  IMAD.WIDE R226, R220.reuse, 0x4, R248 ;  /* 0x00000004dce27825 */ /* 0x050fe200078e02f8 */
[----:B------:R5:W-:Y:S04]  /*12a30*/  STL.64 [R1+0x980], R222 ;  /* 0x000980de01007387 */ /* 0x000be80000100a00 */
[----:B------:R2:W-:Y:S01]  /*12a40*/  STL.64 [R1+0x918], R228 ;  /* 0x000918e401007387 */ /* 0x0005e20000100a00 */
[----:B---3--:R-:W-:-:S03]  /*12a50*/  IMAD.WIDE R224, R220, 0x4, R246 ;  /* 0x00000004dce07825 */ /* 0x008fc600078e02f6 */
        /* <DEDUP_REMOVED lines=14> */
[----:B------:R-:W-:-:S02]  /*12b40*/  IMAD.SHL.U32 R220, R252, 0x20, RZ ;  /* 0x00000020fcdc7824 */ /* 0x000fc400078e00ff */
        /* <DEDUP_REMOVED lines=106> */
[----:B-----5:R-:W-:-:S03]  /*131f0*/  IMAD.WIDE R222, R220, 0x4, R244 ;  /* 0x00000004dcde7825 */ /* 0x020fc600078e02f4 */
        /* <DEDUP_REMOVED lines=8> */
[----:B--2---:R-:W-:-:S03]  /*13280*/  IMAD.WIDE R224, R0, 0x4, R246 ;  /* 0x0000000400e07825 */ /* 0x004fc600078e02f6 */
[----:B------:R2:W-:Y:S04]  /*13290*/  STL.64 [R1+0x498], R228 ;  /* 0x000498e401007387 */ /* 0x0005e80000100a00 */
[----:B------:R2:W-:Y:S01]  /*132a0*/  LDGSTS.E [R221+0x1e000], [R228.64], !P1 ;  /* 0x1e000000e4dd7fae */ /* 0x0005e2000c921844 */
[----:B---3--:R-:W-:Y:S01]  /*132b0*/  IMAD.WIDE R222, R0, 0x4, R244 ;  /* 0x0000000400de7825 */ /* 0x008fe200078e02f4 */
[C---:B------:R-:W-:Y:S02]  /*132c0*/  IADD3 R0, R243.reuse, -0x1a, RZ ;  /* 0xffffffe6f3007810 */ /* 0x040fe40007ffe0ff */
[----:B------:R3:W-:Y:S01]  /*132d0*/  STL.64 [R1+0x490], R226 ;  /* 0x000490e201007387 */ /* 0x0007e20000100a00 */
[----:B------:R-:W-:-:S03]  /*132e0*/  IADD3 R220, R243, -0x16, RZ ;  /* 0xffffffeaf3dc7810 */ /* 0x000fc60007ffe0ff */
[----:B------:R3:W-:Y:S01]  /*132f0*/  LDGSTS.E [R221+0x1e200], [R226.64], !P1 ;  /* 0x1e200000e2dd7fae */ /* 0x0007e2000c921844 */
[----:B------:R-:W-:-:S03]  /*13300*/  IMAD.WIDE R230, R252, 0x4, R250 ;  /* 0x00000004fce67825 */ /* 0x000fc600078e02fa */
[----:B------:R4:W-:Y:S01]  /*13310*/  STL.64 [R1+0x488], R224 ;  /* 0x000488e001007387 */ /* 0x0009e20000100a00 */
[----:B--2---:R-:W-:-:S03]  /*13320*/  IMAD.WIDE R228, R252, 0x4, R248 ;  /* 0x00000004fce47825 */ /* 0x004fc600078e02f8 */
[----:B------:R4:W-:Y:S04]  /*13330*/  LDGSTS.E [R221+0x1e400], [R224.64], !P1 ;  /* 0x1e400000e0dd7fae */ /* 0x0009e8000c921844 */
[----:B------:R2:W-:Y:S01]  /*13340*/  STL.64 [R1+0x480], R222 ;  /* 0x000480de01007387 */ /* 0x0005e20000100a00 */
[----:B---3--:R-:W-:-:S03]  /*13350*/  IMAD.WIDE R226, R252, 0x4, R246 ;  /* 0x00000004fce27825 */ /* 0x008fc600078e02f6 */
[----:B------:R2:W-:Y:S01]  /*13360*/  LDGSTS.E [R221+0x1e600], [R222.64], !P1 ;  /* 0x1e600000dedd7fae */ /* 0x0005e2000c921844 */
[----:B------:R-:W-:Y:S01]  /*13370*/  ISETP.GE.U32.AND P1, PT, R0, 0x7fffffa7, PT ;  /* 0x7fffffa70000780c */ /* 0x000fe20003f26070 */
[----:B------:R-:W-:Y:S01]  /*13380*/  IMAD R0, R252, 0x5, RZ ;  /* 0x00000005fc007824 */ /* 0x000fe200078e02ff */
[----:B------:R-:W-:Y:S01]  /*13390*/  ISETP.GE.U32.AND P3, PT, R220, 0x7fffffab, PT ;  /* 0x7fffffabdc00780c */ /* 0x000fe20003f66070 */
[----:B----4-:R-:W-:Y:S01]  /*133a0*/  IMAD.WIDE R224, R252, 0x4, R244 ;  /* 0x00000004fce07825 */ /* 0x010fe200078e02f4 */
[----:B------:R3:W-:Y:S01]  /*133b0*/  STL.64 [R1+0xbf8], R230 ;  /* 0x000bf8e601007387 */ /* 0x0007e20000100a00 */
[----:B------:R-:W-:Y:S02]  /*133c0*/  IADD3 R220, R243, -0x1e, RZ ;  /* 0xffffffe2f3dc7810 */ /* 0x000fe40007ffe0ff */
[----:B--2---:R-:W-:Y:S01]  /*133d0*/  LOP3.LUT R222, R221, 0x20, RZ, 0x3c, !PT ;  /* 0x00000020ddde7812 */ /* 0x004fe200078e3cff */
[----:B------:R2:W-:Y:S04]  /*133e0*/  STL.64 [R1+0xbf0], R228 ;  /* 0x000bf0e401007387 */ /* 0x0005e80000100a00 */
[----:B------:R3:W-:Y:S04]  /*133f0*/  LDGSTS.E [R222+0x800], [R230.64], !P6 ;  /* 0x00800000e6de7fae */ /* 0x0007e8000f121844 */
[----:B------:R2:W-:Y:S04]  /*13400*/  LDGSTS.E [R222+0xa00], [R228.64], !P6 ;  /* 0x00a00000e4de7fae */ /* 0x0005e8000f121844 */
[----:B------:R4:W-:Y:S01]  /*13410*/  STL.64 [R1+0xbe8], R226 ;  /* 0x000be8e201007387 */ /* 0x0009e20000100a00 */
[----:B---3--:R-:W-:-:S03]  /*13420*/  IMAD.WIDE R230, R0, 0x4, R250 ;  /* 0x0000000400e67825 */ /* 0x008fc600078e02fa */
[----:B------:R4:W-:Y:S01]  /*13430*/  LDGSTS.E [R222+0xc00], [R226.64], !P6 ;  /* 0x00c00000e2de7fae */ /* 0x0009e2000f121844 */
[----:B--2---:R-:W-:-:S03]  /*13440*/  IMAD.WIDE R228, R0, 0x4, R248 ;  /* 0x0000000400e47825 */ /* 0x004fc600078e02f8 */
[----:B------:R2:W-:Y:S04]  /*13450*/  STL.64 [R1+0xbe0], R224 ;  /* 0x000be0e001007387 */ /* 0x0005e80000100a00 */
[----:B------:R2:W-:Y:S01]  /*13460*/  LDGSTS.E [R222+0xe00], [R224.64], !P6 ;  /* 0x00e00000e0de7fae */ /* 0x0005e2000f121844 */
[----:B------:R-:W-:Y:S01]  /*13470*/  ISETP.GE.U32.AND P6, PT, R220, 0x7fffffa3, PT ;  /* 0x7fffffa3dc00780c */ /* 0x000fe20003fc6070 */
[----:B------:R-:W-:Y:S02]  /*13480*/  IMAD R220, R252, 0x9, RZ ;  /* 0x00000009fcdc7824 */ /* 0x000fe400078e02ff */
[C---:B----4-:R-:W-:Y:S01]  /*13490*/  IMAD.WIDE R226, R0.reuse, 0x4, R246 ;  /* 0x0000000400e27825 */ /* 0x050fe200078e02f6 */
[----:B------:R3:W-:Y:S04]  /*134a0*/  LDGSTS.E [R222+0x2800], [R230.64], !P4 ;  /* 0x02800000e6de7fae */ /* 0x0007e8000e121844 */
[----:B------:R4:W-:Y:S01]  /*134b0*/  LDGSTS.E [R222+0x2a00], [R228.64], !P4 ;  /* 0x02a00000e4de7fae */ /* 0x0009e2000e121844 */
[----:B--2---:R-:W-:Y:S01]  /*134c0*/  IMAD.WIDE R224, R0, 0x4, R244 ;  /* 0x0000000400e07825 */ /* 0x004fe200078e02f4 */
[----:B------:R-:W-:-:S02]  /*134d0*/  IADD3 R0, R243, -0x22, RZ ;  /* 0xffffffdef3007810 */ /* 0x000fc40007ffe0ff */
[----:B------:R3:W-:Y:S04]  /*134e0*/  STL.64 [R1+0xb78], R230 ;  /* 0x000b78e601007387 */ /* 0x0007e80000100a00 */
[----:B------:R2:W-:Y:S04]  /*134f0*/  LDGSTS.E [R222+0x2c00], [R226.64], !P4 ;  /* 0x02c00000e2de7fae */ /* 0x0005e8000e121844 */
[----:B------:R4:W-:Y:S04]  /*13500*/  STL.64 [R1+0xb70], R228 ;  /* 0x000b70e401007387 */ /* 0x0009e80000100a00 */
[----:B------:R5:W-:Y:S01]  /*13510*/  LDGSTS.E [R222+0x2e00], [R224.64], !P4 ;  /* 0x02e00000e0de7fae */ /* 0x000be2000e121844 */
[----:B---3--:R-:W-:Y:S01]  /*13520*/  IMAD.WIDE R230, R220, 0x4, R250 ;  /* 0x00000004dce67825 */ /* 0x008fe200078e02fa */
[----:B------:R-:W-:-:S02]  /*13530*/  ISETP.GE.U32.AND P4, PT, R0, 0x7fffff9f, PT ;  /* 0x7fffff9f0000780c */ /* 0x000fc40003f86070 */
[----:B------:R2:W-:Y:S01]  /*13540*/  STL.64 [R1+0xb68], R226 ;  /* 0x000b68e201007387 */ /* 0x0005e20000100a00 */
[----:B------:R-:W-:Y:S02]  /*13550*/  IMAD R0, R252, 0xd, RZ ;  /* 0x0000000dfc007824 */ /* 0x000fe400078e02ff */
[C---:B----4-:R-:W-:Y:S01]  /*13560*/  IMAD.WIDE R228, R220.reuse, 0x4, R248 ;  /* 0x00000004dce47825 */ /* 0x050fe200078e02f8 */
[----:B------:R5:W-:Y:S04]  /*13570*/  STL.64 [R1+0xb60], R224 ;  /* 0x000b60e001007387 */ /* 0x000be80000100a00 */
[----:B------:R3:W-:Y:S01]  /*13580*/  STL.64 [R1+0xaf8], R230 ;  /* 0x000af8e601007387 */ /* 0x0007e20000100a00 */
[----:B--2---:R-:W-:-:S03]  /*13590*/  IMAD.WIDE R226, R220, 0x4, R246 ;  /* 0x00000004dce27825 */ /* 0x004fc600078e02f6 */
[----:B------:R3:W-:Y:S01]  /*135a0*/  LDGSTS.E [R222+0x4800], [R230.64], !P0 ;  /* 0x04800000e6de7fae */ /* 0x0007e2000c121844 */
[----:B-----5:R-:W-:Y:S01]  /*135b0*/  IMAD.WIDE R224, R220, 0x4, R244 ;  /* 0x00000004dce07825 */ /* 0x020fe200078e02f4 */
[----:B------:R-:W-:Y:S02]  /*135c0*/  IADD3 R220, R243, -0x26, RZ ;  /* 0xffffffdaf3dc7810 */ /* 0x000fe40007ffe0ff */
        /* <DEDUP_REMOVED lines=8> */
[----:B------:R-:W-:Y:S01]  /*13650*/  ISETP.GE.U32.AND P0, PT, R220, 0x7fffff9b, PT ;  /* 0x7fffff9bdc00780c */ /* 0x000fe20003f06070 */
[----:B---3--:R-:W-:Y:S02]  /*13660*/  IMAD.WIDE R226, R0, 0x4, R246 ;  /* 0x0000000400e27825 */ /* 0x008fe400078e02f6 */
[----:B------:R3:W-:Y:S02]  /*13670*/  LDGSTS.E [R222+0x6800], [R230.64], !P5 ;  /* 0x06800000e6de7fae */ /* 0x0007e4000e921844 */
[----:B------:R-:W-:-:S02]  /*13680*/  IMAD R220, R252, 0x11, RZ ;  /* 0x00000011fcdc7824 */ /* 0x000fc400078e02ff */
[----:B------:R4:W-:Y:S01]  /*13690*/  LDGSTS.E [R222+0x6a00], [R228.64], !P5 ;  /* 0x06a00000e4de7fae */ /* 0x0009e2000e921844 */
[----:B--2---:R-:W-:Y:S01]  /*136a0*/  IMAD.WIDE R224, R0, 0x4, R244 ;  /* 0x0000000400e07825 */ /* 0x004fe200078e02f4 */
[----:B------:R-:W-:Y:S02]  /*136b0*/  IADD3 R0, R243, -0x2a, RZ ;  /* 0xffffffd6f3007810 */ /* 0x000fe40007ffe0ff */
        /* <DEDUP_REMOVED lines=176> */
[----:B------:R-:W-:-:S02]  /*141c0*/  IMAD.SHL.U32 R220, R252, 0x2, RZ ;  /* 0x00000002fcdc7824 */ /* 0x000fc400078e00ff */
[----:B------:R4:W-:Y:S01]  /*141d0*/  LDGSTS.E [R222+0x1ea00], [R228.64], !P4 ;  /* 0x1ea00000e4de7fae */ /* 0x0009e2000e121844 */
[----:B--2---:R-:W-:Y:S01]  /*141e0*/  IMAD.WIDE R224, R0, 0x4, R244 ;  /* 0x0000000400e07825 */ /* 0x004fe200078e02f4 */
[----:B------:R-:W-:Y:S02]  /*141f0*/  IADD3 R0, R243, -0x1b, RZ ;  /* 0xffffffe5f3007810 */ /* 0x000fe40007ffe0ff */
[----:B------:R4:W-:Y:S04]  /*14200*/  LDGSTS.E [R222+0x1ec00], [R226.64], !P4 ;  /* 0x1ec00000e2de7fae */ /* 0x0009e8000e121844 */
[----:B------:R3:W-:Y:S04]  /*14210*/  STL.64 [R1+0x478], R230 ;  /* 0x000478e601007387 */ /* 0x0007e80000100a00 */
[----:B------:R4:W-:Y:S01]  /*14220*/  LDGSTS.E [R222+0x1ee00], [R224.64], !P4 ;  /* 0x1ee00000e0de7fae */ /* 0x0009e2000e121844 */
[----:B------:R-:W-:Y:S01]  /*14230*/  ISETP.GE.U32.AND P4, PT, R0, 0x7fffffa6, PT ;  /* 0x7fffffa60000780c */ /* 0x000fe20003f86070 */
[----:B------:R-:W-:-:S02]  /*14240*/  IMAD R0, R252, 0x6, RZ ;  /* 0x00000006fc007824 */ /* 0x000fc400078e02ff */
[----:B------:R2:W-:Y:S01]  /*14250*/  STL.64 [R1+0x470], R228 ;  /* 0x000470e401007387 */ /* 0x0005e20000100a00 */
[----:B---3--:R-:W-:-:S03]  /*14260*/  IMAD.WIDE R230, R220, 0x4, R250 ;  /* 0x00000004dce67825 */ /* 0x008fc600078e02fa */
[----:B------:R3:W-:Y:S01]  /*14270*/  STL.64 [R1+0x468], R226 ;  /* 0x000468e201007387 */ /* 0x0007e20000100a00 */
[----:B----4-:R-:W-:-:S03]  /*14280*/  LOP3.LUT R222, R221, 0x40, RZ, 0x3c, !PT ;  /* 0x00000040ddde7812 */ /* 0x010fc600078e3cff */
[----:B------:R4:W-:Y:S01]  /*14290*/  STL.64 [R1+0x460], R224 ;  /* 0x000460e001007387 */ /* 0x0009e20000100a00 */
[----:B--2---:R-:W-:-:S03]  /*142a0*/  IMAD.WIDE R228, R220, 0x4, R248 ;  /* 0x00000004dce47825 */ /* 0x004fc600078e02f8 */
[----:B------:R2:W-:Y:S01]  /*142b0*/  STL.64 [R1+0xbd8], R230 ;  /* 0x000bd8e601007387 */ /* 0x0005e20000100a00 */
[----:B---3--:R-:W-:-:S03]  /*142c0*/  IMAD.WIDE R226, R220, 0x4, R246 ;  /* 0x00000004dce27825 */ /* 0x008fc600078e02f6 */
[----:B------:R2:W-:Y:S01]  /*142d0*/  LDGSTS.E [R222+0x1000], [R230.64], !P0 ;  /* 0x01000000e6de7fae */ /* 0x0005e2000c121844 */
[----:B----4-:R-:W-:Y:S01]  /*142e0*/  IMAD.WIDE R224, R220, 0x4, R244 ;  /* 0x00000004dce07825 */ /* 0x010fe200078e02f4 */
        /* <DEDUP_REMOVED lines=223> */
[----:B------:R-:W-:Y:S01]  /*150e0*/  STL.64 [R1+0x458], R230 ;  /* 0x000458e601007387 */ /* 0x000fe20000100a00 */
[----:B---3--:R-:W-:Y:S01]  /*150f0*/  IMAD.WIDE R224, R0, 0x4, R244 ;  /* 0x0000000400e07825 */ /* 0x008fe200078e02f4 */
[----:B------:R-:W-:Y:S02]  /*15100*/  IADD3 R0, R243, -0x1c, RZ ;  /* 0xffffffe4f3007810 */ /* 0x000fe40007ffe0ff */
[----:B------:R3:W-:Y:S01]  /*15110*/  LDGSTS.E [R222+0x1f200], [R228.64], !P5 ;  /* 0x1f200000e4de7fae */ /* 0x0007e2000e921844 */
[----:B------:R-:W-:-:S03]  /*15120*/  LOP3.LUT R240, R221, 0x60, RZ, 0x3c, !PT ;  /* 0x00000060ddf07812 */ /* 0x000fc600078e3cff */
        /* <DEDUP_REMOVED lines=9> */
[----:B------:R4:W-:Y:S03]  /*151c0*/  STL.64 [R1+0xbb8], R228 ;  /* 0x000bb8e401007387 */ /* 0x0009e60000100a00 */
[C---:B--2---:R-:W-:Y:S01]  /*151d0*/  IMAD.WIDE R222, R220.reuse, 0x4, R244 ;  /* 0x00000004dcde7825 */ /* 0x044fe200078e02f4 */
[----:B------:R4:W-:Y:S03]  /*151e0*/  LDGSTS.E [R240+0x1800], [R228.64], !P2 ;  /* 0x01800000e4f07fae */ /* 0x0009e6000d121844 */
[----:B---3--:R-:W-:Y:S01]  /*151f0*/  IMAD.WIDE R224, R220, 0x4, R246 ;  /* 0x00000004dce07825 */ /* 0x008fe200078e02f6 */
[----:B------:R-:W-:Y:S01]  /*15200*/  IADD3 R220, R243, -0x20, RZ ;  /* 0xffffffe0f3dc7810 */ /* 0x000fe20007ffe0ff */
[----:B------:R2:W-:Y:S04]  /*15210*/  STL.64 [R1+0xbb0], R226 ;  /* 0x000bb0e201007387 */ /* 0x0005e80000100a00 */
[----:B------:R2:W-:Y:S01]  /*15220*/  LDGSTS.E [R240+0x1a00], [R226.64], !P2 ;  /* 0x01a00000e2f07fae */ /* 0x0005e2000d121844 */
[----:B----4-:R-:W-:-:S03]  /*15230*/  IMAD.WIDE R228, R0, 0x4, R250 ;  /* 0x0000000400e47825 */ /* 0x010fc600078e02fa */
[----:B------:R3:W-:Y:S04]  /*15240*/  STL.64 [R1+0xba8], R224 ;  /* 0x000ba8e001007387 */ /* 0x0007e80000100a00 */
[----:B------:R3:W-:Y:S01]  /*15250*/  LDGSTS.E [R240+0x1c00], [R224.64], !P2 ;  /* 0x01c00000e0f07fae */ /* 0x0007e2000d121844 */
[----:B--2---:R-:W-:-:S03]  /*15260*/  IMAD.WIDE R226, R0, 0x4, R248 ;  /* 0x0000000400e27825 */ /* 0x004fc600078e02f8 */
[----:B------:R2:W-:Y:S04]  /*15270*/  STL.64 [R1+0xba0], R222 ;  /* 0x000ba0de01007387 */ /* 0x0005e80000100a00 */
[----:B------:R2:W-:Y:S01]  /*15280*/  LDGSTS.E [R240+0x1e00], [R222.64], !P2 ;  /* 0x01e00000def07fae */ /* 0x0005e2000d121844 */
[----:B------:R-:W-:Y:S01]  /*15290*/  ISETP.GE.U32.AND P2, PT, R220, 0x7fffffa1, PT ;  /* 0x7fffffa1dc00780c */ /* 0x000fe20003f46070 */
[----:B---3--:R-:W-:Y:S02]  /*152a0*/  IMAD.WIDE R224, R0, 0x4, R246 ;  /* 0x0000000400e07825 */ /* 0x008fe400078e02f6 */
[----:B------:R-:W3:Y:S02]  /*152b0*/  S2R R242, SR_TID.X ;  /* 0x0000000000f27919 */ /* 0x000ee40000002100 */
[----:B------:R-:W-:-:S02]  /*152c0*/  IMAD R220, R252, 0xb, RZ ;  /* 0x0000000bfcdc7824 */ /* 0x000fc400078e02ff */
[----:B------:R4:W-:Y:S01]  /*152d0*/  LDGSTS.E [R240+0x3800], [R228.64], !P3 ;  /* 0x03800000e4f07fae */ /* 0x0009e2000d921844 */
[----:B--2---:R-:W-:Y:S01]  /*152e0*/  IMAD.WIDE R222, R0, 0x4, R244 ;  /* 0x0000000400de7825 */ /* 0x004fe200078e02f4 */
[----:B------:R-:W-:Y:S02]  /*152f0*/  IADD3 R0, R243, -0x24, RZ ;  /* 0xffffffdcf3007810 */ /* 0x000fe40007ffe0ff */
[----:B------:R2:W-:Y:S04]  /*15300*/  LDGSTS.E [R240+0x3a00], [R226.64], !P3 ;  /* 0x03a00000e2f07fae */ /* 0x0005e8000d921844 */
[----:B------:R4:W-:Y:S04]  /*15310*/  STL.64 [R1+0xb38], R228 ;  /* 0x000b38e401007387 */ /* 0x0009e80000100a00 */
[----:B------:R5:W-:Y:S04]  /*15320*/  LDGSTS.E [R240+0x3c00], [R224.64], !P3 ;  /* 0x03c00000e0f07fae */ /* 0x000be8000d921844 */
[----:B------:R2:W-:Y:S04]  /*15330*/  STL.64 [R1+0xb30], R226 ;  /* 0x000b30e201007387 */ /* 0x0005e80000100a00 */
[----:B------:R1:W-:Y:S01]  /*15340*/  LDGSTS.E [R240+0x3e00], [R222.64], !P3 ;  /* 0x03e00000def07fae */ /* 0x0003e2000d921844 */
[----:B----4-:R-:W-:Y:S01]  /*15350*/  IMAD.WIDE R228, R220, 0x4, R250 ;  /* 0x00000004dce47825 */ /* 0x010fe200078e02fa */
[----:B------:R-:W-:-:S02]  /*15360*/  ISETP.GE.U32.AND P3, PT, R0, 0x7fffff9d, PT ;  /* 0x7fffff9d0000780c */ /* 0x000fc40003f66070 */
[----:B------:R5:W-:Y:S01]  /*15370*/  STL.64 [R1+0xb28], R224 ;  /* 0x000b28e001007387 */ /* 0x000be20000100a00 */
[----:B------:R-:W-:Y:S02]  /*15380*/  IMAD R0, R252, 0xf, RZ ;  /* 0x0000000ffc007824 */ /* 0x000fe400078e02ff */
[----:B--2---:R-:W-:Y:S01]  /*15390*/  IMAD.WIDE R226, R220, 0x4, R248 ;  /* 0x00000004dce27825 */ /* 0x004fe200078e02f8 */
[----:B------:R2:W-:Y:S03]  /*153a0*/  STL.64 [R1+0xb20], R222 ;  /* 0x000b20de01007387 */ /* 0x0005e60000100a00 */
[----:B-1----:R-:W-:Y:S01]  /*153b0*/  IMAD R221, R252, 0x13, RZ ;  /* 0x00000013fcdd7824 */ /* 0x002fe200078e02ff */
[----:B------:R1:W-:Y:S01]  /*153c0*/  STL.64 [R1+0xab8], R228 ;  /* 0x000ab8e401007387 */ /* 0x0003e20000100a00 */
[----:B-----5:R-:W-:-:S03]  /*153d0*/  IMAD.WIDE R224, R220, 0x4, R246 ;  /* 0x00000004dce07825 */ /* 0x020fc600078e02f6 */
[----:B------:R1:W-:Y:S01]  /*153e0*/  LDGSTS.E [R240+0x5800], [R228.64], !P1 ;  /* 0x05800000e4f07fae */ /* 0x0003e2000c921844 */
[----:B--2---:R-:W-:Y:S01]  /*153f0*/  IMAD.WIDE R222, R220, 0x4, R244 ;  /* 0x00000004dcde7825 */ /* 0x004fe200078e02f4 */
[----:B------:R-:W-:Y:S02]  /*15400*/  IADD3 R220, R243, -0x28, RZ ;  /* 0xffffffd8f3dc7810 */ /* 0x000fe40007ffe0ff */
[----:B------:R2:W-:Y:S04]  /*15410*/  STL.64 [R1+0xab0], R226 ;  /* 0x000ab0e201007387 */ /* 0x0005e80000100a00 */
[----:B------:R2:W-:Y:S01]  /*15420*/  LDGSTS.E [R240+0x5a00], [R226.64], !P1 ;  /* 0x05a00000e2f07fae */ /* 0x0005e2000c921844 */
[----:B-1----:R-:W-:-:S03]  /*15430*/  IMAD.WIDE R228, R0, 0x4, R250 ;  /* 0x0000000400e47825 */ /* 0x002fc600078e02fa */
[----:B------:R1:W-:Y:S04]  /*15440*/  STL.64 [R1+0xaa8], R224 ;  /* 0x000aa8e001007387 */ /* 0x0003e80000100a00 */
[----:B------:R1:W-:Y:S01]  /*15450*/  LDGSTS.E [R240+0x5c00], [R224.64], !P1 ;  /* 0x05c00000e0f07fae */ /* 0x0003e2000c921844 */
[----:B------:R-:W-:-:S03]  /*15460*/  IMAD.WIDE R234, R221, 0x4, R250 ;  /* 0x00000004ddea7825 */ /* 0x000fc600078e02fa */
[----:B------:R4:W-:Y:S01]  /*15470*/  STL.64 [R1+0xaa0], R222 ;  /* 0x000aa0de01007387 */ /* 0x0009e20000100a00 */
[----:B--2---:R-:W-:-:S03]  /*15480*/  IMAD.WIDE R226, R0, 0x4, R248 ;  /* 0x0000000400e27825 */ /* 0x004fc600078e02f8 */
[----:B------:R4:W-:Y:S01]  /*15490*/  LDGSTS.E [R240+0x5e00], [R222.64], !P1 ;  /* 0x05e00000def07fae */ /* 0x0009e2000c921844 */
[----:B------:R-:W-:Y:S01]  /*154a0*/  ISETP.GE.U32.AND P1, PT, R220, 0x7fffff99, PT ;  /* 0x7fffff99dc00780c */ /* 0x000fe20003f26070 */
[----:B------:R-:W-:Y:S02]  /*154b0*/  IMAD R220, R252, 0x17, RZ ;  /* 0x00000017fcdc7824 */ /* 0x000fe400078e02ff */
[C---:B-1----:R-:W-:Y:S01]  /*154c0*/  IMAD.WIDE R224, R0.reuse, 0x4, R246 ;  /* 0x0000000400e07825 */ /* 0x042fe200078e02f6 */
[----:B------:R1:W-:Y:S03]  /*154d0*/  LDGSTS.E [R240+0x7800], [R228.64], !P6 ;  /* 0x07800000e4f07fae */ /* 0x0003e6000f121844 */
[----:B------:R-:W-:Y:S01]  /*154e0*/  IMAD.WIDE R232, R221, 0x4, R248 ;  /* 0x00000004dde87825 */ /* 0x000fe200078e02f8 */
[----:B------:R1:W-:Y:S03]  /*154f0*/  STL.64 [R1+0xa38], R228 ;  /* 0x000a38e401007387 */ /* 0x0003e60000100a00 */
[----:B----4-:R-:W-:Y:S01]  /*15500*/  IMAD.WIDE R222, R0, 0x4, R244 ;  /* 0x0000000400de7825 */ /* 0x010fe200078e02f4 */
[----:B------:R2:W-:Y:S01]  /*15510*/  LDGSTS.E [R240+0x7a00], [R226.64], !P6 ;  /* 0x07a00000e2f07fae */ /* 0x0005e2000f121844 */
[----:B------:R-:W-:-:S02]  /*15520*/  IADD3 R0, R243, -0x2c, RZ ;  /* 0xffffffd4f3007810 */ /* 0x000fc40007ffe0ff */
[C---:B------:R-:W-:Y:S01]  /*15530*/  IMAD.WIDE R230, R221.reuse, 0x4, R246 ;  /* 0x00000004dde67825 */ /* 0x040fe200078e02f6 */
[----:B------:R2:W-:Y:S04]  /*15540*/  STL.64 [R1+0xa30], R226 ;  /* 0x000a30e201007387 */ /* 0x0005e80000100a00 */
[----:B------:R4:W-:Y:S01]  /*15550*/  LDGSTS.E [R240+0x7c00], [R224.64], !P6 ;  /* 0x07c00000e0f07fae */ /* 0x0009e2000f121844 */
[----:B-1----:R-:W-:-:S03]  /*15560*/  IMAD.WIDE R228, R221, 0x4, R244 ;  /* 0x00000004dde47825 */ /* 0x002fc600078e02f4 */
[----:B------:R4:W-:Y:S04]  /*15570*/  STL.64 [R1+0xa28], R224 ;  /* 0x000a28e001007387 */ /* 0x0009e80000100a00 */
[----:B------:R1:W-:Y:S01]  /*15580*/  LDGSTS.E [R240+0x7e00], [R222.64], !P6 ;  /* 0x07e00000def07fae */ /* 0x0003e2000f121844 */
[----:B--2---:R-:W-:-:S03]  /*15590*/  IMAD.WIDE R226, R220, 0x4, R250 ;  /* 0x00000004dce27825 */ /* 0x004fc600078e02fa */
[----:B------:R1:W-:Y:S01]  /*155a0*/  STL.64 [R1+0xa20], R222 ;  /* 0x000a20de01007387 */ /* 0x0003e20000100a00 */
[----:B------:R-:W-:Y:S01]  /*155b0*/  ISETP.GE.U32.AND P6, PT, R0, 0x7fffff95, PT ;  /* 0x7fffff950000780c */ /* 0x000fe20003fc6070 */
[----:B----4-:R-:W-:Y:S02]  /*155c0*/  IMAD.WIDE R224, R220, 0x4, R248 ;  /* 0x00000004dce07825 */ /* 0x010fe400078e02f8 */
[----:B------:R2:W-:Y:S01]  /*155d0*/  LDGSTS.E [R240+0x9800], [R234.64], !P4 ;  /* 0x09800000eaf07fae */ /* 0x0005e2000e121844 */
[----:B------:R-:W-:-:S03]  /*155e0*/  IADD3 R0, R243, -0x40, RZ ;  /* 0xffffffc0f3007810 */ /* 0x000fc60007ffe0ff */
[----:B------:R4:W-:Y:S01]  /*155f0*/  LDGSTS.E [R240+0x9a00], [R232.64], !P4 ;  /* 0x09a00000e8f07fae */ /* 0x0009e2000e121844 */
[----:B-1----:R-:W-:-:S03]  /*15600*/  IMAD.WIDE R222, R220, 0x4, R246 ;  /* 0x00000004dcde7825 */ /* 0x002fc600078e02f6 */
[----:B------:R1:W-:Y:S01]  /*15610*/  LDGSTS.E [R240+0x9c00], [R230.64], !P4 ;  /* 0x09c00000e6f07fae */ /* 0x0003e2000e121844 */
[----:B---3--:R-:W-:Y:S01]  /*15620*/  LOP3.LUT R242, R242, 0x3f, RZ, 0xc0, !PT ;  /* 0x0000003ff2f27812 */ /* 0x008fe200078ec0ff */
[----:B------:R-:W-:Y:S02]  /*15630*/  IMAD.WIDE R220, R220, 0x4, R244 ;  /* 0x00000004dcdc7825 */ /* 0x000fe400078e02f4 */
[----:B------:R3:W-:Y:S04]  /*15640*/  LDGSTS.E [R240+0x9e00], [R228.64], !P4 ;  /* 0x09e00000e4f07fae */ /* 0x0007e8000e121844 */
[----:B------:R5:W-:Y:S01]  /*15650*/  LDGSTS.E [R240+0xb800], [R226.64], !P0 ;  /* 0x0b800000e2f07fae */ /* 0x000be2000c121844 */
[----:B------:R-:W-:-:S03]  /*15660*/  ISETP.GE.U32.AND P4, PT, R0, 0x7fffff81, PT ;  /* 0x7fffff810000780c */ /* 0x000fc60003f86070 */
[----:B------:R-:W-:Y:S04]  /*15670*/  STL.64 [R1+0x9b8], R234 ;  /* 0x0009b8ea01007387 */ /* 0x000fe80000100a00 */
[----:B------:R1:W-:Y:S04]  /*15680*/  LDGSTS.E [R240+0xba00], [R224.64], !P0 ;  /* 0x0ba00000e0f07fae */ /* 0x0003e8000c121844 */
[----:B------:R-:W-:Y:S04]  /*15690*/  STL.64 [R1+0x938], R226 ;  /* 0x000938e201007387 */ /* 0x000fe80000100a00 */
[----:B------:R1:W-:Y:S04]  /*156a0*/  LDGSTS.E [R240+0xbc00], [R222.64], !P0 ;  /* 0x0bc00000def07fae */ /* 0x0003e8000c121844 */
[----:B------:R-:W-:Y:S04]  /*156b0*/  STL.64 [R1+0x9b0], R232 ;  /* 0x0009b0e801007387 */ /* 0x000fe80000100a00 */
[----:B------:R1:W-:Y:S01]  /*156c0*/  LDGSTS.E [R240+0xbe00], [R220.64], !P0 ;  /* 0x0be00000dcf07fae */ /* 0x0003e2000c121844 */
[----:B------:R-:W-:Y:S01]  /*156d0*/  ISETP.GE.AND P0, PT, R242, R0, PT ;  /* 0x00000000f200720c */ /* 0x000fe20003f06270 */
[----:B------:R-:W-:-:S02]  /*156e0*/  IMAD R0, R252, 0x1b, RZ ;  /* 0x0000001bfc007824 */ /* 0x000fc400078e02ff */
[----:B------:R-:W-:Y:S04]  /*156f0*/  STL.64 [R1+0x9a8], R230 ;  /* 0x0009a8e601007387 */ /* 0x000fe80000100a00 */
[----:B------:R3:W-:Y:S04]  /*15700*/  STL.64 [R1+0x9a0], R228 ;  /* 0x0009a0e401007387 */ /* 0x0007e80000100a00 */
[----:B------:R-:W-:Y:S04]  /*15710*/  STL.64 [R1+0x930], R224 ;  /* 0x000930e001007387 */ /* 0x000fe80000100a00 */
[----:B------:R1:W-:Y:S01]  /*15720*/  STL.64 [R1+0x928], R222 ;  /* 0x000928de01007387 */ /* 0x0003e20000100a00 */
[----:B---3--:R-:W-:-:S03]  /*15730*/  IMAD R229, R252, 0x1f, RZ ;  /* 0x0000001ffce57824 */ /* 0x008fc600078e02ff */
[----:B------:R3:W-:Y:S01]  /*15740*/  STL.64 [R1+0x920], R220 ;  /* 0x000920dc01007387 */ /* 0x0007e20000100a00 */
[----:B-----5:R-:W-:-:S04]  /*15750*/  IMAD.WIDE R226, R0, 0x4, R244 ;  /* 0x0000000400e27825 */ /* 0x020fc800078e02f4 */
[----:B------:R-:W-:-:S04]  /*15760*/  IMAD.WIDE R238, R229, 0x4, R250 ;  /* 0x00000004e5ee7825 */ /* 0x000fc800078e02fa */
[----:B-1----:R-:W-:-:S04]  /*15770*/  IMAD.WIDE R222, R0, 0x4, R248 ;  /* 0x0000000400de7825 */ /* 0x002fc800078e02f8 */
[----:B---3--:R-:W-:-:S04]  /*15780*/  IMAD.WIDE R220, R0, 0x4, R250 ;  /* 0x0000000400dc7825 */ /* 0x008fc800078e02fa */
[----:B------:R-:W-:Y:S01]  /*15790*/  IMAD.WIDE R224, R0, 0x4, R246 ;  /* 0x0000000400e07825 */ /* 0x000fe200078e02f6 */
[----:B------:R1:W-:Y:S03]  /*157a0*/  LDGSTS.E [R240+0xd800], [R220.64], !P5 ;  /* 0x0d800000dcf07fae */ /* 0x0003e6000e921844 */
[C---:B--2---:R-:W-:Y:S01]  /*157b0*/  IMAD.WIDE R234, R229.reuse, 0x4, R248 ;  /* 0x00000004e5ea7825 */ /* 0x044fe200078e02f8 */
[----:B------:R1:W-:Y:S03]  /*157c0*/  STL.64 [R1+0x8b8], R220 ;  /* 0x0008b8dc01007387 */ /* 0x0003e60000100a00 */
[----:B----4-:R-:W-:Y:S01]  /*157d0*/  IMAD.WIDE R232, R229, 0x4, R246 ;  /* 0x00000004e5e87825 */ /* 0x010fe200078e02f6 */
[----:B------:R2:W-:Y:S01]  /*157e0*/  LDGSTS.E [R240+0xda00], [R222.64], !P5 ;  /* 0x0da00000def07fae */ /* 0x0005e2000e921844 */
[----:B------:R-:W-:-:S02]  /*157f0*/  IADD3 R228, R243, -0x80, RZ ;  /* 0xffffff80f3e47810 */ /* 0x000fc40007ffe0ff */
[----:B------:R-:W-:Y:S01]  /*15800*/  IMAD.WIDE R230, R229, 0x4, R244 ;  /* 0x00000004e5e67825 */ /* 0x000fe200078e02f4 */
[----:B------:R-:W-:Y:S04]  /*15810*/  STL.64 [R1+0x838], R238 ;  /* 0x000838ee01007387 */ /* 0x000fe80000100a00 */
[----:B------:R3:W-:Y:S01]  /*15820*/  LDGSTS.E [R240+0xdc00], [R224.64], !P5 ;  /* 0x0dc00000e0f07fae */ /* 0x0007e2000e921844 */
[----:B------:R-:W-:-:S03]  /*15830*/  IMAD R237, R252, 0x23, RZ ;  /* 0x00000023fced7824 */ /* 0x000fc600078e02ff */
[----:B------:R2:W-:Y:S04]  /*15840*/  STL.64 [R1+0x8b0], R222 ;  /* 0x0008b0de01007387 */ /* 0x0005e80000100a00 */
[----:B------:R2:W-:Y:S04]  /*15850*/  LDGSTS.E [R240+0xde00], [R226.64], !P5 ;  /* 0x0de00000e2f07fae */ /* 0x0005e8000e921844 */
[----:B------:R-:W-:Y:S04]  /*15860*/  STL.64 [R1+0x8a8], R224 ;  /* 0x0008a8e001007387 */ /* 0x000fe80000100a00 */
[----:B------:R5:W-:Y:S01]  /*15870*/  LDGSTS.E [R240+0xf800], [R238.64], !P2 ;  /* 0x0f800000eef07fae */ /* 0x000be2000d121844 */
[----:B------:R-:W-:-:S03]  /*15880*/  ISETP.GE.U32.AND P5, PT, R228, 0x7fffff41, PT ;  /* 0x7fffff41e400780c */ /* 0x000fc60003fa6070 */
[----:B------:R-:W-:Y:S01]  /*15890*/  STL.64 [R1+0x8a0], R226 ;  /* 0x0008a0e201007387 */ /* 0x000fe20000100a00 */
[----:B------:R-:W-:-:S03]  /*158a0*/  IMAD R0, R252, 0x27, RZ ;  /* 0x00000027fc007824 */ /* 0x000fc600078e02ff */
[----:B------:R2:W-:Y:S04]  /*158b0*/  LDGSTS.E [R240+0xfa00], [R234.64], !P2 ;  /* 0x0fa00000eaf07fae */ /* 0x0005e8000d121844 */
[----:B-1----:R-:W4:Y:S04]  /*158c0*/  LDL.LU.64 R220, [R1+0x44d8] ;  /* 0x0044d80001dc7983 */ /* 0x002f280000300a00 */
[----:B------:R1:W-:Y:S04]  /*158d0*/  LDGSTS.E [R240+0xfc00], [R232.64], !P2 ;  /* 0x0fc00000e8f07fae */ /* 0x0003e8000d121844 */
[----:B------:R1:W-:Y:S04]  /*158e0*/  STL.64 [R1+0x830], R234 ;  /* 0x000830ea01007387 */ /* 0x0003e80000100a00 */
[----:B------:R3:W-:Y:S01]  /*158f0*/  LDGSTS.E [R240+0xfe00], [R230.64], !P2 ;  /* 0x0fe00000e6f07fae */ /* 0x0007e2000d121844 */
[----:B------:R-:W-:Y:S01]  /*15900*/  ISETP.GE.AND P2, PT, R242, R228, PT ;  /* 0x000000e4f200720c */ /* 0x000fe20003f46270 */
[----:B------:R-:W-:-:S02]  /*15910*/  IMAD.WIDE R228, R237, 0x4, R250 ;  /* 0x00000004ede47825 */ /* 0x000fc400078e02fa */
[----:B--2---:R-:W2:Y:S04]  /*15920*/  LDL.LU.64 R222, [R1+0x44d0] ;  /* 0x0044d00001de7983 */ /* 0x004ea80000300a00 */
[----:B------:R5:W-:Y:S01]  /*15930*/  STL.64 [R1+0x828], R232 ;  /* 0x000828e801007387 */ /* 0x000be20000100a00 */
[----:B-1----:R-:W-:-:S03]  /*15940*/  IMAD.WIDE R234, R0, 0x4, R250 ;  /* 0x0000000400ea7825 */ /* 0x002fc600078e02fa */
[----:B---3--:R-:W3:Y:S01]  /*15950*/  LDL.LU.64 R224, [R1+0x44c8] ;  /* 0x0044c80001e07983 */ /* 0x008ee20000300a00 */
[----:B-----5:R-:W-:-:S03]  /*15960*/  IMAD.WIDE R238, R237, 0x4, R244 ;  /* 0x00000004edee7825 */ /* 0x020fc600078e02f4 */
[----:B------:R1:W-:Y:S01]  /*15970*/  STL.64 [R1+0x820], R230 ;  /* 0x000820e601007387 */ /* 0x0003e20000100a00 */
[----:B------:R-:W-:-:S03]  /*15980*/  IMAD.WIDE R232, R237, 0x4, R248 ;  /* 0x00000004ede87825 */ /* 0x000fc600078e02f8 */
[----:B------:R-:W5:Y:S04]  /*15990*/  LDL.LU.64 R226, [R1+0x44c0] ;  /* 0x0044c00001e27983 */ /* 0x000f680000300a00 */
[----:B------:R1:W-:Y:S02]  /*159a0*/  STL.64 [R1+0x7b8], R228 ;  /* 0x0007b8e401007387 */ /* 0x0003e40000100a00 */
[----:B-1----:R-:W-:Y:S02]  /*159b0*/  IMAD.WIDE R230, R237, 0x4, R246 ;  /* 0x00000004ede67825 */ /* 0x002fe400078e02f6 */
[----:B------:R1:W-:Y:S04]  /*159c0*/  LDGSTS.E [R240+0x11800], [R228.64], !P3 ;  /* 0x11800000e4f07fae */ /* 0x0003e8000d921844 */
[----:B------:R1:W-:Y:S04]  /*159d0*/  STL.64 [R1+0x7b0], R232 ;  /* 0x0007b0e801007387 */ /* 0x0003e80000100a00 */
[----:B------:R1:W-:Y:S04]  /*159e0*/  LDGSTS.E [R240+0x11a00], [R232.64], !P3 ;  /* 0x11a00000e8f07fae */ /* 0x0003e8000d921844 */
[----:B-1----:R-:W2:Y:S04]  /*159f0*/  LDL.LU.64 R228, [R1+0x44b8] ;  /* 0x0044b80001e47983 */ /* 0x002ea80000300a00 */
[----:B------:R-:W-:Y:S01]  /*15a00*/  STL.64 [R1+0x738], R234 ;  /* 0x000738ea01007387 */ /* 0x000fe20000100a00 */
[----:B------:R-:W-:-:S03]  /*15a10*/  IMAD.WIDE R232, R0, 0x4, R248 ;  /* 0x0000000400e87825 */ /* 0x000fc600078e02f8 */
[----:B------:R1:W-:Y:S04]  /*15a20*/  STL.64 [R1+0x7a8], R230 ;  /* 0x0007a8e601007387 */ /* 0x0003e80000100a00 */
[----:B------:R1:W-:Y:S04]  /*15a30*/  LDGSTS.E [R240+0x11c00], [R230.64], !P3 ;  /* 0x11c00000e6f07fae */ /* 0x0003e8000d921844 */
[----:B------:R-:W-:Y:S04]  /*15a40*/  STL.64 [R1+0x7a0], R238 ;  /* 0x0007a0ee01007387 */ /* 0x000fe80000100a00 */
[----:B------:R4:W-:Y:S04]  /*15a50*/  LDGSTS.E [R240+0x11e00], [R238.64], !P3 ;  /* 0x11e00000eef07fae */ /* 0x0009e8000d921844 */
[----:B-1----:R-:W2:Y:S04]  /*15a60*/  LDL.LU.64 R230, [R1+0x44b0] ;  /* 0x0044b00001e67983 */ /* 0x002ea80000300a00 */
[----:B------:R1:W-:Y:S04]  /*15a70*/  LDGSTS.E [R240+0x13800], [R234.64], !P1 ;  /* 0x13800000eaf07fae */ /* 0x0003e8000c921844 */
[----:B------:R1:W-:Y:S04]  /*15a80*/  STL.64 [R1+0x730], R232 ;  /* 0x000730e801007387 */ /* 0x0003e80000100a00 */
[----:B------:R1:W-:Y:S02]  /*15a90*/  LDGSTS.E [R240+0x13a00], [R232.64], !P1 ;  /* 0x13a00000e8f07fae */ /* 0x0003e4000c921844 */
[----:B-1----:R-:W-:-:S05]  /*15aa0*/  IMAD.WIDE R234, R0, 0x4, R246 ;  /* 0x0000000400ea7825 */ /* 0x002fca00078e02f6 */
[----:B------:R1:W-:Y:S01]  /*15ab0*/  LDGSTS.E [R240+0x13c00], [R234.64], !P1 ;  /* 0x13c00000eaf07fae */ /* 0x0003e2000c921844 */
[----:B------:R-:W-:Y:S01]  /*15ac0*/  IMAD.WIDE R232, R0, 0x4, R244 ;  /* 0x0000000400e87825 */ /* 0x000fe200078e02f4 */
[----:B------:R-:W-:-:S04]  /*15ad0*/  IADD3 R0, R243, -0x34, RZ ;  /* 0xffffffccf3007810 */ /* 0x000fc80007ffe0ff */
[----:B------:R1:W-:Y:S01]  /*15ae0*/  LDGSTS.E [R240+0x13e00], [R232.64], !P1 ;  /* 0x13e00000e8f07fae */ /* 0x0003e2000c921844 */
[----:B------:R-:W-:Y:S01]  /*15af0*/  ISETP.GE.U32.AND P1, PT, R0, 0x7fffff8d, PT ;  /* 0x7fffff8d0000780c */ /* 0x000fe20003f26070 */
[----:B------:R-:W-:Y:S02]  /*15b00*/  IMAD R0, R252, 0x2b, RZ ;  /* 0x0000002bfc007824 */ /* 0x000fe400078e02ff */
[----:B------:R1:W-:Y:S04]  /*15b10*/  STL.64 [R1+0x728], R234 ;  /* 0x000728ea01007387 */ /* 0x0003e80000100a00 */
[----:B------:R1:W-:Y:S01]  /*15b20*/  STL.64 [R1+0x720], R232 ;  /* 0x000720e801007387 */ /* 0x0003e20000100a00 */
[----:B------:R-:W-:Y:S01]  /*15b30*/  IADD3 R236, R243, -0x30, RZ ;  /* 0xffffffd0f3ec7810 */ /* 0x000fe20007ffe0ff */
[----:B-1----:R-:W-:-:S04]  /*15b40*/  IMAD.WIDE R234, R0, 0x4, R250 ;  /* 0x0000000400ea7825 */ /* 0x002fc800078e02fa */
[C---:B------:R-:W-:Y:S01]  /*15b50*/  IMAD.WIDE R232, R0.reuse, 0x4, R248 ;  /* 0x0000000400e87825 */ /* 0x040fe200078e02f8 */
[----:B------:R1:W-:Y:S04]  /*15b60*/  STL.64 [R1+0x6b8], R234 ;  /* 0x0006b8ea01007387 */ /* 0x0003e80000100a00 */
[----:B------:R1:W-:Y:S04]  /*15b70*/  LDGSTS.E [R240+0x15800], [R234.64], !P6 ;  /* 0x15800000eaf07fae */ /* 0x0003e8000f121844 */
[----:B------:R1:W-:Y:S04]  /*15b80*/  STL.64 [R1+0x6b0], R232 ;  /* 0x0006b0e801007387 */ /* 0x0003e80000100a00 */
[----:B------:R1:W-:Y:S02]  /*15b90*/  LDGSTS.E [R240+0x15a00], [R232.64], !P6 ;  /* 0x15a00000e8f07fae */ /* 0x0003e4000f121844 */
[----:B-1----:R-:W-:Y:S01]  /*15ba0*/  IMAD.WIDE R234, R0, 0x4, R246 ;  /* 0x0000000400ea7825 */ /* 0x002fe200078e02f6 */
[----:B------:R-:W-:-:S04]  /*15bb0*/  ISETP.GE.U32.AND P3, PT, R236, 0x7fffff91, PT ;  /* 0x7fffff91ec00780c */ /* 0x000fc80003f66070 */
[----:B------:R1:W-:Y:S01]  /*15bc0*/  LDGSTS.E [R240+0x15c00], [R234.64], !P6 ;  /* 0x15c00000eaf07fae */ /* 0x0003e2000f121844 */
[----:B------:R-:W-:Y:S01]  /*15bd0*/  IMAD.WIDE R232, R0, 0x4, R244 ;  /* 0x0000000400e87825 */ /* 0x000fe200078e02f4 */
[----:B------:R-:W-:-:S04]  /*15be0*/  IADD3 R0, R243, -0x38, RZ ;  /* 0xffffffc8f3007810 */ /* 0x000fc80007ffe0ff */
[----:B------:R1:W-:Y:S01]  /*15bf0*/  LDGSTS.E [R240+0x15e00], [R232.64], !P6 ;  /* 0x15e00000e8f07fae */ /* 0x0003e2000f121844 */
[----:B------:R-:W-:Y:S01]  /*15c00*/  ISETP.GE.U32.AND P6, PT, R0, 0x7fffff89, PT ;  /* 0x7fffff890000780c */ /* 0x000fe20003fc6070 */
[----:B------:R-:W-:Y:S02]  /*15c10*/  IMAD R0, R252, 0x2f, RZ ;  /* 0x0000002ffc007824 */ /* 0x000fe400078e02ff */
[----:B------:R1:W-:Y:S04]  /*15c20*/  STL.64 [R1+0x6a8], R234 ;  /* 0x0006a8ea01007387 */ /* 0x0003e80000100a00 */
[----:B------:R1:W-:Y:S02]  /*15c30*/  STL.64 [R1+0x6a0], R232 ;  /* 0x0006a0e801007387 */ /* 0x0003e40000100a00 */
[----:B-1----:R-:W-:-:S04]  /*15c40*/  IMAD.WIDE R234, R0, 0x4, R250 ;  /* 0x0000000400ea7825 */ /* 0x002fc800078e02fa */
[C---:B------:R-:W-:Y:S01]  /*15c50*/  IMAD.WIDE R232, R0.reuse, 0x4, R248 ;  /* 0x0000000400e87825 */ /* 0x040fe200078e02f8 */
[----:B------:R1:W-:Y:S04]  /*15c60*/  STL.64 [R1+0x638], R234 ;  /* 0x000638ea01007387 */ /* 0x0003e80000100a00 */
        /* <DEDUP_REMOVED lines=10> */
[----:B------:R1:W-:Y:S02]  /*15d10*/  STL.64 [R1+0x628], R234 ;  /* 0x000628ea01007387 */ /* 0x0003e40000100a00 */
[C---:B------:R-:W-:Y:S02]  /*15d20*/  IMAD.WIDE R236, R0.reuse, 0x4, R250 ;  /* 0x0000000400ec7825 */ /* 0x040fe400078e02fa */
[----:B------:R1:W-:Y:S04]  /*15d30*/  STL.64 [R1+0x620], R232 ;  /* 0x000620e801007387 */ /* 0x0003e80000100a00 */
[----:B------:R1:W-:Y:S02]  /*15d40*/  STL.64 [R1+0x5b8], R236 ;  /* 0x0005b8ec01007387 */ /* 0x0003e40000100a00 */
[----:B-1----:R-:W-:-:S02]  /*15d50*/  IMAD.WIDE R234, R0, 0x4, R248 ;  /* 0x0000000400ea7825 */ /* 0x002fc400078e02f8 */
[----:B------:R1:W-:Y:S02]  /*15d60*/  LDGSTS.E [R240+0x19800], [R236.64], !P1 ;  /* 0x19800000ecf07fae */ /* 0x0003e4000c921844 */
[----:B------:R-:W-:Y:S02]  /*15d70*/  IMAD.MOV.U32 R232, RZ, RZ, 0x3f ;  /* 0x0000003fffe87424 */ /* 0x000fe400078e00ff */
[----:B------:R1:W-:Y:S04]  /*15d80*/  STL.64 [R1+0x5b0], R234 ;  /* 0x0005b0ea01007387 */ /* 0x0003e80000100a00 */
[----:B------:R1:W-:Y:S01]  /*15d90*/  LDGSTS.E [R240+0x19a00], [R234.64], !P1 ;  /* 0x19a00000eaf07fae */ /* 0x0003e2000c921844 */
[----:B------:R-:W-:Y:S01]  /*15da0*/  IADD3 R232, R232, c[0x0][0x180], RZ ;  /* 0x00006000e8e87a10 */ /* 0x000fe20007ffe0ff */
[----:B-1----:R-:W-:-:S04]  /*15db0*/  IMAD.WIDE R236, R0, 0x4, R246 ;  /* 0x0000000400ec7825 */ /* 0x002fc800078e02f6 */
[----:B------:R-:W-:Y:S01]  /*15dc0*/  IMAD.WIDE R234, R0, 0x4, R244 ;  /* 0x0000000400ea7825 */ /* 0x000fe200078e02f4 */
[----:B------:R-:W-:Y:S03]  /*15dd0*/  STL.64 [R1+0x5a8], R236 ;  /* 0x0005a8ec01007387 */ /* 0x000fe60000100a00 */
[----:B------:R-:W-:Y:S01]  /*15de0*/  IMAD R0, R252, 0x37, RZ ;  /* 0x00000037fc007824 */ /* 0x000fe200078e02ff */
[----:B------:R1:W-:Y:S04]  /*15df0*/  LDGSTS.E [R240+0x19c00], [R236.64], !P1 ;  /* 0x19c00000ecf07fae */ /* 0x0003e8000c921844 */
[----:B------:R1:W-:Y:S04]  /*15e00*/  STL.64 [R1+0x5a0], R234 ;  /* 0x0005a0ea01007387 */ /* 0x0003e80000100a00 */
[----:B------:R1:W-:Y:S01]  /*15e10*/  LDGSTS.E [R240+0x19e00], [R234.64], !P1 ;  /* 0x19e00000eaf07fae */ /* 0x0003e2000c921844 */
[----:B------:R-:W-:Y:S01]  /*15e20*/  ISETP.GT.AND P1, PT, R232, 0x3f, PT ;  /* 0x0000003fe800780c */ /* 0x000fe20003f24270 */
[----:B------:R-:W-:-:S04]  /*15e30*/  IMAD.WIDE R232, R0, 0x4, R248 ;  /* 0x0000000400e87825 */ /* 0x000fc800078e02f8 */
[----:B-1----:R-:W-:-:S05]  /*15e40*/  IMAD.WIDE R234, R0, 0x4, R250 ;  /* 0x0000000400ea7825 */ /* 0x002fca00078e02fa */
[----:B------:R1:W-:Y:S04]  /*15e50*/  STL.64 [R1+0x538], R234 ;  /* 0x000538ea01007387 */ /* 0x0003e80000100a00 */
[----:B------:R1:W-:Y:S04]  /*15e60*/  LDGSTS.E [R240+0x1b800], [R234.64], !P6 ;  /* 0x1b800000eaf07fae */ /* 0x0003e8000f121844 */
[----:B------:R4:W-:Y:S04]  /*15e70*/  STL.64 [R1+0x530], R232 ;  /* 0x000530e801007387 */ /* 0x0009e80000100a00 */
[----:B------:R4:W-:Y:S01]  /*15e80*/  LDGSTS.E [R240+0x1ba00], [R232.64], !P6 ;  /* 0x1ba00000e8f07fae */ /* 0x0009e2000f121844 */
[----:B-1----:R-:W-:-:S04]  /*15e90*/  IMAD.WIDE R234, R0, 0x4, R246 ;  /* 0x0000000400ea7825 */ /* 0x002fc800078e02f6 */
[----:B----4-:R-:W-:Y:S01]  /*15ea0*/  IMAD.WIDE R232, R0, 0x4, R244 ;  /* 0x0000000400e87825 */ /* 0x010fe200078e02f4 */
[----:B------:R1:W-:Y:S03]  /*15eb0*/  LDGSTS.E [R240+0x1bc00], [R234.64], !P6 ;  /* 0x1bc00000eaf07fae */ /* 0x0003e6000f121844 */
[----:B------:R-:W-:Y:S01]  /*15ec0*/  IMAD R0, R252, 0x3b, RZ ;  /* 0x0000003bfc007824 */ /* 0x000fe200078e02ff */
[----:B------:R-:W-:Y:S03]  /*15ed0*/  STL.64 [R1+0x528], R234 ;  /* 0x000528ea01007387 */ /* 0x000fe60000100a00 */
[C---:B------:R-:W-:Y:S01]  /*15ee0*/  IMAD.WIDE R238, R0.reuse, 0x4, R250 ;  /* 0x0000000400ee7825 */ /* 0x040fe200078e02fa */
[----:B------:R-:W-:Y:S04]  /*15ef0*/  STL.64 [R1+0x520], R232 ;  /* 0x000520e801007387 */ /* 0x000fe80000100a00 */
[----:B------:R4:W-:Y:S04]  /*15f00*/  LDGSTS.E [R240+0x1be00], [R232.64], !P6 ;  /* 0x1be00000e8f07fae */ /* 0x0009e8000f121844 */
[----:B------:R1:W-:Y:S04]  /*15f10*/  STL.64 [R1+0x4b8], R238 ;  /* 0x0004b8ee01007387 */ /* 0x0003e80000100a00 */
[----:B------:R1:W-:Y:S01]  /*15f20*/  LDGSTS.E [R240+0x1d800], [R238.64], !P3 ;  /* 0x1d800000eef07fae */ /* 0x0003e2000d921844 */
[----:B------:R-:W-:-:S04]  /*15f30*/  IMAD.WIDE R236, R0, 0x4, R248 ;  /* 0x0000000400ec7825 */ /* 0x000fc800078e02f8 */
[----:B-1----:R-:W-:Y:S01]  /*15f40*/  IMAD R238, R252, 0x3f, RZ ;  /* 0x0000003ffcee7824 */ /* 0x002fe200078e02ff */
[----:B------:R1:W-:Y:S04]  /*15f50*/  LDGSTS.E [R240+0x1da00], [R236.64], !P3 ;  /* 0x1da00000ecf07fae */ /* 0x0003e8000d921844 */
[----:B------:R-:W2:Y:S01]  /*15f60*/  S2R R252, SR_TID.X ;  /* 0x0000000000fc7919 */ /* 0x000ea20000002100 */
[----:B------:R-:W-:-:S04]  /*15f70*/  IMAD.WIDE R234, R0, 0x4, R246 ;  /* 0x0000000400ea7825 */ /* 0x000fc800078e02f6 */
[----:B----4-:R-:W-:Y:S01]  /*15f80*/  IMAD.WIDE R232, R0, 0x4, R244 ;  /* 0x0000000400e87825 */ /* 0x010fe200078e02f4 */
[----:B------:R1:W-:Y:S01]  /*15f90*/  STL.64 [R1+0x4b0], R236 ;  /* 0x0004b0ec01007387 */ /* 0x0003e20000100a00 */
[----:B------:R-:W-:-:S03]  /*15fa0*/  ISETP.GE.AND P6, PT, R242, c[0x0][0x180], PT ;  /* 0x00006000f2007a0c */ /* 0x000fc60003fc6270 */
[----:B------:R4:W-:Y:S01]  /*15fb0*/  STL.64 [R1+0x4a8], R234 ;  /* 0x0004a8ea01007387 */ /* 0x0009e20000100a00 */
[----:B------:R-:W-:-:S03]  /*15fc0*/  SEL R0, RZ, 0x4, !P1 ;  /* 0x00000004ff007807 */ /* 0x000fc60004800000 */
[----:B------:R4:W-:Y:S04]  /*15fd0*/  LDGSTS.E [R240+0x1dc00], [R234.64], !P3 ;  /* 0x1dc00000eaf07fae */ /* 0x0009e8000d921844 */
[----:B------:R3:W-:Y:S01]  /*15fe0*/  STL.64 [R1+0x4a0], R232 ;  /* 0x0004a0e801007387 */ /* 0x0007e20000100a00 */
[----:B-1----:R-:W-:-:S03]  /*15ff0*/  IMAD.WIDE R236, R238, 0x4, R246 ;  /* 0x00000004eeec7825 */ /* 0x002fc600078e02f6 */
[----:B------:R3:W-:Y:S01]  /*16000*/  LDGSTS.E [R240+0x1de00], [R232.64], !P3 ;  /* 0x1de00000e8f07fae */ /* 0x0007e2000d921844 */
[----:B----4-:R-:W-:Y:S01]  /*16010*/  IMAD.WIDE R234, R238, 0x4, R248 ;  /* 0x00000004eeea7825 */ /* 0x010fe200078e02f8 */
[----:B------:R-:W-:-:S03]  /*16020*/  SEL R0, R0, RZ, !P6 ;  /* 0x000000ff00007207 */ /* 0x000fc60007000000 */
[----:B---3--:R-:W-:-:S04]  /*16030*/  IMAD.WIDE R232, R238, 0x4, R250 ;  /* 0x00000004eee87825 */ /* 0x008fc800078e02fa */
[----:B------:R-:W-:Y:S01]  /*16040*/  IMAD.WIDE R238, R238, 0x4, R244 ;  /* 0x00000004eeee7825 */ /* 0x000fe200078e02f4 */
[----:B------:R1:W-:Y:S04]  /*16050*/  LDGSTS.E [R240+0x1f800], [R232.64], !P4 ;  /* 0x1f800000e8f07fae */ /* 0x0003e8000e121844 */
[----:B------:R3:W-:Y:S04]  /*16060*/  LDGSTS.E [R240+0x1fa00], [R234.64], !P4 ;  /* 0x1fa00000eaf07fae */ /* 0x0007e8000e121844 */
[----:B------:R4:W-:Y:S04]  /*16070*/  LDGSTS.E [R240+0x1fc00], [R236.64], !P4 ;  /* 0x1fc00000ecf07fae */ /* 0x0009e8000e121844 */
[----:B------:R1:W-:Y:S01]  /*16080*/  LDGSTS.E [R240+0x1fe00], [R238.64], !P4 ;  /* 0x1fe00000eef07fae */ /* 0x0003e2000e121844 */
[----:B------:R-:W-:-:S02]  /*16090*/  ISETP.NE.U32.AND P4, PT, R0, RZ, PT ;  /* 0x000000ff0000720c */ /* 0x000fc40003f85070 */
[----:B--2---:R-:W-:Y:S01]  /*160a0*/  SHF.R.S32.HI R0, RZ, 0x6, R252 ;  /* 0x00000006ff007819 */ /* 0x004fe200000114fc */
[----:B------:R1:W-:Y:S03]  /*160b0*/  STL.64 [R1+0x438], R232 ;  /* 0x000438e801007387 */ /* 0x0003e60000100a00 */
[----:B------:R-:W-:Y:S01]  /*160c0*/  SGXT R252, R0, 0x1 ;  /* 0x0000000100fc781a */ /* 0x000fe20000000200 */
[----:B------:R-:W0:Y:S04]  /*160d0*/  LDGDEPBAR ;  /* 0x00000000000079af */ /* 0x000e280000000000 */
[----:B------:R-:W2:Y:S01]  /*160e0*/  S2R R0, SR_TID.X ;  /* 0x0000000000007919 */ /* 0x000ea20000002100 */
[----:B------:R-:W-:-:S03]  /*160f0*/  IADD3 R241, R243, -0xc0, RZ ;  /* 0xffffff40f3f17810 */ /* 0x000fc60007ffe0ff */
[----:B-1----:R-:W5:Y:S01]  /*16100*/  LDL.LU.64 R232, [R1+0x44a8] ;  /* 0x0044a80001e87983 */ /* 0x002f620000300a00 */
[----:B------:R-:W-:-:S03]  /*16110*/  IADD3 R243, R243, -0x41, RZ ;  /* 0xffffffbff3f37810 */ /* 0x000fc60007ffe0ff */
[----:B------:R3:W-:Y:S01]  /*16120*/  STL.64 [R1+0x430], R234 ;  /* 0x000430ea01007387 */ /* 0x0007e20000100a00 */
[----:B------:R-:W-:Y:S02]  /*16130*/  ISETP.GE.U32.AND P3, PT, R241, 0x7fffff01, PT ;  /* 0x7fffff01f100780c */ /* 0x000fe40003f66070 */
[----:B------:R-:W-:Y:S01]  /*16140*/  ISETP.GE.AND P6, PT, R242, R241, PT ;  /* 0x000000f1f200720c */ /* 0x000fe20003fc6270 */
[----:B---3--:R-:W3:Y:S01]  /*16150*/  LDL.LU.64 R234, [R1+0x44a0] ;  /* 0x0044a00001ea7983 */ /* 0x008ee20000300a00 */
[----:B--2---:R-:W-:-:S03]  /*16160*/  LOP3.LUT R0, R0, 0x3f, RZ, 0xc0, !PT ;  /* 0x0000003f00007812 */ /* 0x004fc600078ec0ff */
[----:B------:R4:W-:Y:S02]  /*16170*/  STL.64 [R1+0xc08], R236 ;  /* 0x000c08ec01007387 */ /* 0x0009e40000100a00 */
[----:B------:R-:W-:-:S05]  /*16180*/  IMAD.SHL.U32 R0, R0, 0x4, RZ ;  /* 0x0000000400007824 */ /* 0x000fca00078e00ff */
[----:B------:R-:W-:Y:S01]  /*16190*/  LOP3.LUT R252, R0, 0x110, R252, 0x78, !PT ;  /* 0x0000011000fc7812 */ /* 0x000fe200078e78fc */
[----:B----4-:R-:W2:Y:S01]  /*161a0*/  LDL.LU.64 R236, [R1+0x4498] ;  /* 0x0044980001ec7983 */ /* 0x010ea20000300a00 */
[----:B------:R-:W-:-:S03]  /*161b0*/  SEL R0, RZ, 0x4, P0 ;  /* 0x00000004ff007807 */ /* 0x000fc60000000000 */
[----:B------:R1:W-:Y:S01]  /*161c0*/  STL.64 [R1+0xc00], R238 ;  /* 0x000c00ee01007387 */ /* 0x0003e20000100a00 */
[----:B------:R-:W-:-:S03]  /*161d0*/  ISETP.GE.U32.AND P0, PT, R243, 0x7fffff80, PT ;  /* 0x7fffff80f300780c */ /* 0x000fc60003f06070 */
[----:B-1----:R-:W4:Y:S04]  /*161e0*/  LDL.LU.64 R238, [R1+0x4490] ;  /* 0x0044900001ee7983 */ /* 0x002f280000300a00 */
[----:B------:R-:W2:Y:S04]  /*161f0*/  LDL.LU R240, [R1+0x448c] ;  /* 0x00448c0001f07983 */ /* 0x000ea80000300800 */
[----:B------:R-:W2:Y:S04]  /*16200*/  LDL.LU R241, [R1+0x4488] ;  /* 0x0044880001f17983 */ /* 0x000ea80000300800 */
[----:B------:R-:W2:Y:S04]  /*16210*/  LDL.LU R242, [R1+0x4484] ;  /* 0x0044840001f27983 */ /* 0x000ea80000300800 */
[----:B------:R-:W2:Y:S04]  /*16220*/  LDL.LU R243, [R1+0x4480] ;  /* 0x0044800001f37983 */ /* 0x000ea80000300800 */
[----:B------:R-:W-:Y:S04]  /*16230*/  STL.64 [R1+0x45e0], R74 ;  /* 0x0045e04a01007387 */ /* 0x000fe80000100a00 */
[----:B------:R1:W-:Y:S04]  /*16240*/  STL.64 [R1+0x45d8], R68 ;  /* 0x0045d84401007387 */ /* 0x0003e80000100a00 */
[----:B-1----:R-:W2:Y:S04]  /*16250*/  LDL.64 R68, [R1+0x2a0] ;  /* 0x0002a00001447983 */ /* 0x002ea80000100a00 */
[----:B------:R1:W-:Y:S04]  /*16260*/  STL.64 [R1+0x45d0], R62 ;  /* 0x0045d03e01007387 */ /* 0x0003e80000100a00 */
[----:B-1----:R-:W3:Y:S04]  /*16270*/  LDL.64 R62, [R1+0x280] ;  /* 0x00028000013e7983 */ /* 0x002ee80000100a00 */
[----:B------:R-:W-:Y:S04]  /*16280*/  STL.64 [R1+0x45c8], R56 ;  /* 0x0045c83801007387 */ /* 0x000fe80000100a00 */
[----:B------:R1:W-:Y:S04]  /*16290*/  STL.64 [R1+0x45c0], R50 ;  /* 0x0045c03201007387 */ /* 0x0003e80000100a00 */
[----:B-1----:R-:W4:Y:S04]  /*162a0*/  LDL.64 R50, [R1+0x260] ;  /* 0x0002600001327983 */ /* 0x002f280000100a00 */
[----:B------:R-:W-:Y:S04]  /*162b0*/  STL.64 [R1+0x45b8], R44 ;  /* 0x0045b82c01007387 */ /* 0x000fe80000100a00 */
[----:B------:R1:W-:Y:S04]  /*162c0*/  STL.64 [R1+0x45b0], R38 ;  /* 0x0045b02601007387 */ /* 0x0003e80000100a00 */
[----:B-1----:R-:W5:Y:S04]  /*162d0*/  LDL.64 R38, [R1+0x240] ;  /* 0x0002400001267983 */ /* 0x002f680000100a00 */
[----:B------:R-:W-:Y:S04]  /*162e0*/  STL.64 [R1+0x45a8], R32 ;  /* 0x0045a82001007387 */ /* 0x000fe80000100a00 */
[----:B------:R1:W-:Y:S04]  /*162f0*/  STL.64 [R1+0x45a0], R26 ;  /* 0x0045a01a01007387 */ /* 0x0003e80000100a00 */
[----:B-1----:R-:W5:Y:S04]  /*16300*/  LDL.64 R26, [R1+0x220] ;  /* 0x00022000011a7983 */ /* 0x002f680000100a00 */
[----:B------:R-:W-:Y:S04]  /*16310*/  STL.64 [R1+0x4598], R20 ;  /* 0x0045981401007387 */ /* 0x000fe80000100a00 */
[----:B------:R1:W-:Y:S04]  /*16320*/  STL.64 [R1+0x4590], R14 ;  /* 0x0045900e01007387 */ /* 0x0003e80000100a00 */
[----:B-1----:R-:W5:Y:S04]  /*16330*/  LDL.64 R14, [R1+0x200] ;  /* 0x00020000010e7983 */ /* 0x002f680000100a00 */
[----:B------:R-:W-:Y:S04]  /*16340*/  STL.64 [R1+0x4588], R8 ;  /* 0x0045880801007387 */ /* 0x000fe80000100a00 */
[----:B------:R-:W-:Y:S04]  /*16350*/  STL.64 [R1+0x4580], R2 ;  /* 0x0045800201007387 */ /* 0x000fe80000100a00 */
[----:B------:R-:W-:Y:S04]  /*16360*/  STL.64 [R1+0x4578], R250 ;  /* 0x004578fa01007387 */ /* 0x000fe80000100a00 */
[----:B------:R1:W-:Y:S04]  /*16370*/  STL.64 [R1+0x4570], R248 ;  /* 0x004570f801007387 */ /* 0x0003e80000100a00 */
[----:B-1----:R-:W5:Y:S04]  /*16380*/  LDL.64 R248, [R1+0x1e0] ;  /* 0x0001e00001f87983 */ /* 0x002f680000100a00 */
[----:B------:R-:W-:Y:S04]  /*16390*/  STL.64 [R1+0x4568], R246 ;  /* 0x004568f601007387 */ /* 0x000fe80000100a00 */
[----:B------:R-:W5:Y:S04]  /*163a0*/  LDL.64 R250, [R1+0x1c0] ;  /* 0x0001c00001fa7983 */ /* 0x000f680000100a00 */
[----:B------:R-:W1:Y:S02]  /*163b0*/  S2R R75, SR_TID.X ;  /* 0x00000000004b7919 */ /* 0x000e640000002100 */
[----:B-1----:R-:W-:-:S02]  /*163c0*/  SHF.R.S32.HI R74, RZ, 0x6, R75 ;  /* 0x00000006ff4a7819 */ /* 0x002fc4000001144b */
[----:B------:R-:W-:Y:S02]  /*163d0*/  LOP3.LUT R75, R75, 0x3f, RZ, 0xc0, !PT ;  /* 0x0000003f4b4b7812 */ /* 0x000fe400078ec0ff */
[----:B------:R-:W-:-:S03]  /*163e0*/  SGXT R74, R74, 0x1 ;  /* 0x000000014a4a781a */ /* 0x000fc60000000200 */
[C---:B------:R-:W-:Y:S02]  /*163f0*/  IMAD.SHL.U32 R3, R75.reuse, 0x4, RZ ;  /* 0x000000044b037824 */ /* 0x040fe400078e00ff */
[----:B------:R-:W-:-:S03]  /*16400*/  IMAD.SHL.U32 R75, R75, 0x4, RZ ;  /* 0x000000044b4b7824 */ /* 0x000fc600078e00ff */
[--C-:B------:R-:W-:Y:S02]  /*16410*/  LOP3.LUT R3, R3, 0x110, R74.reuse, 0x78, !PT ;  /* 0x0000011003037812 */ /* 0x100fe400078e784a */
[----:B------:R-:W-:Y:S02]  /*16420*/  LOP3.LUT R75, R75, 0x110, R74, 0x78, !PT ;  /* 0x000001104b4b7812 */ /* 0x000fe400078e784a */
[----:B------:R-:W-:Y:S02]  /*16430*/  IADD3 R2, R3, 0x100000, RZ ;  /* 0x0010000003027810 */ /* 0x000fe40007ffe0ff */
[----:B------:R-:W-:Y:S01]  /*16440*/  IADD3 R75, R75, 0x100000, RZ ;  /* 0x001000004b4b7810 */ /* 0x000fe20007ffe0ff */
[----:B------:R1:W-:Y:S04]  /*16450*/  STL.64 [R1+0x4560], R244 ;  /* 0x004560f401007387 */ /* 0x0003e80000100a00 */
[----:B------:R-:W5:Y:S04]  /*16460*/  LDL.64 R56, [R1+0x140] ;  /* 0x0001400001387983 */ /* 0x000f680000100a00 */
[----:B------:R-:W5:Y:S04]  /*16470*/  LDL.64 R44, [R1+0x100] ;  /* 0x00010000012c7983 */ /* 0x000f680000100a00 */
[----:B------:R-:W5:Y:S04]  /*16480*/  LDL.64 R32, [R1+0xc8] ;  /* 0x0000c80001207983 */ /* 0x000f680000100a00 */
[----:B------:R-:W5:Y:S04]  /*16490*/  LDL.64 R20, [R1+0x98] ;  /* 0x0000980001147983 */ /* 0x000f680000100a00 */
[----:B------:R-:W5:Y:S04]  /*164a0*/  LDL.64 R8, [R1+0x68] ;  /* 0x0000680001087983 */ /* 0x000f680000100a00 */
[----:B-1----:R-:W5:Y:S04]  /*164b0*/  LDL.64 R244, [R1+0x50] ;  /* 0x0000500001f47983 */ /* 0x002f680000100a00 */
[----:B------:R-:W5:Y:S04]  /*164c0*/  LDL.64 R246, [R1+0x38] ;  /* 0x0000380001f67983 */ /* 0x000f680000100a00 */
[----:B--2---:R1:W-:Y:S04]  /*164d0*/  LDGSTS.E [R75+-0x80000], [R68.64], P4 ;  /* 0x80000000444b7fae */ /* 0x0043e8000a121844 */
[----:B-1----:R-:W2:Y:S04]  /*164e0*/  LDL.64 R74, [R1+0x1a0] ;  /* 0x0001a000014a7983 */ /* 0x002ea80000100a00 */
[----:B------:R-:W2:Y:S04]  /*164f0*/  LDL.64 R68, [R1+0x180] ;  /* 0x0001800001447983 */ /* 0x000ea80000100a00 */
[----:B---3--:R1:W-:Y:S04]  /*16500*/  LDGSTS.E [R2+-0x7f800], [R62.64], P4 ;  /* 0x808000003e027fae */ /* 0x0083e8000a121844 */
[----:B-1----:R-:W3:Y:S04]  /*16510*/  LDL.64 R62, [R1+0x160] ;  /* 0x00016000013e7983 */ /* 0x002ee80000100a00 */
[----:B----4-:R1:W-:Y:S04]  /*16520*/  LDGSTS.E [R2+-0x7f000], [R50.64], P4 ;  /* 0x8100000032027fae */ /* 0x0103e8000a121844 */
[----:B-1----:R-:W4:Y:S04]  /*16530*/  LDL.64 R50, [R1+0x120] ;  /* 0x0001200001327983 */ /* 0x002f280000100a00 */
[----:B-----5:R1:W-:Y:S04]  /*16540*/  LDGSTS.E [R2+-0x7e800], [R38.64], P4 ;  /* 0x8180000026027fae */ /* 0x0203e8000a121844 */
[----:B-1----:R-:W4:Y:S04]  /*16550*/  LDL.64 R38, [R1+0xe0] ;  /* 0x0000e00001267983 */ /* 0x002f280000100a00 */
[----:B------:R1:W-:Y:S04]  /*16560*/  LDGSTS.E [R2+-0x7e000], [R26.64], P4 ;  /* 0x820000001a027fae */ /* 0x0003e8000a121844 */
[----:B-1----:R-:W4:Y:S04]  /*16570*/  LDL.64 R26, [R1+0xb0] ;  /* 0x0000b000011a7983 */ /* 0x002f280000100a00 */
[----:B------:R1:W-:Y:S04]  /*16580*/  LDGSTS.E [R2+-0x7d800], [R14.64], P4 ;  /* 0x828000000e027fae */ /* 0x0003e8000a121844 */
[----:B-1----:R-:W4:Y:S04]  /*16590*/  LDL.64 R14, [R1+0x80] ;  /* 0x00008000010e7983 */ /* 0x002f280000100a00 */
[----:B------:R1:W-:Y:S04]  /*165a0*/  LDGSTS.E [R2+-0x7d000], [R248.64], P4 ;  /* 0x83000000f8027fae */ /* 0x0003e8000a121844 */
[----:B------:R1:W-:Y:S04]  /*165b0*/  LDGSTS.E [R2+-0x7c800], [R250.64], P4 ;  /* 0x83800000fa027fae */ /* 0x0003e8000a121844 */
[----:B-1----:R-:W4:Y:S04]  /*165c0*/  LDL.64 R248, [R1+0x20] ;  /* 0x0000200001f87983 */ /* 0x002f280000100a00 */
[----:B------:R-:W4:Y:S04]  /*165d0*/  LDL.64 R250, [R1+0x8] ;  /* 0x0000080001fa7983 */ /* 0x000f280000100a00 */
[----:B--2---:R1:W-:Y:S04]  /*165e0*/  LDGSTS.E [R2+-0x7c000], [R74.64], P4 ;  /* 0x840000004a027fae */ /* 0x0043e8000a121844 */
[----:B------:R2:W-:Y:S04]  /*165f0*/  LDGSTS.E [R2+-0x7b800], [R68.64], P4 ;  /* 0x8480000044027fae */ /* 0x0005e8000a121844 */
[----:B-1----:R-:W5:Y:S04]  /*16600*/  LDL.LU.64 R74, [R1+0x45e0] ;  /* 0x0045e000014a7983 */ /* 0x002f680000300a00 */
[----:B--2---:R-:W2:Y:S04]  /*16610*/  LDL.LU.64 R68, [R1+0x45d8] ;  /* 0x0045d80001447983 */ /* 0x004ea80000300a00 */
[----:B---3--:R1:W-:Y:S04]  /*16620*/  LDGSTS.E [R2+-0x7b000], [R62.64], P4 ;  /* 0x850000003e027fae */ /* 0x0083e8000a121844 */
[----:B------:R3:W-:Y:S04]  /*16630*/  LDGSTS.E [R2+-0x7a800], [R56.64], P4 ;  /* 0x8580000038027fae */ /* 0x0007e8000a121844 */
[----:B-1----:R-:W2:Y:S04]  /*16640*/  LDL.LU.64 R62, [R1+0x45d0] ;  /* 0x0045d000013e7983 */ /* 0x002ea80000300a00 */
[----:B---3--:R-:W3:Y:S04]  /*16650*/  LDL.LU.64 R56, [R1+0x45c8] ;  /* 0x0045c80001387983 */ /* 0x008ee80000300a00 */
[----:B----4-:R1:W-:Y:S04]  /*16660*/  LDGSTS.E [R2+-0x7a000], [R50.64], P4 ;  /* 0x8600000032027fae */ /* 0x0103e8000a121844 */
[----:B------:R4:W-:Y:S04]  /*16670*/  LDGSTS.E [R2+-0x79800], [R44.64], P4 ;  /* 0x868000002c027fae */ /* 0x0009e8000a121844 */
[----:B-1----:R-:W2:Y:S04]  /*16680*/  LDL.LU.64 R50, [R1+0x45c0] ;  /* 0x0045c00001327983 */ /* 0x002ea80000300a00 */
[----:B----4-:R-:W4:Y:S04]  /*16690*/  LDL.LU.64 R44, [R1+0x45b8] ;  /* 0x0045b800012c7983 */ /* 0x010f280000300a00 */
[----:B------:R1:W-:Y:S04]  /*166a0*/  LDGSTS.E [R2+-0x79000], [R38.64], P4 ;  /* 0x8700000026027fae */ /* 0x0003e8000a121844 */
[----:B------:R1:W-:Y:S04]  /*166b0*/  LDGSTS.E [R2+-0x78800], [R32.64], P4 ;  /* 0x8780000020027fae */ /* 0x0003e8000a121844 */
[----:B-1----:R-:W2:Y:S04]  /*166c0*/  LDL.LU.64 R38, [R1+0x45b0] ;  /* 0x0045b00001267983 */ /* 0x002ea80000300a00 */
[----:B------:R-:W2:Y:S04]  /*166d0*/  LDL.LU.64 R32, [R1+0x45a8] ;  /* 0x0045a80001207983 */ /* 0x000ea80000300a00 */
[----:B------:R1:W-:Y:S04]  /*166e0*/  LDGSTS.E [R2+-0x78000], [R26.64], P4 ;  /* 0x880000001a027fae */ /* 0x0003e8000a121844 */
[----:B------:R1:W-:Y:S04]  /*166f0*/  LDGSTS.E [R2+-0x77800], [R20.64], P4 ;  /* 0x8880000014027fae */ /* 0x0003e8000a121844 */
[----:B-1----:R-:W2:Y:S04]  /*16700*/  LDL.LU.64 R26, [R1+0x45a0] ;  /* 0x0045a000011a7983 */ /* 0x002ea80000300a00 */
[----:B------:R-:W2:Y:S04]  /*16710*/  LDL.LU.64 R20, [R1+0x4598] ;  /* 0x0045980001147983 */ /* 0x000ea80000300a00 */
[----:B------:R1:W-:Y:S04]  /*16720*/  LDGSTS.E [R2+-0x77000], [R14.64], P4 ;  /* 0x890000000e027fae */ /* 0x0003e8000a121844 */
[----:B------:R1:W-:Y:S04]  /*16730*/  LDGSTS.E [R2+-0x76800], [R8.64], P4 ;  /* 0x8980000008027fae */ /* 0x0003e8000a121844 */
[----:B------:R1:W-:Y:S04]  /*16740*/  LDGSTS.E [R2+-0x76000], [R244.64], P4 ;  /* 0x8a000000f4027fae */ /* 0x0003e8000a121844 */
[----:B-1----:R-:W2:Y:S04]  /*16750*/  LDL.LU.64 R14, [R1+0x4590] ;  /* 0x00459000010e7983 */ /* 0x002ea80000300a00 */
[----:B------:R-:W2:Y:S04]  /*16760*/  LDL.LU.64 R8, [R1+0x4588] ;  /* 0x0045880001087983 */ /* 0x000ea80000300a00 */
[----:B------:R1:W-:Y:S04]  /*16770*/  LDGSTS.E [R2+-0x75800], [R246.64], P4 ;  /* 0x8a800000f6027fae */ /* 0x0003e8000a121844 */
[----:B------:R-:W-:Y:S04]  /*16780*/  STL.64 [R1+0x44f8], R240 ;  /* 0x0044f8f001007387 */ /* 0x000fe80000100a00 */
[----:B------:R1:W-:Y:S04]  /*16790*/  LDGSTS.E [R2+-0x75000], [R248.64], P4 ;  /* 0x8b000000f8027fae */ /* 0x0003e8000a121844 */
[----:B------:R-:W-:Y:S04]  /*167a0*/  STL.64 [R1+0x4500], R234 ;  /* 0x004500ea01007387 */ /* 0x000fe80000100a00 */
[----:B------:R1:W-:Y:S04]  /*167b0*/  LDGSTS.E [R2+-0x74800], [R250.64], P4 ;  /* 0x8b800000fa027fae */ /* 0x0003e8000a121844 */
[----:B------:R1:W-:Y:S04]  /*167c0*/  STL.64 [R1+0x4508], R228 ;  /* 0x004508e401007387 */ /* 0x0003e80000100a00 */
[----:B------:R1:W-:Y:S04]  /*167d0*/  LDGSTS.E [R2+-0x74000], [R240.64], P4 ;  /* 0x8c000000f0027fae */ /* 0x0003e8000a121844 */
[----:B------:R1:W-:Y:S04]  /*167e0*/  STL.64 [R1+0x4510], R222 ;  /* 0x004510de01007387 */ /* 0x0003e80000100a00 */
[----:B------:R1:W-:Y:S04]  /*167f0*/  LDGSTS.E [R2+-0x73800], [R234.64], P4 ;  /* 0x8c800000ea027fae */ /* 0x0003e8000a121844 */
[----:B------:R1:W-:Y:S04]  /*16800*/  STL.64 [R1+0x4518], R216 ;  /* 0x004518d801007387 */ /* 0x0003e80000100a00 */
[----:B------:R1:W-:Y:S04]  /*16810*/  LDGSTS.E [R2+-0x73000], [R228.64], P4 ;  /* 0x8d000000e4027fae */ /* 0x0003e8000a121844 */
[----:B------:R1:W-:Y:S04]  /*16820*/  STL.64 [R1+0x4520], R210 ;  /* 0x004520d201007387 */ /* 0x0003e80000100a00 */
[----:B------:R1:W-:Y:S02]  /*16830*/  LDGSTS.E [R2+-0x72800], [R222.64], P4 ;  /* 0x8d800000de027fae */ /* 0x0003e4000a121844 */
[----:B-1----:R-:W-:-:S02]  /*16840*/  IADD3 R228, R3, 0x100000, RZ ;  /* 0x0010000003e47810 */ /* 0x002fc40007ffe0ff */
[----:B------:R-:W-:Y:S04]  /*16850*/  STL.64 [R1+0x4528], R204 ;  /* 0x004528cc01007387 */ /* 0x000fe80000100a00 */
[----:B------:R-:W-:Y:S01]  /*16860*/  STL.64 [R1+0x4530], R198 ;  /* 0x004530c601007387 */ /* 0x000fe20000100a00 */
[----:B------:R-:W-:-:S03]  /*16870*/  IADD3 R222, R3, 0x100000, RZ ;  /* 0x0010000003de7810 */ /* 0x000fc60007ffe0ff */
[----:B------:R-:W-:Y:S04]  /*16880*/  STL.64 [R1+0x4538], R192 ;  /* 0x004538c001007387 */ /* 0x000fe80000100a00 */
[----:B------:R-:W-:Y:S04]  /*16890*/  STL.64 [R1+0x4540], R186 ;  /* 0x004540ba01007387 */ /* 0x000fe80000100a00 */
[----:B------:R-:W-:Y:S04]  /*168a0*/  STL.64 [R1+0x4548], R180 ;  /* 0x004548b401007387 */ /* 0x000fe80000100a00 */
[----:B------:R1:W-:Y:S04]  /*168b0*/  LDGSTS.E [R228+-0x72000], [R216.64], P4 ;  /* 0x8e000000d8e47fae */ /* 0x0003e8000a121844 */
[----:B------:R-:W-:Y:S04]  /*168c0*/  STL.64 [R1+0x4550], R174 ;  /* 0x004550ae01007387 */ /* 0x000fe80000100a00 */
[----:B------:R1:W-:Y:S04]  /*168d0*/  LDGSTS.E [R222+-0x71800], [R210.64], P4 ;  /* 0x8e800000d2de7fae */ /* 0x0003e8000a121844 */
[----:B------:R3:W-:Y:S04]  /*168e0*/  STL.64 [R1+0x4558], R168 ;  /* 0x004558a801007387 */ /* 0x0007e80000100a00 */
[----:B-1----:R-:W2:Y:S04]  /*168f0*/  LDL.64 R228, [R1+0x278] ;  /* 0x0002780001e47983 */ /* 0x002ea80000100a00 */
[----:B------:R-:W2:Y:S04]  /*16900*/  LDL.64 R222, [R1+0x298] ;  /* 0x0002980001de7983 */ /* 0x000ea80000100a00 */
[----:B------:R-:W4:Y:S04]  /*16910*/  LDL.64 R234, [R1+0x258] ;  /* 0x0002580001ea7983 */ /* 0x000f280000100a00 */
[----:B------:R-:W4:Y:S04]  /*16920*/  LDL.64 R240, [R1+0x238] ;  /* 0x0002380001f07983 */ /* 0x000f280000100a00 */
[----:B------:R-:W1:Y:S04]  /*16930*/  S2R R2, SR_TID.X ;  /* 0x0000000000027919 */ /* 0x000e680000002100 */
[----:B------:R-:W5:Y:S04]  /*16940*/  LDL.64 R244, [R1+0x218] ;  /* 0x0002180001f47983 */ /* 0x000f680000100a00 */
[----:B------:R-:W5:Y:S04]  /*16950*/  LDL.64 R246, [R1+0x1f8] ;  /* 0x0001f80001f67983 */ /* 0x000f680000100a00 */
[----:B------:R-:W5:Y:S04]  /*16960*/  LDL.64 R248, [R1+0x1d8] ;  /* 0x0001d80001f87983 */ /* 0x000f680000100a00 */
[----:B------:R-:W5:Y:S04]  /*16970*/  LDL.64 R250, [R1+0x1b8] ;  /* 0x0001b80001fa7983 */ /* 0x000f680000100a00 */
[----:B------:R-:W5:Y:S01]  /*16980*/  LDL.64 R216, [R1+0xc0] ;  /* 0x0000c00001d87983 */ /* 0x000f620000100a00 */
[----:B-1----:R-:W-:-:S02]  /*16990*/  SHF.R.S32.HI R3, RZ, 0x6, R2 ;  /* 0x00000006ff037819 */ /* 0x002fc40000011402 */
[----:B------:R-:W-:Y:S02]  /*169a0*/  LOP3.LUT R2, R2, 0x3f, RZ, 0xc0, !PT ;  /* 0x0000003f02027812 */ /* 0x000fe400078ec0ff */
[----:B------:R-:W-:-:S03]  /*169b0*/  SGXT R3, R3, 0x1 ;  /* 0x000000010303781a */ /* 0x000fc60000000200 */
[----:B------:R-:W-:-:S05]  /*169c0*/  IMAD.SHL.U32 R211, R2, 0x4, RZ ;  /* 0x0000000402d37824 */ /* 0x000fca00078e00ff */
[----:B------:R-:W-:-:S04]  /*169d0*/  LOP3.LUT R211, R211, 0x110, R3, 0x78, !PT ;  /* 0x00000110d3d37812 */ /* 0x000fc800078e7803 */
[----:B------:R-:W-:-:S05]  /*169e0*/  IADD3 R2, R211, 0x100000, RZ ;  /* 0x00100000d3027810 */ /* 0x000fca0007ffe0ff */
[----:B------:R1:W-:Y:S04]  /*169f0*/  LDGSTS.E [R2+-0x71000], [R204.64], P4 ;  /* 0x8f000000cc027fae */ /* 0x0003e8000a121844 */
        /* <DEDUP_REMOVED lines=33> */
[----:B---3--:R-:W3:Y:S04]  /*16c10*/  LDL.64 R168, [R1+0x198] ;  /* 0x0001980001a87983 */ /* 0x008ee80000100a00 */
[----:B-1----:R-:W3:Y:S01]  /*16c20*/  LDL.64 R174, [R1+0x178] ;  /* 0x0001780001ae7983 */ /* 0x002ee20000100a00 */
[----:B------:R-:W-:-:S03]  /*16c30*/  LOP3.LUT R2, R211, 0x20, RZ, 0x3c, !PT ;  /* 0x00000020d3027812 */ /* 0x000fc600078e3cff */
[----:B------:R-:W3:Y:S01]  /*16c40*/  LDL.64 R180, [R1+0x158] ;  /* 0x0001580001b47983 */ /* 0x000ee20000100a00 */
[----:B------:R-:W-:-:S03]  /*16c50*/  IADD3 R3, R2, 0x100000, RZ ;  /* 0x0010000002037810 */ /* 0x000fc60007ffe0ff */
[----:B------:R-:W3:Y:S04]  /*16c60*/  LDL.64 R186, [R1+0x138] ;  /* 0x0001380001ba7983 */ /* 0x000ee80000100a00 */
[----:B------:R-:W3:Y:S04]  /*16c70*/  LDL.64 R192, [R1+0x118] ;  /* 0x0001180001c07983 */ /* 0x000ee80000100a00 */
[----:B------:R-:W3:Y:S04]  /*16c80*/  LDL.64 R198, [R1+0xf8] ;  /* 0x0000f80001c67983 */ /* 0x000ee80000100a00 */
[----:B------:R-:W3:Y:S04]  /*16c90*/  LDL.64 R204, [R1+0xd8] ;  /* 0x0000d80001cc7983 */ /* 0x000ee80000100a00 */
[----:B--2---:R1:W-:Y:S04]  /*16ca0*/  LDGSTS.E [R3+-0x7fe00], [R222.64], P4 ;  /* 0x80200000de037fae */ /* 0x0043e8000a121844 */
[----:B------:R2:W-:Y:S04]  /*16cb0*/  LDGSTS.E [R3+-0x7f600], [R228.64], P4 ;  /* 0x80a00000e4037fae */ /* 0x0005e8000a121844 */
[----:B----4-:R4:W-:Y:S04]  /*16cc0*/  LDGSTS.E [R3+-0x7ee00], [R234.64], P4 ;  /* 0x81200000ea037fae */ /* 0x0109e8000a121844 */
[----:B-1----:R-:W3:Y:S04]  /*16cd0*/  LDL.64 R222, [R1+0xa8] ;  /* 0x0000a80001de7983 */ /* 0x002ee80000100a00 */
[----:B--2---:R-:W2:Y:S04]  /*16ce0*/  LDL.64 R228, [R1+0x90] ;  /* 0x0000900001e47983 */ /* 0x004ea80000100a00 */
[----:B----4-:R-:W4:Y:S04]  /*16cf0*/  LDL.64 R234, [R1+0x78] ;  /* 0x0000780001ea7983 */ /* 0x010f280000100a00 */
[----:B------:R1:W-:Y:S04]  /*16d00*/  LDGSTS.E [R3+-0x7e600], [R240.64], P4 ;  /* 0x81a00000f0037fae */ /* 0x0003e8000a121844 */
[----:B-----5:R5:W-:Y:S04]  /*16d10*/  LDGSTS.E [R3+-0x7de00], [R244.64], P4 ;  /* 0x82200000f4037fae */ /* 0x020be8000a121844 */
[----:B------:R5:W-:Y:S04]  /*16d20*/  LDGSTS.E [R3+-0x7d600], [R246.64], P4 ;  /* 0x82a00000f6037fae */ /* 0x000be8000a121844 */
[----:B-1----:R-:W4:Y:S04]  /*16d30*/  LDL.64 R240, [R1+0x60] ;  /* 0x0000600001f07983 */ /* 0x002f280000100a00 */
[----:B-----5:R-:W5:Y:S04]  /*16d40*/  LDL.64 R244, [R1+0x48] ;  /* 0x0000480001f47983 */ /* 0x020f680000100a00 */
[----:B------:R1:W-:Y:S04]  /*16d50*/  LDGSTS.E [R3+-0x7ce00], [R248.64], P4 ;  /* 0x83200000f8037fae */ /* 0x0003e8000a121844 */
[----:B------:R-:W5:Y:S04]  /*16d60*/  LDL.64 R246, [R1+0x30] ;  /* 0x0000300001f67983 */ /* 0x000f680000100a00 */
[----:B------:R1:W-:Y:S04]  /*16d70*/  LDGSTS.E [R3+-0x7c600], [R250.64], P4 ;  /* 0x83a00000fa037fae */ /* 0x0003e8000a121844 */
[----:B-1----:R-:W5:Y:S04]  /*16d80*/  LDL.64 R248, [R1+0x18] ;  /* 0x0000180001f87983 */ /* 0x002f680000100a00 */
[----:B------:R-:W5:Y:S04]  /*16d90*/  LDL.64 R250, [R1] ;  /* 0x0000000001fa7983 */ /* 0x000f680000100a00 */
[----:B---3--:R1:W-:Y:S04]  /*16da0*/  LDGSTS.E [R3+-0x7be00], [R168.64], P4 ;  /* 0x84200000a8037fae */ /* 0x0083e8000a121844 */
[----:B------:R3:W-:Y:S04]  /*16db0*/  LDGSTS.E [R3+-0x7b600], [R174.64], P4 ;  /* 0x84a00000ae037fae */ /* 0x0007e8000a121844 */
[----:B------:R1:W-:Y:S04]  /*16dc0*/  LDGSTS.E [R3+-0x7ae00], [R180.64], P4 ;  /* 0x85200000b4037fae */ /* 0x0003e8000a121844 */
[----:B------:R1:W-:Y:S04]  /*16dd0*/  LDGSTS.E [R3+-0x7a600], [R186.64], P4 ;  /* 0x85a00000ba037fae */ /* 0x0003e8000a121844 */
[----:B------:R1:W-:Y:S04]  /*16de0*/  LDGSTS.E [R3+-0x79e00], [R192.64], P4 ;  /* 0x86200000c0037fae */ /* 0x0003e8000a121844 */
[----:B------:R3:W-:Y:S04]  /*16df0*/  LDGSTS.E [R3+-0x79600], [R198.64], P4 ;  /* 0x86a00000c6037fae */ /* 0x0007e8000a121844 */
[----:B------:R3:W-:Y:S04]  /*16e00*/  LDGSTS.E [R3+-0x78e00], [R204.64], P4 ;  /* 0x87200000cc037fae */ /* 0x0007e8000a121844 */
[----:B------:R3:W-:Y:S01]  /*16e10*/  LDGSTS.E [R3+-0x78600], [R216.64], P4 ;  /* 0x87a00000d8037fae */ /* 0x0007e2000a121844 */
[----:B------:R-:W-:-:S02]  /*16e20*/  IADD3 R2, R2, 0x100000, RZ ;  /* 0x0010000002027810 */ /* 0x000fc40007ffe0ff */
[----:B-1----:R-:W-:Y:S01]  /*16e30*/  LOP3.LUT R168, R211, 0x40, RZ, 0x3c, !PT ;  /* 0x00000040d3a87812 */ /* 0x002fe200078e3cff */
[----:B---3--:R-:W3:Y:S04]  /*16e40*/  LDL.64 R174, [R1+0x170] ;  /* 0x0001700001ae7983 */ /* 0x008ee80000100a00 */
[----:B------:R-:W3:Y:S04]  /*16e50*/  LDL.64 R180, [R1+0x150] ;  /* 0x0001500001b47983 */ /* 0x000ee80000100a00 */
[----:B------:R-:W3:Y:S04]  /*16e60*/  LDL.64 R186, [R1+0x130] ;  /* 0x0001300001ba7983 */ /* 0x000ee80000100a00 */
[----:B------:R-:W3:Y:S04]  /*16e70*/  LDL.64 R192, [R1+0x110] ;  /* 0x0001100001c07983 */ /* 0x000ee80000100a00 */
[----:B------:R-:W3:Y:S04]  /*16e80*/  LDL.64 R198, [R1+0xf0] ;  /* 0x0000f00001c67983 */ /* 0x000ee80000100a00 */
[----:B------:R-:W3:Y:S04]  /*16e90*/  LDL.64 R204, [R1+0xd0] ;  /* 0x0000d00001cc7983 */ /* 0x000ee80000100a00 */
[----:B------:R-:W3:Y:S04]  /*16ea0*/  LDL.64 R216, [R1+0xb8] ;  /* 0x0000b80001d87983 */ /* 0x000ee80000100a00 */
[----:B------:R1:W-:Y:S04]  /*16eb0*/  LDGSTS.E [R3+-0x77e00], [R222.64], P4 ;  /* 0x88200000de037fae */ /* 0x0003e8000a121844 */
[----:B--2---:R2:W-:Y:S04]  /*16ec0*/  LDGSTS.E [R3+-0x77600], [R228.64], P4 ;  /* 0x88a00000e4037fae */ /* 0x0045e8000a121844 */
[----:B----4-:R4:W-:Y:S04]  /*16ed0*/  LDGSTS.E [R3+-0x76e00], [R234.64], P4 ;  /* 0x89200000ea037fae */ /* 0x0109e8000a121844 */
[----:B-1----:R-:W3:Y:S04]  /*16ee0*/  LDL.64 R222, [R1+0x290] ;  /* 0x0002900001de7983 */ /* 0x002ee80000100a00 */
[----:B--2---:R-:W2:Y:S04]  /*16ef0*/  LDL.64 R228, [R1+0x270] ;  /* 0x0002700001e47983 */ /* 0x004ea80000100a00 */
[----:B----4-:R-:W4:Y:S04]  /*16f00*/  LDL.64 R234, [R1+0x250] ;  /* 0x0002500001ea7983 */ /* 0x010f280000100a00 */
[----:B------:R1:W-:Y:S04]  /*16f10*/  LDGSTS.E [R3+-0x76600], [R240.64], P4 ;  /* 0x89a00000f0037fae */ /* 0x0003e8000a121844 */
[----:B-----5:R5:W-:Y:S04]  /*16f20*/  LDGSTS.E [R3+-0x75e00], [R244.64], P4 ;  /* 0x8a200000f4037fae */ /* 0x020be8000a121844 */
[----:B-1----:R-:W4:Y:S04]  /*16f30*/  LDL.64 R240, [R1+0x230] ;  /* 0x0002300001f07983 */ /* 0x002f280000100a00 */
[----:B------:R1:W-:Y:S04]  /*16f40*/  LDGSTS.E [R3+-0x75600], [R246.64], P4 ;  /* 0x8aa00000f6037fae */ /* 0x0003e8000a121844 */
[----:B-----5:R-:W4:Y:S04]  /*16f50*/  LDL.64 R244, [R1+0x210] ;  /* 0x0002100001f47983 */ /* 0x020f280000100a00 */
[----:B------:R1:W-:Y:S04]  /*16f60*/  LDGSTS.E [R3+-0x74e00], [R248.64], P4 ;  /* 0x8b200000f8037fae */ /* 0x0003e8000a121844 */
[----:B-1----:R-:W4:Y:S04]  /*16f70*/  LDL.64 R246, [R1+0x1f0] ;  /* 0x0001f00001f67983 */ /* 0x002f280000100a00 */
[----:B------:R1:W-:Y:S04]  /*16f80*/  LDGSTS.E [R3+-0x74600], [R250.64], P4 ;  /* 0x8ba00000fa037fae */ /* 0x0003e8000a121844 */
[----:B------:R-:W4:Y:S04]  /*16f90*/  LDL.64 R248, [R1+0x1d0] ;  /* 0x0001d00001f87983 */ /* 0x000f280000100a00 */
        /* <DEDUP_REMOVED lines=39> */
[----:B------:R1:W-:Y:S01]  /*17210*/  LDGSTS.E [R2+-0x60600], [R4.64], P4 ;  /* 0x9fa0000004027fae */ /* 0x0003e2000a121844 */
[----:B------:R-:W-:-:S03]  /*17220*/  IADD3 R169, R168, 0x100000, RZ ;  /* 0x00100000a8a97810 */ /* 0x000fc60007ffe0ff */
[----:B-1----:R-:W5:Y:S04]  /*17230*/  LDL.64 R250, [R1+0x190] ;  /* 0x0001900001fa7983 */ /* 0x002f680000100a00 */
[----:B------:R-:W5:Y:S04]  /*17240*/  LDL.64 R2, [R1+0x1b0] ;  /* 0x0001b00001027983 */ /* 0x000f680000100a00 */
[----:B---3--:R1:W-:Y:S04]  /*17250*/  LDGSTS.E [R169+-0x7fc00], [R222.64], P4 ;  /* 0x80400000dea97fae */ /* 0x0083e8000a121844 */
[----:B--2---:R2:W-:Y:S04]  /*17260*/  LDGSTS.E [R169+-0x7f400], [R228.64], P4 ;  /* 0x80c00000e4a97fae */ /* 0x0045e8000a121844 */
[----:B----4-:R3:W-:Y:S04]  /*17270*/  LDGSTS.E [R169+-0x7ec00], [R234.64], P4 ;  /* 0x81400000eaa97fae */ /* 0x0107e8000a121844 */
[----:B-1----:R-:W4:Y:S04]  /*17280*/  LDL.64 R222, [R1+0xa0] ;  /* 0x0000a00001de7983 */ /* 0x002f280000100a00 */
[----:B--2---:R-:W2:Y:S04]  /*17290*/  LDL.64 R228, [R1+0x88] ;  /* 0x0000880001e47983 */ /* 0x004ea80000100a00 */
[----:B---3--:R-:W2:Y:S04]  /*172a0*/  LDL.64 R234, [R1+0x70] ;  /* 0x0000700001ea7983 */ /* 0x008ea80000100a00 */
[----:B------:R1:W-:Y:S04]  /*172b0*/  LDGSTS.E [R169+-0x7e400], [R240.64], P4 ;  /* 0x81c00000f0a97fae */ /* 0x0003e8000a121844 */
[----:B------:R1:W-:Y:S04]  /*172c0*/  LDGSTS.E [R169+-0x7dc00], [R244.64], P4 ;  /* 0x82400000f4a97fae */ /* 0x0003e8000a121844 */
[----:B-1----:R-:W2:Y:S04]  /*172d0*/  LDL.64 R240, [R1+0x58] ;  /* 0x0000580001f07983 */ /* 0x002ea80000100a00 */
[----:B------:R1:W-:Y:S04]  /*172e0*/  LDGSTS.E [R169+-0x7d400], [R246.64], P4 ;  /* 0x82c00000f6a97fae */ /* 0x0003e8000a121844 */
[----:B------:R-:W2:Y:S04]  /*172f0*/  LDL.64 R244, [R1+0x40] ;  /* 0x0000400001f47983 */ /* 0x000ea80000100a00 */
[----:B------:R1:W-:Y:S04]  /*17300*/  LDGSTS.E [R169+-0x7cc00], [R248.64], P4 ;  /* 0x83400000f8a97fae */ /* 0x0003e8000a121844 */
[----:B-1----:R-:W2:Y:S04]  /*17310*/  LDL.64 R246, [R1+0x28] ;  /* 0x0000280001f67983 */ /* 0x002ea80000100a00 */
[----:B------:R-:W2:Y:S04]  /*17320*/  LDL.64 R248, [R1+0x10] ;  /* 0x0000100001f87983 */ /* 0x000ea80000100a00 */
[----:B-----5:R1:W-:Y:S04]  /*17330*/  LDGSTS.E [R169+-0x7c400], [R2.64], P4 ;  /* 0x83c0000002a97fae */ /* 0x0203e8000a121844 */
[----:B------:R5:W-:Y:S04]  /*17340*/  LDGSTS.E [R169+-0x7bc00], [R250.64], P4 ;  /* 0x84400000faa97fae */ /* 0x000be8000a121844 */
[----:B------:R5:W-:Y:S04]  /*17350*/  LDGSTS.E [R169+-0x7b400], [R174.64], P4 ;  /* 0x84c00000aea97fae */ /* 0x000be8000a121844 */
[----:B-1----:R-:W3:Y:S04]  /*17360*/  LDL.LU.64 R2, [R1+0x4580] ;  /* 0x0045800001027983 */ /* 0x002ee80000300a00 */
[----:B------:R1:W-:Y:S04]  /*17370*/  LDGSTS.E [R169+-0x7ac00], [R180.64], P4 ;  /* 0x85400000b4a97fae */ /* 0x0003e8000a121844 */
[----:B------:R1:W-:Y:S04]  /*17380*/  LDGSTS.E [R169+-0x7a400], [R186.64], P4 ;  /* 0x85c00000baa97fae */ /* 0x0003e8000a121844 */
[----:B------:R1:W-:Y:S04]  /*17390*/  LDGSTS.E [R169+-0x79c00], [R192.64], P4 ;  /* 0x86400000c0a97fae */ /* 0x0003e8000a121844 */
[----:B------:R1:W-:Y:S04]  /*173a0*/  LDGSTS.E [R169+-0x79400], [R198.64], P4 ;  /* 0x86c00000c6a97fae */ /* 0x0003e8000a121844 */
[----:B------:R1:W-:Y:S04]  /*173b0*/  LDGSTS.E [R169+-0x78c00], [R204.64], P4 ;  /* 0x87400000cca97fae */ /* 0x0003e8000a121844 */
[----:B-----5:R-:W5:Y:S04]  /*173c0*/  LDL.LU.64 R250, [R1+0x4578] ;  /* 0x0045780001fa7983 */ /* 0x020f680000300a00 */
[----:B------:R1:W-:Y:S04]  /*173d0*/  LDGSTS.E [R169+-0x78400], [R216.64], P4 ;  /* 0x87c00000d8a97fae */ /* 0x0003e8000a121844 */
[----:B-1----:R-:W5:Y:S01]  /*173e0*/  LDL.64 R198, [R1+0x208] ;  /* 0x0002080001c67983 */ /* 0x002f620000100a00 */
[----:B------:R-:W-:-:S03]  /*173f0*/  IADD3 R168, R168, 0x100000, RZ ;  /* 0x00100000a8a87810 */ /* 0x000fc60007ffe0ff */
[----:B------:R-:W5:Y:S04]  /*17400*/  LDL.64 R204, [R1+0x168] ;  /* 0x0001680001cc7983 */ /* 0x000f680000100a00 */
[----:B------:R-:W5:Y:S04]  /*17410*/  LDL.64 R216, [R1+0x288] ;  /* 0x0002880001d87983 */ /* 0x000f680000100a00 */
[----:B------:R-:W5:Y:S04]  /*17420*/  LDL.64 R192, [R1+0x328] ;  /* 0x0003280001c07983 */ /* 0x000f680000100a00 */
[----:B------:R-:W5:Y:S04]  /*17430*/  LDL.64 R174, [R1+0x3d8] ;  /* 0x0003d80001ae7983 */ /* 0x000f680000100a00 */
[----:B------:R-:W5:Y:S04]  /*17440*/  LDL.64 R180, [R1+0x3e0] ;  /* 0x0003e00001b47983 */ /* 0x000f680000100a00 */
[----:B------:R-:W5:Y:S04]  /*17450*/  LDL.64 R186, [R1+0x3e8] ;  /* 0x0003e80001ba7983 */ /* 0x000f680000100a00 */
[----:B----4-:R1:W-:Y:S04]  /*17460*/  LDGSTS.E [R169+-0x77c00], [R222.64], P4 ;  /* 0x88400000dea97fae */ /* 0x0103e8000a121844 */
[----:B--2---:R2:W-:Y:S04]  /*17470*/  LDGSTS.E [R169+-0x77400], [R228.64], P4 ;  /* 0x88c00000e4a97fae */ /* 0x0045e8000a121844 */
[----:B------:R4:W-:Y:S04]  /*17480*/  LDGSTS.E [R169+-0x76c00], [R234.64], P4 ;  /* 0x89400000eaa97fae */ /* 0x0009e8000a121844 */
[----:B-1----:R-:W5:Y:S04]  /*17490*/  LDL.64 R222, [R1+0x268] ;  /* 0x0002680001de7983 */ /* 0x002f680000100a00 */
[----:B--2---:R-:W2:Y:S04]  /*174a0*/  LDL.64 R228, [R1+0x248] ;  /* 0x0002480001e47983 */ /* 0x004ea80000100a00 */
[----:B----4-:R-:W2:Y:S04]  /*174b0*/  LDL.64 R234, [R1+0x228] ;  /* 0x0002280001ea7983 */ /* 0x010ea80000100a00 */
[----:B------:R1:W-:Y:S04]  /*174c0*/  LDGSTS.E [R169+-0x76400], [R240.64], P4 ;  /* 0x89c00000f0a97fae */ /* 0x0003e8000a121844 */
[----:B------:R1:W-:Y:S04]  /*174d0*/  LDGSTS.E [R169+-0x75c00], [R244.64], P4 ;  /* 0x8a400000f4a97fae */ /* 0x0003e8000a121844 */
[----:B-1----:R-:W2:Y:S04]  /*174e0*/  LDL.64 R240, [R1+0x1e8] ;  /* 0x0001e80001f07983 */ /* 0x002ea80000100a00 */
[----:B------:R1:W-:Y:S04]  /*174f0*/  LDGSTS.E [R169+-0x75400], [R246.64], P4 ;  /* 0x8ac00000f6a97fae */ /* 0x0003e8000a121844 */
[----:B------:R-:W2:Y:S04]  /*17500*/  LDL.64 R244, [R1+0x1c8] ;  /* 0x0001c80001f47983 */ /* 0x000ea80000100a00 */
        /* <DEDUP_REMOVED lines=41> */
[----:B-1----:R-:W4:Y:S04]  /*177a0*/  LDL.64 R248, [R1+0x1a8] ;  /* 0x0001a80001f87983 */ /* 0x002f280000100a00 */
[----:B------:R-:W4:Y:S04]  /*177b0*/  LDL.64 R246, [R1+0x188] ;  /* 0x0001880001f67983 */ /* 0x000f280000100a00 */
[----:B---3--:R1:W-:Y:S02]  /*177c0*/  LDGSTS.E [R168+-0x60400], [R2.64], P4 ;  /* 0x9fc0000002a87fae */ /* 0x0083e4000a121844 */
[----:B-1----:R-:W-:-:S02]  /*177d0*/  LOP3.LUT R168, R211, 0x60, RZ, 0x3c, !PT ;  /* 0x00000060d3a87812 */ /* 0x002fc400078e3cff */
[----:B------:R-:W3:Y:S02]  /*177e0*/  LDL.64 R210, [R1+0x148] ;  /* 0x0001480001d27983 */ /* 0x000ee40000100a00 */
[----:B------:R-:W-:-:S05]  /*177f0*/  IADD3 R169, R168, 0x100000, RZ ;  /* 0x00100000a8a97810 */ /* 0x000fca0007ffe0ff */
[----:B-----5:R1:W-:Y:S04]  /*17800*/  LDGSTS.E [R169+-0x7fa00], [R216.64], P4 ;  /* 0x80600000d8a97fae */ /* 0x0203e8000a121844 */
[----:B-1----:R-:W5:Y:S04]  /*17810*/  LDL.64 R216, [R1+0x128] ;  /* 0x0001280001d87983 */ /* 0x002f680000100a00 */
[----:B------:R1:W-:Y:S04]  /*17820*/  LDGSTS.E [R169+-0x7f200], [R222.64], P4 ;  /* 0x80e00000dea97fae */ /* 0x0003e8000a121844 */
[----:B--2---:R2:W-:Y:S04]  /*17830*/  LDGSTS.E [R169+-0x7ea00], [R228.64], P4 ;  /* 0x81600000e4a97fae */ /* 0x0045e8000a121844 */
[----:B------:R2:W-:Y:S04]  /*17840*/  LDGSTS.E [R169+-0x7e200], [R234.64], P4 ;  /* 0x81e00000eaa97fae */ /* 0x0005e8000a121844 */
[----:B-1----:R-:W5:Y:S04]  /*17850*/  LDL.64 R222, [R1+0x108] ;  /* 0x0001080001de7983 */ /* 0x002f680000100a00 */
[----:B--2---:R-:W5:Y:S04]  /*17860*/  LDL.64 R228, [R1+0xe8] ;  /* 0x0000e80001e47983 */ /* 0x004f680000100a00 */
[----:B------:R-:W5:Y:S04]  /*17870*/  LDL.64 R234, [R1+0x2a8] ;  /* 0x0002a80001ea7983 */ /* 0x000f680000100a00 */
[----:B------:R1:W-:Y:S04]  /*17880*/  LDGSTS.E [R169+-0x7da00], [R198.64], P4 ;  /* 0x82600000c6a97fae */ /* 0x0003e8000a121844 */
[----:B------:R1:W-:Y:S04]  /*17890*/  LDGSTS.E [R169+-0x7d200], [R240.64], P4 ;  /* 0x82e00000f0a97fae */ /* 0x0003e8000a121844 */
[----:B------:R1:W-:Y:S04]  /*178a0*/  LDGSTS.E [R169+-0x7ca00], [R244.64], P4 ;  /* 0x83600000f4a97fae */ /* 0x0003e8000a121844 */
[----:B-1----:R-:W5:Y:S04]  /*178b0*/  LDL.64 R198, [R1+0x2b0] ;  /* 0x0002b00001c67983 */ /* 0x002f680000100a00 */
[----:B------:R-:W5:Y:S04]  /*178c0*/  LDL.64 R240, [R1+0x2b8] ;  /* 0x0002b80001f07983 */ /* 0x000f680000100a00 */
[----:B------:R-:W5:Y:S04]  /*178d0*/  LDL.64 R244, [R1+0x2c0] ;  /* 0x0002c00001f47983 */ /* 0x000f680000100a00 */
[----:B----4-:R1:W-:Y:S04]  /*178e0*/  LDGSTS.E [R169+-0x7c200], [R248.64], P4 ;  /* 0x83e00000f8a97fae */ /* 0x0103e8000a121844 */
[----:B------:R4:W-:Y:S04]  /*178f0*/  LDGSTS.E [R169+-0x7ba00], [R246.64], P4 ;  /* 0x84600000f6a97fae */ /* 0x0009e8000a121844 */
[----:B------:R3:W-:Y:S04]  /*17900*/  LDGSTS.E [R169+-0x7b200], [R204.64], P4 ;  /* 0x84e00000cca97fae */ /* 0x0007e8000a121844 */
[----:B-1----:R-:W2:Y:S04]  /*17910*/  LDL.64 R248, [R1+0x2c8] ;  /* 0x0002c80001f87983 */ /* 0x002ea80000100a00 */
[----:B----4-:R-:W4:Y:S04]  /*17920*/  LDL.64 R246, [R1+0x2d0] ;  /* 0x0002d00001f67983 */ /* 0x010f280000100a00 */
[----:B---3--:R-:W3:Y:S04]  /*17930*/  LDL.64 R204, [R1+0x2d8] ;  /* 0x0002d80001cc7983 */ /* 0x008ee80000100a00 */
[----:B------:R1:W-:Y:S04]  /*17940*/  LDGSTS.E [R169+-0x7aa00], [R210.64], P4 ;  /* 0x85600000d2a97fae */ /* 0x0003e8000a121844 */
[----:B-1----:R-:W3:Y:S04]  /*17950*/  LDL.64 R210, [R1+0x2e0] ;  /* 0x0002e00001d27983 */ /* 0x002ee80000100a00 */
[----:B-----5:R1:W-:Y:S04]  /*17960*/  LDGSTS.E [R169+-0x7a200], [R216.64], P4 ;  /* 0x85e00000d8a97fae */ /* 0x0203e8000a121844 */
[----:B-1----:R-:W5:Y:S04]  /*17970*/  LDL.64 R216, [R1+0x2e8] ;  /* 0x0002e80001d87983 */ /* 0x002f680000100a00 */
[----:B------:R1:W-:Y:S04]  /*17980*/  LDGSTS.E [R169+-0x79a00], [R222.64], P4 ;  /* 0x86600000dea97fae */ /* 0x0003e8000a121844 */
[----:B------:R1:W-:Y:S04]  /*17990*/  LDGSTS.E [R169+-0x79200], [R228.64], P4 ;  /* 0x86e00000e4a97fae */ /* 0x0003e8000a121844 */
[----:B------:R1:W-:Y:S04]  /*179a0*/  LDGSTS.E [R169+-0x78a00], [R234.64], P4 ;  /* 0x87600000eaa97fae */ /* 0x0003e8000a121844 */
[----:B-1----:R-:W5:Y:S04]  /*179b0*/  LDL.64 R222, [R1+0x2f0] ;  /* 0x0002f00001de7983 */ /* 0x002f680000100a00 */
[----:B------:R-:W5:Y:S04]  /*179c0*/  LDL.64 R228, [R1+0x2f8] ;  /* 0x0002f80001e47983 */ /* 0x000f680000100a00 */
[----:B------:R-:W5:Y:S04]  /*179d0*/  LDL.64 R234, [R1+0x300] ;  /* 0x0003000001ea7983 */ /* 0x000f680000100a00 */
[----:B------:R1:W-:Y:S04]  /*179e0*/  LDGSTS.E [R169+-0x78200], [R198.64], P4 ;  /* 0x87e00000c6a97fae */ /* 0x0003e8000a121844 */
[----:B------:R1:W-:Y:S04]  /*179f0*/  LDGSTS.E [R169+-0x77a00], [R240.64], P4 ;  /* 0x88600000f0a97fae */ /* 0x0003e8000a121844 */
[----:B------:R1:W-:Y:S04]  /*17a00*/  LDGSTS.E [R169+-0x77200], [R244.64], P4 ;  /* 0x88e00000f4a97fae */ /* 0x0003e8000a121844 */
[----:B-1----:R-:W5:Y:S04]  /*17a10*/  LDL.64 R198, [R1+0x340] ;  /* 0x0003400001c67983 */ /* 0x002f680000100a00 */
[----:B------:R-:W5:Y:S04]  /*17a20*/  LDL.64 R240, [R1+0x308] ;  /* 0x0003080001f07983 */ /* 0x000f680000100a00 */
[----:B------:R-:W5:Y:S04]  /*17a30*/  LDL.64 R244, [R1+0x310] ;  /* 0x0003100001f47983 */ /* 0x000f680000100a00 */
[----:B--2---:R1:W-:Y:S04]  /*17a40*/  LDGSTS.E [R169+-0x76a00], [R248.64], P4 ;  /* 0x89600000f8a97fae */ /* 0x0043e8000a121844 */
[----:B----4-:R2:W-:Y:S04]  /*17a50*/  LDGSTS.E [R169+-0x76200], [R246.64], P4 ;  /* 0x89e00000f6a97fae */ /* 0x0105e8000a121844 */
[----:B---3--:R3:W-:Y:S04]  /*17a60*/  LDGSTS.E [R169+-0x75a00], [R204.64], P4 ;  /* 0x8a600000cca97fae */ /* 0x0087e8000a121844 */
[----:B-1----:R-:W4:Y:S04]  /*17a70*/  LDL.64 R248, [R1+0x318] ;  /* 0x0003180001f87983 */ /* 0x002f280000100a00 */
[----:B--2---:R-:W2:Y:S04]  /*17a80*/  LDL.64 R246, [R1+0x320] ;  /* 0x0003200001f67983 */ /* 0x004ea80000100a00 */
[----:B---3--:R-:W3:Y:S04]  /*17a90*/  LDL.64 R204, [R1+0x330] ;  /* 0x0003300001cc7983 */ /* 0x008ee80000100a00 */
[----:B------:R1:W-:Y:S04]  /*17aa0*/  LDGSTS.E [R169+-0x75200], [R210.64], P4 ;  /* 0x8ae00000d2a97fae */ /* 0x0003e8000a121844 */
[----:B-1----:R-:W3:Y:S04]  /*17ab0*/  LDL.64 R210, [R1+0x338] ;  /* 0x0003380001d27983 */ /* 0x002ee80000100a00 */
[----:B-----5:R1:W-:Y:S04]  /*17ac0*/  LDGSTS.E [R169+-0x74a00], [R216.64], P4 ;  /* 0x8b600000d8a97fae */ /* 0x0203e8000a121844 */
[----:B-1----:R-:W4:Y:S04]  /*17ad0*/  LDL.64 R216, [R1+0x348] ;  /* 0x0003480001d87983 */ /* 0x002f280000100a00 */
[----:B------:R1:W-:Y:S04]  /*17ae0*/  LDGSTS.E [R169+-0x74200], [R222.64], P4 ;  /* 0x8be00000dea97fae */ /* 0x0003e8000a121844 */
[----:B------:R1:W-:Y:S04]  /*17af0*/  LDGSTS.E [R169+-0x73a00], [R228.64], P4 ;  /* 0x8c600000e4a97fae */ /* 0x0003e8000a121844 */
[----:B------:R1:W-:Y:S04]  /*17b00*/  LDGSTS.E [R169+-0x73200], [R234.64], P4 ;  /* 0x8ce00000eaa97fae */ /* 0x0003e8000a121844 */
[----:B-1----:R-:W4:Y:S04]  /*17b10*/  LDL.64 R222, [R1+0x350] ;  /* 0x0003500001de7983 */ /* 0x002f280000100a00 */
[----:B------:R-:W4:Y:S04]  /*17b20*/  LDL.64 R228, [R1+0x358] ;  /* 0x0003580001e47983 */ /* 0x000f280000100a00 */
[----:B------:R-:W4:Y:S04]  /*17b30*/  LDL.64 R234, [R1+0x360] ;  /* 0x0003600001ea7983 */ /* 0x000f280000100a00 */
[----:B------:R1:W-:Y:S04]  /*17b40*/  LDGSTS.E [R169+-0x72a00], [R240.64], P4 ;  /* 0x8d600000f0a97fae */ /* 0x0003e8000a121844 */
[----:B------:R1:W-:Y:S04]  /*17b50*/  LDGSTS.E [R169+-0x72200], [R244.64], P4 ;  /* 0x8de00000f4a97fae */ /* 0x0003e8000a121844 */
[----:B-1----:R-:W4:Y:S04]  /*17b60*/  LDL.64 R240, [R1+0x368] ;  /* 0x0003680001f07983 */ /* 0x002f280000100a00 */
[----:B------:R-:W4:Y:S04]  /*17b70*/  LDL.64 R244, [R1+0x370] ;  /* 0x0003700001f47983 */ /* 0x000f280000100a00 */
[----:B----4-:R1:W-:Y:S04]  /*17b80*/  LDGSTS.E [R169+-0x71a00], [R248.64], P4 ;  /* 0x8e600000f8a97fae */ /* 0x0103e8000a121844 */
[----:B--2---:R2:W-:Y:S04]  /*17b90*/  LDGSTS.E [R169+-0x71200], [R246.64], P4 ;  /* 0x8ee00000f6a97fae */ /* 0x0045e8000a121844 */
[----:B------:R4:W-:Y:S04]  /*17ba0*/  LDGSTS.E [R169+-0x70a00], [R192.64], P4 ;  /* 0x8f600000c0a97fae */ /* 0x0009e8000a121844 */
[----:B-1----:R-:W5:Y:S04]  /*17bb0*/  LDL.64 R248, [R1+0x378] ;  /* 0x0003780001f87983 */ /* 0x002f680000100a00 */
[----:B--2---:R-:W2:Y:S04]  /*17bc0*/  LDL.64 R246, [R1+0x380] ;  /* 0x0003800001f67983 */ /* 0x004ea80000100a00 */
[----:B---3--:R1:W-:Y:S04]  /*17bd0*/  LDGSTS.E [R169+-0x70200], [R204.64], P4 ;  /* 0x8fe00000cca97fae */ /* 0x0083e8000a121844 */
[----:B------:R3:W-:Y:S04]  /*17be0*/  LDGSTS.E [R169+-0x6fa00], [R210.64], P4 ;  /* 0x90600000d2a97fae */ /* 0x0007e8000a121844 */
[----:B------:R4:W-:Y:S04]  /*17bf0*/  LDGSTS.E [R169+-0x6f200], [R198.64], P4 ;  /* 0x90e00000c6a97fae */ /* 0x0009e8000a121844 */
[----:B-1----:R-:W2:Y:S04]  /*17c00*/  LDL.64 R204, [R1+0x388] ;  /* 0x0003880001cc7983 */ /* 0x002ea80000100a00 */
[----:B---3--:R-:W3:Y:S04]  /*17c10*/  LDL.64 R210, [R1+0x390] ;  /* 0x0003900001d27983 */ /* 0x008ee80000100a00 */
[----:B----4-:R-:W4:Y:S04]  /*17c20*/  LDL.64 R192, [R1+0x3f0] ;  /* 0x0003f00001c07983 */ /* 0x010f280000100a00 */
[----:B------:R-:W4:Y:S04]  /*17c30*/  LDL.64 R198, [R1+0x3f8] ;  /* 0x0003f80001c67983 */ /* 0x000f280000100a00 */
[----:B------:R1:W-:Y:S04]  /*17c40*/  LDGSTS.E [R169+-0x6ea00], [R216.64], P4 ;  /* 0x91600000d8a97fae */ /* 0x0003e8000a121844 */
        /* <DEDUP_REMOVED lines=11> */
[----:B-----5:R1:W-:Y:S04]  /*17d00*/  LDGSTS.E [R169+-0x6ba00], [R248.64], P4 ;  /* 0x94600000f8a97fae */ /* 0x0203e8000a121844 */
[----:B--2---:R2:W-:Y:S04]  /*17d10*/  LDGSTS.E [R169+-0x6b200], [R246.64], P4 ;  /* 0x94e00000f6a97fae */ /* 0x0045e8000a121844 */
[----:B-1----:R-:W5:Y:S04]  /*17d20*/  LDL.64 R248, [R1+0x3c0] ;  /* 0x0003c00001f87983 */ /* 0x002f680000100a00 */
[----:B--2---:R-:W2:Y:S04]  /*17d30*/  LDL.64 R246, [R1+0x3c8] ;  /* 0x0003c80001f67983 */ /* 0x004ea80000100a00 */
[----:B------:R1:W-:Y:S04]  /*17d40*/  LDGSTS.E [R169+-0x6aa00], [R204.64], P4 ;  /* 0x95600000cca97fae */ /* 0x0003e8000a121844 */
[----:B---3--:R3:W-:Y:S04]  /*17d50*/  LDGSTS.E [R169+-0x6a200], [R210.64], P4 ;  /* 0x95e00000d2a97fae */ /* 0x0087e8000a121844 */
[----:B-1----:R-:W2:Y:S04]  /*17d60*/  LDL.64 R204, [R1+0x400] ;  /* 0x0004000001cc7983 */ /* 0x002ea80000100a00 */
[----:B---3--:R-:W3:Y:S04]  /*17d70*/  LDL.64 R210, [R1+0x408] ;  /* 0x0004080001d27983 */ /* 0x008ee80000100a00 */
[----:B----4-:R1:W-:Y:S04]  /*17d80*/  LDGSTS.E [R169+-0x69a00], [R216.64], P4 ;  /* 0x96600000d8a97fae */ /* 0x0103e8000a121844 */
[----:B-1----:R-:W3:Y:S04]  /*17d90*/  LDL.64 R216, [R1+0x410] ;  /* 0x0004100001d87983 */ /* 0x002ee80000100a00 */
[----:B------:R1:W-:Y:S04]  /*17da0*/  LDGSTS.E [R169+-0x69200], [R222.64], P4 ;  /* 0x96e00000dea97fae */ /* 0x0003e8000a121844 */
[----:B------:R1:W-:Y:S04]  /*17db0*/  LDGSTS.E [R169+-0x68a00], [R234.64], P4 ;  /* 0x97600000eaa97fae */ /* 0x0003e8000a121844 */
[----:B-1----:R-:W3:Y:S04]  /*17dc0*/  LDL.64 R222, [R1+0x418] ;  /* 0x0004180001de7983 */ /* 0x002ee80000100a00 */
[----:B------:R1:W-:Y:S04]  /*17dd0*/  LDGSTS.E [R169+-0x68200], [R228.64], P4 ;  /* 0x97e00000e4a97fae */ /* 0x0003e8000a121844 */
[----:B------:R-:W3:Y:S04]  /*17de0*/  LDL.64 R234, [R1+0x420] ;  /* 0x0004200001ea7983 */ /* 0x000ee80000100a00 */
[----:B-1----:R-:W3:Y:S04]  /*17df0*/  LDL.64 R228, [R1+0x428] ;  /* 0x0004280001e47983 */ /* 0x002ee80000100a00 */
[----:B------:R1:W-:Y:S04]  /*17e00*/  LDGSTS.E [R169+-0x67a00], [R240.64], P4 ;  /* 0x98600000f0a97fae */ /* 0x0003e8000a121844 */
[----:B-1----:R-:W3:Y:S01]  /*17e10*/  LDL.64 R240, [R1+0xc10] ;  /* 0x000c100001f07983 */ /* 0x002ee20000100a00 */
[----:B------:R-:W-:-:S02]  /*17e20*/  IADD3 R168, R168, 0x100000, RZ ;  /* 0x00100000a8a87810 */ /* 0x000fc40007ffe0ff */
[----:B------:R-:W-:Y:S02]  /*17e30*/  IADD3 R252, R252, 0x100000, RZ ;  /* 0x00100000fcfc7810 */ /* 0x000fe40007ffe0ff */
[----:B------:R-:W-:-:S05]  /*17e40*/  MOV R252, c[0x0][0x188] ;  /* 0x0000620000fc7a02 */ /* 0x000fca0000000f00 */
[----:B------:R-:W-:Y:S01]  /*17e50*/  IMAD.SHL.U32 R252, R252, 0x40, RZ ;  /* 0x00000040fcfc7824 */ /* 0x000fe200078e00ff */
[----:B-----5:R1:W-:Y:S04]  /*17e60*/  LDGSTS.E [R169+-0x67200], [R248.64], P4 ;  /* 0x98e00000f8a97fae */ /* 0x0203e8000a121844 */
[----:B--2---:R2:W-:Y:S04]  /*17e70*/  LDGSTS.E [R169+-0x66a00], [R246.64], P4 ;  /* 0x99600000f6a97fae */ /* 0x0045e8000a121844 */
[----:B------:R5:W-:Y:S04]  /*17e80*/  LDGSTS.E [R169+-0x66200], [R244.64], P4 ;  /* 0x99e00000f4a97fae */ /* 0x000be8000a121844 */
[----:B-1----:R-:W4:Y:S04]  /*17e90*/  LDL.LU.64 R248, [R1+0x4570] ;  /* 0x0045700001f87983 */ /* 0x002f280000300a00 */
[----:B--2---:R-:W2:Y:S04]  /*17ea0*/  LDL.LU.64 R246, [R1+0x4568] ;  /* 0x0045680001f67983 */ /* 0x004ea80000300a00 */
[----:B------:R1:W-:Y:S04]  /*17eb0*/  LDGSTS.E [R169+-0x65a00], [R174.64], P4 ;  /* 0x9a600000aea97fae */ /* 0x0003e8000a121844 */
[----:B------:R1:W-:Y:S04]  /*17ec0*/  LDGSTS.E [R169+-0x65200], [R180.64], P4 ;  /* 0x9ae00000b4a97fae */ /* 0x0003e8000a121844 */
[----:B------:R1:W-:Y:S04]  /*17ed0*/  LDGSTS.E [R169+-0x64a00], [R186.64], P4 ;  /* 0x9b600000baa97fae */ /* 0x0003e8000a121844 */
[----:B-----5:R-:W5:Y:S04]  /*17ee0*/  LDL.LU.64 R244, [R1+0x4560] ;  /* 0x0045600001f47983 */ /* 0x020f680000300a00 */
[----:B------:R1:W-:Y:S04]  /*17ef0*/  LDGSTS.E [R169+-0x64200], [R192.64], P4 ;  /* 0x9be00000c0a97fae */ /* 0x0003e8000a121844 */
[----:B------:R1:W-:Y:S04]  /*17f00*/  LDGSTS.E [R169+-0x63a00], [R198.64], P4 ;  /* 0x9c600000c6a97fae */ /* 0x0003e8000a121844 */
[----:B------:R3:W-:Y:S04]  /*17f10*/  LDGSTS.E [R169+-0x63200], [R204.64], P4 ;  /* 0x9ce00000cca97fae */ /* 0x0007e8000a121844 */
[----:B---3--:R3:W-:Y:S04]  /*17f20*/  LDGSTS.E [R169+-0x62a00], [R210.64], P4 ;  /* 0x9d600000d2a97fae */ /* 0x0087e8000a121844 */
[----:B-1----:R-:W5:Y:S04]  /*17f30*/  LDL.LU.64 R180, [R1+0xb98] ;  /* 0x000b980001b47983 */ /* 0x002f680000300a00 */
[----:B------:R1:W-:Y:S02]  /*17f40*/  LDGSTS.E [R169+-0x62200], [R216.64], P4 ;  /* 0x9de00000d8a97fae */ /* 0x0003e4000a121844 */
[----:B-1----:R-:W-:-:S02]  /*17f50*/  MOV R217, c[0x0][0x180] ;  /* 0x0000600000d97a02 */ /* 0x002fc40000000f00 */
[----:B------:R1:W-:Y:S04]  /*17f60*/  LDGSTS.E [R169+-0x61a00], [R222.64], P4 ;  /* 0x9e600000dea97fae */ /* 0x0003e8000a121844 */
[----:B------:R1:W-:Y:S04]  /*17f70*/  LDGSTS.E [R169+-0x61200], [R234.64], P4 ;  /* 0x9ee00000eaa97fae */ /* 0x0003e8000a121844 */
[----:B------:R1:W-:Y:S04]  /*17f80*/  LDGSTS.E [R169+-0x60a00], [R228.64], P4 ;  /* 0x9f600000e4a97fae */ /* 0x0003e8000a121844 */
[----:B-1----:R-:W5:Y:S04]  /*17f90*/  LDL.LU.64 R228, [R1+0xb90] ;  /* 0x000b900001e47983 */ /* 0x002f680000300a00 */
[----:B------:R-:W5:Y:S04]  /*17fa0*/  LDL.LU.64 R222, [R1+0xb88] ;  /* 0x000b880001de7983 */ /* 0x000f680000300a00 */
[----:B------:R-:W5:Y:S01]  /*17fb0*/  LDL.LU.64 R198, [R1+0xb80] ;  /* 0x000b800001c67983 */ /* 0x000f620000300a00 */
[----:B------:R-:W-:-:S03]  /*17fc0*/  IMAD.MOV.U32 R235, RZ, RZ, 0x3f ;  /* 0x0000003fffeb7424 */ /* 0x000fc600078e00ff */
[----:B------:R1:W-:Y:S02]  /*17fd0*/  LDGSTS.E [R168+-0x60200], [R240.64], P4 ;  /* 0x9fe00000f0a87fae */ /* 0x0003e4000a121844 */
[----:B------:R-:W-:Y:S02]  /*17fe0*/  IADD3 R216, R235, c[0x0][0x180], RZ ;  /* 0x00006000ebd87a10 */ /* 0x000fe40007ffe0ff */
[----:B------:R-:W5:Y:S02]  /*17ff0*/  LDL.LU.64 R186, [R1+0xb10] ;  /* 0x000b100001ba7983 */ /* 0x000f640000300a00 */
[----:B------:R-:W-:Y:S02]  /*18000*/  ISETP.GT.AND P4, PT, R216, 0x7f, PT ;  /* 0x0000007fd800780c */ /* 0x000fe40003f84270 */
[----:B------:R-:W5:Y:S01]  /*18010*/  LDL.LU.64 R204, [R1+0xb08] ;  /* 0x000b080001cc7983 */ /* 0x000f620000300a00 */
[----:B-1----:R-:W-:-:S03]  /*18020*/  IADD3 R168, R217, -0x45, RZ ;  /* 0xffffffbbd9a87810 */ /* 0x002fc60007ffe0ff */
[----:B------:R-:W5:Y:S01]  /*18030*/  LDL.LU.64 R174, [R1+0xb00] ;  /* 0x000b000001ae7983 */ /* 0x000f620000300a00 */
[----:B------:R-:W-:Y:S02]  /*18040*/  SEL R0, R0, RZ, P4 ;  /* 0x000000ff00007207 */ /* 0x000fe40002000000 */
[----:B------:R-:W-:Y:S01]  /*18050*/  ISETP.GE.U32.AND P4, PT, R168, 0x7fffff7c, PT ;  /* 0x7fffff7ca800780c */ /* 0x000fe20003f86070 */
[----:B---3--:R-:W-:Y:S01]  /*18060*/  IMAD.WIDE R168, R252, 0x4, R250 ;  /* 0x00000004fca87825 */ /* 0x008fe200078e02fa */
[----:B------:R-:W1:Y:S04]  /*18070*/  S2R R241, SR_TID.X ;  /* 0x0000000000f17919 */ /* 0x000e680000002100 */
[----:B------:R-:W3:Y:S04]  /*18080*/  LDL.LU.64 R250, [R1+0xb18] ;  /* 0x000b180001fa7983 */ /* 0x000ee80000300a00 */
[----:B------:R-:W0:Y:S04]  /*18090*/  LDGDEPBAR ;  /* 0x00000000000079af */ /* 0x000e280000000000 */
[----:B------:R5:W-:Y:S01]  /*180a0*/  STL.64 [R1+0x1298], R168 ;  /* 0x001298a801007387 */ /* 0x000be20000100a00 */
[----:B-1----:R-:W-:-:S05]  /*180b0*/  LOP3.LUT R235, R241, 0x7f, RZ, 0xc0, !PT ;  /* 0x0000007ff1eb7812 */ /* 0x002fca00078ec0ff */
[----:B------:R-:W-:Y:S02]  /*180c0*/  IMAD.SHL.U32 R193, R235, 0x4, RZ ;  /* 0x00000004ebc17824 */ /* 0x000fe400078e00ff */
[----:B----4-:R-:W-:-:S04]  /*180d0*/  IMAD.WIDE R248, R252, 0x4, R248 ;  /* 0x00000004fcf87825 */ /* 0x010fc800078e02f8 */
[----:B--2---:R-:W-:-:S04]  /*180e0*/  IMAD.WIDE R210, R252, 0x4, R246 ;  /* 0x00000004fcd27825 */ /* 0x004fc800078e02f6 */
[----:B------:R-:W-:Y:S02]  /*180f0*/  IMAD.MOV.U32 R246, RZ, RZ, R168 ;  /* 0x000000fffff67224 */ /* 0x000fe400078e00a8 */
[----:B------:R-:W-:Y:S01]  /*18100*/  IMAD.MOV.U32 R247, RZ, RZ, R169 ;  /* 0x000000fffff77224 */ /* 0x000fe200078e00a9 */
[----:B------:R-:W-:Y:S06]  /*18110*/  BAR.SYNC.DEFER_BLOCKING 0x0 ;  /* 0x0000000000007b1d */ /* 0x000fec0000010000 */
[----:B------:R1:W-:Y:S01]  /*18120*/  STL.64 [R1+0x1290], R248 ;  /* 0x001290f801007387 */ /* 0x0003e20000100a00 */
[----:B-----5:R-:W-:-:S03]  /*18130*/  IMAD.WIDE R168, R252, 0x4, R244 ;  /* 0x00000004fca87825 */ /* 0x020fc600078e02f4 */
[----:B------:R-:W-:Y:S04]  /*18140*/  STL.64 [R1+0x1288], R210 ;  /* 0x001288d201007387 */ /* 0x000fe80000100a00 */
[----:B------:R2:W-:Y:S04]  /*18150*/  STL.64 [R1+0x1280], R168 ;  /* 0x001280a801007387 */ /* 0x0005e80000100a00 */
[----:B------:R-:W-:Y:S01]  /*18160*/  @!PT LDS RZ, [RZ] ;  /* 0x00000000fffff984 */ /* 0x000fe20000000800 */
[----:B------:R-:W-:Y:S01]  /*18170*/  @!PT LDS RZ, [RZ] ;  /* 0x00000000fffff984 */ /* 0x000fe20000000800 */
[----:B------:R-:W-:Y:S01]  /*18180*/  @!PT LDS RZ, [RZ] ;  /* 0x00000000fffff984 */ /* 0x000fe20000000800 */
[----:B------:R4:W-:Y:S04]  /*18190*/  LDGSTS.E [R193+0x20000], [R246.64], !P0 ;  /* 0x20000000f6c17fae */ /* 0x0009e8000c121844 */
[----:B------:R1:W-:Y:S04]  /*181a0*/  LDGSTS.E [R193+0x20200], [R248.64], !P0 ;  /* 0x20200000f8c17fae */ /* 0x0003e8000c121844 */
[----:B------:R5:W-:Y:S04]  /*181b0*/  LDGSTS.E [R193+0x20400], [R210.64], !P0 ;  /* 0x20400000d2c17fae */ /* 0x000be8000c121844 */
[----:B------:R2:W-:Y:S01]  /*181c0*/  LDGSTS.E [R193+0x20600], [R168.64], !P0 ;  /* 0x20600000a8c17fae */ /* 0x0005e2000c121844 */
[----:B----4-:R-:W-:-:S03]  /*181d0*/  IMAD.WIDE R246, R252, 0x4, R180 ;  /* 0x00000004fcf67825 */ /* 0x010fc600078e02b4 */
[----:B-1----:R-:W4:Y:S04]  /*181e0*/  LDL.LU.64 R248, [R1+0xa98] ;  /* 0x000a980001f87983 */ /* 0x002f280000300a00 */
[----:B------:R3:W-:Y:S04]  /*181f0*/  LDGSTS.E [R193+0x22000], [R246.64], !P4 ;  /* 0x22000000f6c17fae */ /* 0x0007e8000e121844 */
[----:B--2---:R-:W2:Y:S04]  /*18200*/  LDL.LU.64 R168, [R1+0xa90] ;  /* 0x000a900001a87983 */ /* 0x004ea80000300a00 */
[----:B-----5:R-:W5:Y:S04]  /*18210*/  LDL.LU.64 R210, [R1+0xa88] ;  /* 0x000a880001d27983 */ /* 0x020f680000300a00 */
[----:B------:R-:W5:Y:S04]  /*18220*/  LDL.LU.64 R180, [R1+0xa80] ;  /* 0x000a800001b47983 */ /* 0x000f680000300a00 */
[----:B------:R-:W-:Y:S01]  /*18230*/  STL.64 [R1+0x1218], R246 ;  /* 0x001218f601007387 */ /* 0x000fe20000100a00 */
[----:B------:R-:W-:-:S04]  /*18240*/  IADD3 R244, R217, -0x49, RZ ;  /* 0xffffffb7d9f47810 */ /* 0x000fc80007ffe0ff */
[----:B------:R-:W-:Y:S02]  /*18250*/  ISETP.GE.U32.AND P0, PT, R244, 0x7fffff78, PT ;  /* 0x7fffff78f400780c */ /* 0x000fe40003f06070 */
[----:B------:R-:W-:Y:S01]  /*18260*/  IADD3 R244, R217, -0x4d, RZ ;  /* 0xffffffb3d9f47810 */ /* 0x000fe20007ffe0ff */
[----:B------:R-:W-:-:S04]  /*18270*/  IMAD.WIDE R228, R252, 0x4, R228 ;  /* 0x00000004fce47825 */ /* 0x000fc800078e02e4 */
[C---:B------:R-:W-:Y:S01]  /*18280*/  IMAD.WIDE R222, R252.reuse, 0x4, R222 ;  /* 0x00000004fcde7825 */ /* 0x040fe200078e02de */
[----:B------:R-:W-:Y:S03]  /*18290*/  STL.64 [R1+0x1210], R228 ;  /* 0x001210e401007387 */ /* 0x000fe60000100a00 */
[----:B------:R-:W-:Y:S01]  /*182a0*/  IMAD.WIDE R198, R252, 0x4, R198 ;  /* 0x00000004fcc67825 */ /* 0x000fe200078e02c6 */
[----:B------:R1:W-:Y:S04]  /*182b0*/  LDGSTS.E [R193+0x22200], [R228.64], !P4 ;  /* 0x22200000e4c17fae */ /* 0x0003e8000e121844 */
[----:B------:R-:W-:Y:S04]  /*182c0*/  STL.64 [R1+0x1208], R222 ;  /* 0x001208de01007387 */ /* 0x000fe80000100a00 */
[----:B------:R1:W-:Y:S04]  /*182d0*/  LDGSTS.E [R193+0x22400], [R222.64], !P4 ;  /* 0x22400000dec17fae */ /* 0x0003e8000e121844 */
[----:B------:R1:W-:Y:S04]  /*182e0*/  STL.64 [R1+0x1200], R198 ;  /* 0x001200c601007387 */ /* 0x0003e80000100a00 */
[----:B------:R1:W-:Y:S04]  /*182f0*/  LDGSTS.E [R193+0x22600], [R198.64], !P4 ;  /* 0x22600000c6c17fae */ /* 0x0003e8000e121844 */
[----:B-1----:R-:W5:Y:S04]  /*18300*/  LDL.LU.64 R198, [R1+0xa18] ;  /* 0x000a180001c67983 */ /* 0x002f680000300a00 */
[----:B------:R-:W5:Y:S01]  /*18310*/  LDL.LU.64 R228, [R1+0xa10] ;  /* 0x000a100001e47983 */ /* 0x000f620000300a00 */
[----:B------:R-:W-:Y:S01]  /*18320*/  ISETP.GE.U32.AND P4, PT, R244, 0x7fffff74, PT ;  /* 0x7fffff74f400780c */ /* 0x000fe20003f86070 */
[----:B---3--:R-:W-:-:S02]  /*18330*/  IMAD.WIDE R246, R252, 0x4, R250 ;  /* 0x00000004fcf67825 */ /* 0x008fc400078e02fa */
[----:B------:R-:W3:Y:S02]  /*18340*/  LDL.LU.64 R222, [R1+0xa08] ;  /* 0x000a080001de7983 */ /* 0x000ee40000300a00 */
[C---:B------:R-:W-:Y:S02]  /*18350*/  IMAD.WIDE R244, R252.reuse, 0x4, R186 ;  /* 0x00000004fcf47825 */ /* 0x040fe400078e02ba */
[----:B------:R-:W3:Y:S02]  /*18360*/  LDL.LU.64 R186, [R1+0xa00] ;  /* 0x000a000001ba7983 */ /* 0x000ee40000300a00 */
[C---:B------:R-:W-:Y:S02]  /*18370*/  IMAD.WIDE R204, R252.reuse, 0x4, R204 ;  /* 0x00000004fccc7825 */ /* 0x040fe400078e02cc */
[----:B------:R-:W-:Y:S02]  /*18380*/  STL.64 [R1+0x1198], R246 ;  /* 0x001198f601007387 */ /* 0x000fe40000100a00 */
[----:B------:R-:W-:-:S02]  /*18390*/  IMAD.WIDE R174, R252, 0x4, R174 ;  /* 0x00000004fcae7825 */ /* 0x000fc400078e02ae */
[----:B------:R-:W-:Y:S04]  /*183a0*/  STL.64 [R1+0x1190], R244 ;  /* 0x001190f401007387 */ /* 0x000fe80000100a00 */
[----:B------:R-:W-:Y:S04]  /*183b0*/  STL.64 [R1+0x1188], R204 ;  /* 0x001188cc01007387 */ /* 0x000fe80000100a00 */
[----:B------:R1:W-:Y:S04]  /*183c0*/  STL.64 [R1+0x1180], R174 ;  /* 0x001180ae01007387 */ /* 0x0003e80000100a00 */
[----:B------:R4:W-:Y:S04]  /*183d0*/  LDGSTS.E [R193+0x24000], [R246.64], !P0 ;  /* 0x24000000f6c17fae */ /* 0x0009e8000c121844 */
[----:B------:R-:W3:Y:S04]  /*183e0*/  LDL.LU.64 R250, [R1+0x998] ;  /* 0x0009980001fa7983 */ /* 0x000ee80000300a00 */
[----:B------:R1:W-:Y:S04]  /*183f0*/  LDGSTS.E [R193+0x24200], [R244.64], !P0 ;  /* 0x24200000f4c17fae */ /* 0x0003e8000c121844 */
[----:B------:R1:W-:Y:S04]  /*18400*/  LDGSTS.E [R193+0x24400], [R204.64], !P0 ;  /* 0x24400000ccc17fae */ /* 0x0003e8000c121844 */
[----:B------:R1:W-:Y:S04]  /*18410*/  LDGSTS.E [R193+0x24600], [R174.64], !P0 ;  /* 0x24600000aec17fae */ /* 0x0003e8000c121844 */
[----:B-1----:R-:W3:Y:S04]  /*18420*/  LDL.LU.64 R174, [R1+0x990] ;  /* 0x0009900001ae7983 */ /* 0x002ee80000300a00 */
[----:B------:R-:W3:Y:S01]  /*18430*/  LDL.LU.64 R204, [R1+0x988] ;  /* 0x0009880001cc7983 */ /* 0x000ee20000300a00 */
[----:B------:R-:W-:-:S04]  /*18440*/  IADD3 R244, R217, -0x51, RZ ;  /* 0xffffffafd9f47810 */ /* 0x000fc80007ffe0ff */
[----:B------:R-:W-:Y:S01]  /*18450*/  ISETP.GE.U32.AND P0, PT, R244, 0x7fffff70, PT ;  /* 0x7fffff70f400780c */ /* 0x000fe20003f06070 */
[----:B----4-:R-:W-:-:S05]  /*18460*/  IMAD.WIDE R246, R252, 0x4, R248 ;  /* 0x00000004fcf67825 */ /* 0x010fca00078e02f8 */
[----:B------:R1:W-:Y:S01]  /*18470*/  LDGSTS.E [R193+0x26000], [R246.64], !P4 ;  /* 0x26000000f6c17fae */ /* 0x0003e2000e121844 */
[----:B--2---:R-:W-:-:S03]  /*18480*/  IMAD.WIDE R244, R252, 0x4, R168 ;  /* 0x00000004fcf47825 */ /* 0x004fc600078e02a8 */
[----:B------:R-:W2:Y:S01]  /*18490*/  LDL.LU.64 R168, [R1+0x980] ;  /* 0x0009800001a87983 */ /* 0x000ea20000300a00 */
[----:B-----5:R-:W-:-:S03]  /*184a0*/  IMAD.WIDE R210, R252, 0x4, R210 ;  /* 0x00000004fcd27825 */ /* 0x020fc600078e02d2 */
[----:B------:R-:W-:Y:S01]  /*184b0*/  STL.64 [R1+0x1120], R246 ;  /* 0x001120f601007387 */ /* 0x000fe20000100a00 */
[----:B------:R-:W-:-:S03]  /*184c0*/  IMAD.WIDE R180, R252, 0x4, R180 ;  /* 0x00000004fcb47825 */ /* 0x000fc600078e02b4 */
[----:B------:R4:W-:Y:S04]  /*184d0*/  STL.64 [R1+0x1118], R244 ;  /* 0x001118f401007387 */ /* 0x0009e80000100a00 */
[----:B------:R4:W-:Y:S04]  /*184e0*/  LDGSTS.E [R193+0x26200], [R244.64], !P4 ;  /* 0x26200000f4c17fae */ /* 0x0009e8000e121844 */
[----:B------:R-:W-:Y:S04]  /*184f0*/  STL.64 [R1+0x1110], R210 ;  /* 0x001110d201007387 */ /* 0x000fe80000100a00 */
[----:B------:R5:W-:Y:S01]  /*18500*/  LDGSTS.E [R193+0x26400], [R210.64], !P4 ;  /* 0x26400000d2c17fae */ /* 0x000be2000e121844 */
[----:B----4-:R-:W-:-:S03]  /*18510*/  IADD3 R244, R217, -0x55, RZ ;  /* 0xffffffabd9f47810 */ /* 0x010fc60007ffe0ff */
[----:B------:R4:W-:Y:S04]  /*18520*/  STL.64 [R1+0x1108], R180 ;  /* 0x001108b401007387 */ /* 0x0009e80000100a00 */
[----:B------:R4:W-:Y:S01]  /*18530*/  LDGSTS.E [R193+0x26600], [R180.64], !P4 ;  /* 0x26600000b4c17fae */ /* 0x0009e2000e121844 */
[----:B------:R-:W-:-:S03]  /*18540*/  ISETP.GE.U32.AND P4, PT, R244, 0x7fffff6c, PT ;  /* 0x7fffff6cf400780c */ /* 0x000fc60003f86070 */
[----:B----4-:R-:W4:Y:S04]  /*18550*/  LDL.LU.64 R180, [R1+0x918] ;  /* 0x0009180001b47983 */ /* 0x010f280000300a00 */
[----:B-----5:R-:W5:Y:S01]  /*18560*/  LDL.LU.64 R210, [R1+0x910] ;  /* 0x0009100001d27983 */ /* 0x020f620000300a00 */
[----:B-1----:R-:W-:-:S04]  /*18570*/  IMAD.WIDE R246, R252, 0x4, R198 ;  /* 0x00000004fcf67825 */ /* 0x002fc800078e02c6 */
[C---:B------:R-:W-:Y:S01]  /*18580*/  IMAD.WIDE R244, R252.reuse, 0x4, R228 ;  /* 0x00000004fcf47825 */ /* 0x040fe200078e02e4 */
[----:B------:R1:W-:Y:S04]  /*18590*/  LDGSTS.E [R193+0x28000], [R246.64], !P0 ;  /* 0x28000000f6c17fae */ /* 0x0003e8000c121844 */
[----:B------:R-:W5:Y:S04]  /*185a0*/  LDL.LU.64 R228, [R1+0x908] ;  /* 0x0009080001e47983 */ /* 0x000f680000300a00 */
[----:B------:R1:W-:Y:S04]  /*185b0*/  STL.64 [R1+0x10a8], R246 ;  /* 0x0010a8f601007387 */ /* 0x0003e80000100a00 */
[----:B------:R-:W5:Y:S01]  /*185c0*/  LDL.LU.64 R198, [R1+0x900] ;  /* 0x0009000001c67983 */ /* 0x000f620000300a00 */
[----:B---3--:R-:W-:-:S04]  /*185d0*/  IMAD.WIDE R222, R252, 0x4, R222 ;  /* 0x00000004fcde7825 */ /* 0x008fc800078e02de */
[C---:B------:R-:W-:Y:S01]  /*185e0*/  IMAD.WIDE R186, R252.reuse, 0x4, R186 ;  /* 0x00000004fcba7825 */ /* 0x040fe200078e02ba */
[----:B------:R3:W-:Y:S04]  /*185f0*/  STL.64 [R1+0x10a0], R244 ;  /* 0x0010a0f401007387 */ /* 0x0007e80000100a00 */
[----:B------:R3:W-:Y:S04]  /*18600*/  LDGSTS.E [R193+0x28200], [R244.64], !P0 ;  /* 0x28200000f4c17fae */ /* 0x0007e8000c121844 */
[----:B------:R-:W-:Y:S04]  /*18610*/  STL.64 [R1+0x1098], R222 ;  /* 0x001098de01007387 */ /* 0x000fe80000100a00 */
[----:B------:R3:W-:Y:S01]  /*18620*/  LDGSTS.E [R193+0x28400], [R222.64], !P0 ;  /* 0x28400000dec17fae */ /* 0x0007e2000c121844 */
[----:B-1----:R-:W-:Y:S01]  /*18630*/  IMAD.WIDE R246, R252, 0x4, R250 ;  /* 0x00000004fcf67825 */ /* 0x002fe200078e02fa */
[----:B---3--:R-:W-:-:S02]  /*18640*/  IADD3 R244, R217, -0x59, RZ ;  /* 0xffffffa7d9f47810 */ /* 0x008fc40007ffe0ff */
[----:B------:R1:W-:Y:S04]  /*18650*/  STL.64 [R1+0x1090], R186 ;  /* 0x001090ba01007387 */ /* 0x0003e80000100a00 */
[----:B------:R1:W-:Y:S01]  /*18660*/  LDGSTS.E [R193+0x28600], [R186.64], !P0 ;  /* 0x28600000bac17fae */ /* 0x0003e2000c121844 */
[----:B------:R-:W-:-:S03]  /*18670*/  ISETP.GE.U32.AND P0, PT, R244, 0x7fffff68, PT ;  /* 0x7fffff68f400780c */ /* 0x000fc60003f06070 */
[----:B------:R4:W-:Y:S04]  /*18680*/  LDGSTS.E [R193+0x2a000], [R246.64], !P4 ;  /* 0x2a000000f6c17fae */ /* 0x0009e8000e121844 */
[----:B-1----:R-:W3:Y:S04]  /*18690*/  LDL.LU.64 R186, [R1+0x898] ;  /* 0x0008980001ba7983 */ /* 0x002ee80000300a00 */
[----:B------:R-:W3:Y:S01]  /*186a0*/  LDL.LU.64 R222, [R1+0x890] ;  /* 0x0008900001de7983 */ /* 0x000ee20000300a00 */
[----:B------:R-:W-:-:S03]  /*186b0*/  IMAD.WIDE R244, R252, 0x4, R174 ;  /* 0x00000004fcf47825 */ /* 0x000fc600078e02ae */
[----:B------:R-:W3:Y:S01]  /*186c0*/  LDL.LU.64 R250, [R1+0x888] ;  /* 0x0008880001fa7983 */ /* 0x000ee20000300a00 */
[----:B------:R-:W-:-:S03]  /*186d0*/  IMAD.WIDE R174, R252, 0x4, R204 ;  /* 0x00000004fcae7825 */ /* 0x000fc600078e02cc */
[----:B------:R-:W-:Y:S04]  /*186e0*/  STL.64 [R1+0x1048], R246 ;  /* 0x001048f601007387 */ /* 0x000fe80000100a00 */
[----:B------:R-:W3:Y:S04]  /*186f0*/  LDL.LU.64 R204, [R1+0x880] ;  /* 0x0008800001cc7983 */ /* 0x000ee80000300a00 */
[----:B------:R1:W-:Y:S04]  /*18700*/  STL.64 [R1+0x1040], R244 ;  /* 0x001040f401007387 */ /* 0x0003e80000100a00 */
[----:B------:R1:W-:Y:S04]  /*18710*/  LDGSTS.E [R193+0x2a200], [R244.64], !P4 ;  /* 0x2a200000f4c17fae */ /* 0x0003e8000e121844 */
[----:B------:R2:W-:Y:S04]  /*18720*/  STL.64 [R1+0x1038], R174 ;  /* 0x001038ae01007387 */ /* 0x0005e80000100a00 */
[----:B------:R2:W-:Y:S01]  /*18730*/  LDGSTS.E [R193+0x2a400], [R174.64], !P4 ;  /* 0x2a400000aec17fae */ /* 0x0005e2000e121844 */
[----:B-1----:R-:W-:Y:S01]  /*18740*/  IADD3 R244, R217, -0x5d, RZ ;  /* 0xffffffa3d9f47810 */ /* 0x002fe20007ffe0ff */
[----:B--2---:R-:W-:-:S05]  /*18750*/  IMAD.WIDE R168, R252, 0x4, R168 ;  /* 0x00000004fca87825 */ /* 0x004fca00078e02a8 */
[----:B------:R1:W-:Y:S04]  /*18760*/  STL.64 [R1+0x1030], R168 ;  /* 0x001030a801007387 */ /* 0x0003e80000100a00 */
[----:B------:R1:W-:Y:S01]  /*18770*/  LDGSTS.E [R193+0x2a600], [R168.64], !P4 ;  /* 0x2a600000a8c17fae */ /* 0x0003e2000e121844 */
[----:B------:R-:W-:-:S03]  /*18780*/  ISETP.GE.U32.AND P4, PT, R244, 0x7fffff64, PT ;  /* 0x7fffff64f400780c */ /* 0x000fc60003f86070 */
[----:B------:R-:W2:Y:S04]  /*18790*/  LDL.LU.64 R174, [R1+0x818] ;  /* 0x0008180001ae7983 */ /* 0x000ea80000300a00 */
[----:B-1----:R-:W2:Y:S01]  /*187a0*/  LDL.LU.64 R168, [R1+0x810] ;  /* 0x0008100001a87983 */ /* 0x002ea20000300a00 */
[----:B----4-:R-:W-:-:S04]  /*187b0*/  IMAD.WIDE R246, R252, 0x4, R180 ;  /* 0x00000004fcf67825 */ /* 0x010fc800078e02b4 */
[C---:B-----5:R-:W-:Y:S01]  /*187c0*/  IMAD.WIDE R244, R252.reuse, 0x4, R210 ;  /* 0x00000004fcf47825 */ /* 0x060fe200078e02d2 */
[----:B------:R1:W-:Y:S04]  /*187d0*/  LDGSTS.E [R193+0x2c000], [R246.64], !P0 ;  /* 0x2c000000f6c17fae */ /* 0x0003e8000c121844 */
[----:B------:R-:W4:Y:S04]  /*187e0*/  LDL.LU.64 R210, [R1+0x808] ;  /* 0x0008080001d27983 */ /* 0x000f280000300a00 */
[----:B------:R-:W5:Y:S04]  /*187f0*/  LDL.LU.64 R180, [R1+0x800] ;  /* 0x0008000001b47983 */ /* 0x000f680000300a00 */
[----:B------:R-:W-:Y:S04]  /*18800*/  STL.64 [R1+0xfe8], R246 ;  /* 0x000fe8f601007387 */ /* 0x000fe80000100a00 */
[----:B------:R1:W-:Y:S04]  /*18810*/  STL.64 [R1+0xfe0], R244 ;  /* 0x000fe0f401007387 */ /* 0x0003e80000100a00 */
[----:B------:R1:W-:Y:S02]  /*18820*/  LDGSTS.E [R193+0x2c200], [R244.64], !P0 ;  /* 0x2c200000f4c17fae */ /* 0x0003e4000c121844 */
[----:B-1----:R-:W-:Y:S01]  /*18830*/  IADD3 R244, R217, -0x61, RZ ;  /* 0xffffff9fd9f47810 */ /* 0x002fe20007ffe0ff */
[----:B------:R-:W-:-:S04]  /*18840*/  IMAD.WIDE R228, R252, 0x4, R228 ;  /* 0x00000004fce47825 */ /* 0x000fc800078e02e4 */
[----:B------:R-:W-:Y:S01]  /*18850*/  IMAD.WIDE R198, R252, 0x4, R198 ;  /* 0x00000004fcc67825 */ /* 0x000fe200078e02c6 */
[----:B------:R-:W-:Y:S04]  /*18860*/  STL.64 [R1+0xfd8], R228 ;  /* 0x000fd8e401007387 */ /* 0x000fe80000100a00 */
[----:B------:R1:W-:Y:S04]  /*18870*/  LDGSTS.E [R193+0x2c400], [R228.64], !P0 ;  /* 0x2c400000e4c17fae */ /* 0x0003e8000c121844 */
[----:B------:R1:W-:Y:S04]  /*18880*/  STL.64 [R1+0xfd0], R198 ;  /* 0x000fd0c601007387 */ /* 0x0003e80000100a00 */
[----:B------:R1:W-:Y:S04]  /*18890*/  LDGSTS.E [R193+0x2c600], [R198.64], !P0 ;  /* 0x2c600000c6c17fae */ /* 0x0003e8000c121844 */
[----:B-1----:R-:W5:Y:S01]  /*188a0*/  LDL.LU.64 R198, [R1+0x798] ;  /* 0x0007980001c67983 */ /* 0x002f620000300a00 */
[----:B------:R-:W-:-:S03]  /*188b0*/  ISETP.GE.U32.AND P0, PT, R244, 0x7fffff60, PT ;  /* 0x7fffff60f400780c */ /* 0x000fc60003f06070 */
[----:B------:R-:W5:Y:S01]  /*188c0*/  LDL.LU.64 R228, [R1+0x790] ;  /* 0x0007900001e47983 */ /* 0x000f620000300a00 */
[----:B---3--:R-:W-:-:S04]  /*188d0*/  IMAD.WIDE R248, R252, 0x4, R186 ;  /* 0x00000004fcf87825 */ /* 0x008fc800078e02ba */
[C---:B------:R-:W-:Y:S01]  /*188e0*/  IMAD.WIDE R244, R252.reuse, 0x4, R222 ;  /* 0x00000004fcf47825 */ /* 0x040fe200078e02de */
[----:B------:R1:W-:Y:S03]  /*188f0*/  LDGSTS.E [R193+0x2e000], [R248.64], !P4 ;  /* 0x2e000000f8c17fae */ /* 0x0003e6000e121844 */
[C---:B------:R-:W-:Y:S01]  /*18900*/  IMAD.WIDE R246, R252.reuse, 0x4, R250 ;  /* 0x00000004fcf67825 */ /* 0x040fe200078e02fa */
[----:B------:R-:W3:Y:S04]  /*18910*/  LDL.LU.64 R222, [R1+0x788] ;  /* 0x0007880001de7983 */ /* 0x000ee80000300a00 */
[----:B------:R-:W3:Y:S01]  /*18920*/  LDL.LU.64 R186, [R1+0x780] ;  /* 0x0007800001ba7983 */ /* 0x000ee20000300a00 */
[----:B------:R-:W-:-:S03]  /*18930*/  IMAD.WIDE R204, R252, 0x4, R204 ;  /* 0x00000004fccc7825 */ /* 0x000fc600078e02cc */
[----:B------:R1:W-:Y:S04]  /*18940*/  STL.64 [R1+0xf88], R248 ;  /* 0x000f88f801007387 */ /* 0x0003e80000100a00 */
[----:B------:R-:W-:Y:S04]  /*18950*/  STL.64 [R1+0xf80], R244 ;  /* 0x000f80f401007387 */ /* 0x000fe80000100a00 */
[----:B------:R1:W-:Y:S04]  /*18960*/  LDGSTS.E [R193+0x2e200], [R244.64], !P4 ;  /* 0x2e200000f4c17fae */ /* 0x0003e8000e121844 */
[----:B------:R-:W-:Y:S04]  /*18970*/  STL.64 [R1+0xf78], R246 ;  /* 0x000f78f601007387 */ /* 0x000fe80000100a00 */
[----:B------:R1:W-:Y:S04]  /*18980*/  STL.64 [R1+0xf70], R204 ;  /* 0x000f70cc01007387 */ /* 0x0003e80000100a00 */
[----:B------:R2:W-:Y:S04]  /*18990*/  LDGSTS.E [R193+0x2e400], [R246.64], !P4 ;  /* 0x2e400000f6c17fae */ /* 0x0005e8000e121844 */
[----:B------:R1:W-:Y:S04]  /*189a0*/  LDGSTS.E [R193+0x2e600], [R204.64], !P4 ;  /* 0x2e600000ccc17fae */ /* 0x0003e8000e121844 */
[----:B-1----:R-:W3:Y:S04]  /*189b0*/  LDL.LU.64 R248, [R1+0x718] ;  /* 0x0007180001f87983 */ /* 0x002ee80000300a00 */
[----:B------:R-:W3:Y:S01]  /*189c0*/  LDL.LU.64 R204, [R1+0x710] ;  /* 0x0007100001cc7983 */ /* 0x000ee20000300a00 */
[----:B------:R-:W-:-:S04]  /*189d0*/  IADD3 R244, R217, -0x65, RZ ;  /* 0xffffff9bd9f47810 */ /* 0x000fc80007ffe0ff */
[----:B------:R-:W-:Y:S01]  /*189e0*/  ISETP.GE.U32.AND P4, PT, R244, 0x7fffff5c, PT ;  /* 0x7fffff5cf400780c */ /* 0x000fe20003f86070 */
[C---:B--2---:R-:W-:Y:S02]  /*189f0*/  IMAD.WIDE R246, R252.reuse, 0x4, R174 ;  /* 0x00000004fcf67825 */ /* 0x044fe400078e02ae */
[----:B------:R-:W2:Y:S04]  /*18a00*/  LDL.LU.64 R174, [R1+0x708] ;  /* 0x0007080001ae7983 */ /* 0x000ea80000300a00 */
[----:B------:R1:W-:Y:S01]  /*18a10*/  LDGSTS.E [R193+0x30000], [R246.64], !P0 ;  /* 0x30000000f6c17fae */ /* 0x0003e2000c121844 */
[----:B------:R-:W-:-:S03]  /*18a20*/  IMAD.WIDE R244, R252, 0x4, R168 ;  /* 0x00000004fcf47825 */ /* 0x000fc600078e02a8 */
[----:B------:R-:W2:Y:S04]  /*18a30*/  LDL.LU.64 R168, [R1+0x700] ;  /* 0x0007000001a87983 */ /* 0x000ea80000300a00 */
[----:B------:R-:W-:Y:S04]  /*18a40*/  STL.64 [R1+0xf28], R246 ;  /* 0x000f28f601007387 */ /* 0x000fe80000100a00 */
[----:B------:R-:W-:Y:S04]  /*18a50*/  STL.64 [R1+0xf20], R244 ;  /* 0x000f20f401007387 */ /* 0x000fe80000100a00 */
[----:B------:R1:W-:Y:S01]  /*18a60*/  LDGSTS.E [R193+0x30200], [R244.64], !P0 ;  /* 0x30200000f4c17fae */ /* 0x0003e2000c121844 */
[----:B----4-:R-:W-:-:S04]  /*18a70*/  IMAD.WIDE R210, R252, 0x4, R210 ;  /* 0x00000004fcd27825 */ /* 0x010fc800078e02d2 */
[----:B-----5:R-:W-:Y:S01]  /*18a80*/  IMAD.WIDE R180, R252, 0x4, R180 ;  /* 0x00000004fcb47825 */ /* 0x020fe200078e02b4 */
[----:B------:R4:W-:Y:S04]  /*18a90*/  STL.64 [R1+0xf18], R210 ;  /* 0x000f18d201007387 */ /* 0x0009e80000100a00 */
[----:B------:R5:W-:Y:S04]  /*18aa0*/  STL.64 [R1+0xf10], R180 ;  /* 0x000f10b401007387 */ /* 0x000be80000100a00 */
[----:B------:R-:W2:Y:S04]  /*18ab0*/  LDL.LU.64 R250, [R1+0x698] ;  /* 0x0006980001fa7983 */ /* 0x000ea80000300a00 */
[----:B------:R4:W-:Y:S04]  /*18ac0*/  LDGSTS.E [R193+0x30400], [R210.64], !P0 ;  /* 0x30400000d2c17fae */ /* 0x0009e8000c121844 */
[----:B------:R5:W-:Y:S04]  /*18ad0*/  LDGSTS.E [R193+0x30600], [R180.64], !P0 ;  /* 0x30600000b4c17fae */ /* 0x000be8000c121844 */
[----:B----4-:R-:W4:Y:S04]  /*18ae0*/  LDL.LU.64 R210, [R1+0x690] ;  /* 0x0006900001d27983 */ /* 0x010f280000300a00 */
[----:B-----5:R-:W5:Y:S01]  /*18af0*/  LDL.LU.64 R180, [R1+0x688] ;  /* 0x0006880001b47983 */ /* 0x020f620000300a00 */
[----:B-1----:R-:W-:-:S04]  /*18b00*/  IADD3 R244, R217, -0x69, RZ ;  /* 0xffffff97d9f47810 */ /* 0x002fc80007ffe0ff */
[----:B------:R-:W-:Y:S02]  /*18b10*/  ISETP.GE.U32.AND P0, PT, R244, 0x7fffff58, PT ;  /* 0x7fffff58f400780c */ /* 0x000fe40003f06070 */
[----:B------:R-:W-:Y:S01]  /*18b20*/  IADD3 R244, R217, -0x6d, RZ ;  /* 0xffffff93d9f47810 */ /* 0x000fe20007ffe0ff */
[C---:B------:R-:W-:Y:S02]  /*18b30*/  IMAD.WIDE R246, R252.reuse, 0x4, R198 ;  /* 0x00000004fcf67825 */ /* 0x040fe400078e02c6 */
[----:B------:R-:W5:Y:S02]  /*18b40*/  LDL.LU.64 R198, [R1+0x680] ;  /* 0x0006800001c67983 */ /* 0x000f640000300a00 */
[C---:B------:R-:W-:Y:S02]  /*18b50*/  IMAD.WIDE R228, R252.reuse, 0x4, R228 ;  /* 0x00000004fce47825 */ /* 0x040fe400078e02e4 */
[----:B------:R-:W-:Y:S04]  /*18b60*/  STL.64 [R1+0xec8], R246 ;  /* 0x000ec8f601007387 */ /* 0x000fe80000100a00 */
[----:B------:R1:W-:Y:S04]  /*18b70*/  LDGSTS.E [R193+0x32000], [R246.64], !P4 ;  /* 0x32000000f6c17fae */ /* 0x0003e8000e121844 */
[----:B------:R-:W-:Y:S04]  /*18b80*/  STL.64 [R1+0xec0], R228 ;  /* 0x000ec0e401007387 */ /* 0x000fe80000100a00 */
[----:B------:R1:W-:Y:S01]  /*18b90*/  LDGSTS.E [R193+0x32200], [R228.64], !P4 ;  /* 0x32200000e4c17fae */ /* 0x0003e2000e121844 */
[----:B---3--:R-:W-:-:S04]  /*18ba0*/  IMAD.WIDE R222, R252, 0x4, R222 ;  /* 0x00000004fcde7825 */ /* 0x008fc800078e02de */
[----:B------:R-:W-:Y:S01]  /*18bb0*/  IMAD.WIDE R186, R252, 0x4, R186 ;  /* 0x00000004fcba7825 */ /* 0x000fe200078e02ba */
[----:B------:R-:W-:Y:S04]  /*18bc0*/  STL.64 [R1+0xeb8], R222 ;  /* 0x000eb8de01007387 */ /* 0x000fe80000100a00 */
[----:B------:R3:W-:Y:S04]  /*18bd0*/  LDGSTS.E [R193+0x32400], [R222.64], !P4 ;  /* 0x32400000dec17fae */ /* 0x0007e8000e121844 */
[----:B------:R1:W-:Y:S04]  /*18be0*/  STL.64 [R1+0xeb0], R186 ;  /* 0x000eb0ba01007387 */ /* 0x0003e80000100a00 */
[----:B------:R1:W-:Y:S01]  /*18bf0*/  LDGSTS.E [R193+0x32600], [R186.64], !P4 ;  /* 0x32600000bac17fae */ /* 0x0003e2000e121844 */
[----:B------:R-:W-:-:S03]  /*18c00*/  ISETP.GE.U32.AND P4, PT, R244, 0x7fffff54, PT ;  /* 0x7fffff54f400780c */ /* 0x000fc60003f86070 */
[----:B-1----:R-:W5:Y:S04]  /*18c10*/  LDL.LU.64 R186, [R1+0x618] ;  /* 0x0006180001ba7983 */ /* 0x002f680000300a00 */
[----:B------:R-:W5:Y:S04]  /*18c20*/  LDL.LU.64 R228, [R1+0x610] ;  /* 0x0006100001e47983 */ /* 0x000f680000300a00 */
[----:B---3--:R-:W5:Y:S01]  /*18c30*/  LDL.LU.64 R222, [R1+0x608] ;  /* 0x0006080001de7983 */ /* 0x008f620000300a00 */
[----:B------:R-:W-:-:S03]  /*18c40*/  IMAD.WIDE R244, R252, 0x4, R204 ;  /* 0x00000004fcf47825 */ /* 0x000fc600078e02cc */
[----:B------:R-:W5:Y:S01]  /*18c50*/  LDL.LU.64 R204, [R1+0x600] ;  /* 0x0006000001cc7983 */ /* 0x000f620000300a00 */
[----:B------:R-:W-:-:S05]  /*18c60*/  IMAD.WIDE R246, R252, 0x4, R248 ;  /* 0x00000004fcf67825 */ /* 0x000fca00078e02f8 */
[----:B------:R-:W-:Y:S04]  /*18c70*/  STL.64 [R1+0xe78], R246 ;  /* 0x000e78f601007387 */ /* 0x000fe80000100a00 */
[----:B------:R1:W-:Y:S04]  /*18c80*/  STL.64 [R1+0xe70], R244 ;  /* 0x000e70f401007387 */ /* 0x0003e80000100a00 */
[----:B------:R1:W-:Y:S04]  /*18c90*/  LDGSTS.E [R193+0x34000], [R246.64], !P0 ;  /* 0x34000000f6c17fae */ /* 0x0003e8000c121844 */
[----:B------:R1:W-:Y:S02]  /*18ca0*/  LDGSTS.E [R193+0x34200], [R244.64], !P0 ;  /* 0x34200000f4c17fae */ /* 0x0003e4000c121844 */
[----:B-1----:R-:W-:Y:S01]  /*18cb0*/  IADD3 R244, R217, -0x71, RZ ;  /* 0xffffff8fd9f47810 */ /* 0x002fe20007ffe0ff */
[----:B--2---:R-:W-:-:S04]  /*18cc0*/  IMAD.WIDE R174, R252, 0x4, R174 ;  /* 0x00000004fcae7825 */ /* 0x004fc800078e02ae */
[C---:B------:R-:W-:Y:S01]  /*18cd0*/  IMAD.WIDE R168, R252.reuse, 0x4, R168 ;  /* 0x00000004fca87825 */ /* 0x040fe200078e02a8 */
[----:B------:R-:W-:Y:S04]  /*18ce0*/  STL.64 [R1+0xe68], R174 ;  /* 0x000e68ae01007387 */ /* 0x000fe80000100a00 */
[----:B------:R1:W-:Y:S04]  /*18cf0*/  STL.64 [R1+0xe60], R168 ;  /* 0x000e60a801007387 */ /* 0x0003e80000100a00 */
[----:B------:R2:W-:Y:S04]  /*18d00*/  LDGSTS.E [R193+0x34400], [R174.64], !P0 ;  /* 0x34400000aec17fae */ /* 0x0005e8000c121844 */
[----:B------:R1:W-:Y:S04]  /*18d10*/  LDGSTS.E [R193+0x34600], [R168.64], !P0 ;  /* 0x34600000a8c17fae */ /* 0x0003e8000c121844 */
[----:B------:R-:W3:Y:S04]  /*18d20*/  LDL.LU.64 R248, [R1+0x598] ;  /* 0x0005980001f87983 */ /* 0x000ee80000300a00 */
[----:B-1----:R-:W3:Y:S04]  /*18d30*/  LDL.LU.64 R168, [R1+0x590] ;  /* 0x0005900001a87983 */ /* 0x002ee80000300a00 */
[----:B--2---:R-:W2:Y:S01]  /*18d40*/  LDL.LU.64 R174, [R1+0x588] ;  /* 0x0005880001ae7983 */ /* 0x004ea20000300a00 */
[----:B------:R-:W-:-:S03]  /*18d50*/  IMAD.WIDE R246, R252, 0x4, R250 ;  /* 0x00000004fcf67825 */ /* 0x000fc600078e02fa */
[----:B------:R-:W2:Y:S04]  /*18d60*/  LDL.LU.64 R250, [R1+0x580] ;  /* 0x0005800001fa7983 */ /* 0x000ea80000300a00 */
[----:B------:R-:W-:Y:S04]  /*18d70*/  STL.64 [R1+0xe28], R246 ;  /* 0x000e28f601007387 */ /* 0x000fe80000100a00 */
[----:B------:R1:W-:Y:S01]  /*18d80*/  LDGSTS.E [R193+0x36000], [R246.64], !P4 ;  /* 0x36000000f6c17fae */ /* 0x0003e2000e121844 */
[----:B----4-:R-:W-:-:S04]  /*18d90*/  IMAD.WIDE R210, R252, 0x4, R210 ;  /* 0x00000004fcd27825 */ /* 0x010fc800078e02d2 */
[----:B-----5:R-:W-:Y:S01]  /*18da0*/  IMAD.WIDE R180, R252, 0x4, R180 ;  /* 0x00000004fcb47825 */ /* 0x020fe200078e02b4 */
[----:B------:R-:W-:Y:S04]  /*18db0*/  STL.64 [R1+0xe20], R210 ;  /* 0x000e20d201007387 */ /* 0x000fe80000100a00 */
[----:B------:R4:W-:Y:S04]  /*18dc0*/  LDGSTS.E [R193+0x36200], [R210.64], !P4 ;  /* 0x36200000d2c17fae */ /* 0x0009e8000e121844 */
[----:B------:R5:W-:Y:S04]  /*18dd0*/  STL.64 [R1+0xe18], R180 ;  /* 0x000e18b401007387 */ /* 0x000be80000100a00 */
[----:B------:R5:W-:Y:S01]  /*18de0*/  LDGSTS.E [R193+0x36400], [R180.64], !P4 ;  /* 0x36400000b4c17fae */ /* 0x000be2000e121844 */
[----:B------:R-:W-:Y:S01]  /*18df0*/  ISETP.GE.U32.AND P0, PT, R244, 0x7fffff50, PT ;  /* 0x7fffff50f400780c */ /* 0x000fe20003f06070 */
[----:B------:R-:W-:-:S05]  /*18e00*/  IMAD.WIDE R198, R252, 0x4, R198 ;  /* 0x00000004fcc67825 */ /* 0x000fca00078e02c6 */
[----:B------:R1:W-:Y:S04]  /*18e10*/  STL.64 [R1+0xe10], R198 ;  /* 0x000e10c601007387 */ /* 0x0003e80000100a00 */
[----:B-----5:R-:W5:Y:S04]  /*18e20*/  LDL.LU.64 R180, [R1+0x518] ;  /* 0x0005180001b47983 */ /* 0x020f680000300a00 */
[----:B----4-:R-:W4:Y:S04]  /*18e30*/  LDL.LU.64 R210, [R1+0x510] ;  /* 0x0005100001d27983 */ /* 0x010f280000300a00 */
[----:B------:R1:W-:Y:S04]  /*18e40*/  LDGSTS.E [R193+0x36600], [R198.64], !P4 ;  /* 0x36600000c6c17fae */ /* 0x0003e8000e121844 */
[----:B-1----:R-:W4:Y:S01]  /*18e50*/  LDL.LU.64 R198, [R1+0x508] ;  /* 0x0005080001c67983 */ /* 0x002f220000300a00 */
[----:B------:R-:W-:-:S03]  /*18e60*/  IMAD.WIDE R246, R252, 0x4, R186 ;  /* 0x00000004fcf67825 */ /* 0x000fc600078e02ba */
[----:B------:R-:W4:Y:S01]  /*18e70*/  LDL.LU.64 R186, [R1+0x500] ;  /* 0x0005000001ba7983 */ /* 0x000f220000300a00 */
[----:B------:R-:W-:-:S04]  /*18e80*/  IMAD.WIDE R228, R252, 0x4, R228 ;  /* 0x00000004fce47825 */ /* 0x000fc800078e02e4 */
[C---:B------:R-:W-:Y:S01]  /*18e90*/  IMAD.WIDE R222, R252.reuse, 0x4, R222 ;  /* 0x00000004fcde7825 */ /* 0x040fe200078e02de */
[----:B------:R-:W-:Y:S04]  /*18ea0*/  STL.64 [R1+0xdf8], R246 ;  /* 0x000df8f601007387 */ /* 0x000fe80000100a00 */
[----:B------:R1:W-:Y:S01]  /*18eb0*/  STL.64 [R1+0xa90], R228 ;  /* 0x000a90e401007387 */ /* 0x0003e20000100a00 */
[----:B------:R-:W-:-:S03]  /*18ec0*/  IMAD.WIDE R204, R252, 0x4, R204 ;  /* 0x00000004fccc7825 */ /* 0x000fc600078e02cc */
[----:B------:R1:W-:Y:S04]  /*18ed0*/  LDGSTS.E [R193+0x38000], [R246.64], !P0 ;  /* 0x38000000f6c17fae */ /* 0x0003e8000c121844 */
[----:B------:R-:W-:Y:S04]  /*18ee0*/  STL.64 [R1+0xa80], R222 ;  /* 0x000a80de01007387 */ /* 0x000fe80000100a00 */
[----:B------:R1:W-:Y:S04]  /*18ef0*/  LDGSTS.E [R193+0x38200], [R228.64], !P0 ;  /* 0x38200000e4c17fae */ /* 0x0003e8000c121844 */
[----:B------:R1:W-:Y:S04]  /*18f00*/  STL.64 [R1+0x898], R204 ;  /* 0x000898cc01007387 */ /* 0x0003e80000100a00 */
[----:B------:R1:W-:Y:S04]  /*18f10*/  LDGSTS.E [R193+0x38400], [R222.64], !P0 ;  /* 0x38400000dec17fae */ /* 0x0003e8000c121844 */
[----:B-1----:R-:W4:Y:S04]  /*18f20*/  LDL.LU.64 R228, [R1+0x498] ;  /* 0x0004980001e47983 */ /* 0x002f280000300a00 */
[----:B------:R1:W-:Y:S04]  /*18f30*/  LDGSTS.E [R193+0x38600], [R204.64], !P0 ;  /* 0x38600000ccc17fae */ /* 0x0003e8000c121844 */
[----:B-1----:R-:W4:Y:S04]  /*18f40*/  LDL.LU.64 R204, [R1+0x490] ;  /* 0x0004900001cc7983 */ /* 0x002f280000300a00 */
[----:B------:R-:W4:Y:S01]  /*18f50*/  LDL.LU.64 R222, [R1+0x488] ;  /* 0x0004880001de7983 */ /* 0x000f220000300a00 */
[----:B------:R-:W-:-:S04]  /*18f60*/  IADD3 R244, R217, -0x75, RZ ;  /* 0xffffff8bd9f47810 */ /* 0x000fc80007ffe0ff */
[----:B------:R-:W-:Y:S02]  /*18f70*/  ISETP.GE.U32.AND P4, PT, R244, 0x7fffff4c, PT ;  /* 0x7fffff4cf400780c */ /* 0x000fe40003f86070 */
[----:B------:R-:W-:-:S04]  /*18f80*/  IADD3 R244, R217, -0x79, RZ ;  /* 0xffffff87d9f47810 */ /* 0x000fc80007ffe0ff */
[----:B------:R-:W-:Y:S01]  /*18f90*/  ISETP.GE.U32.AND P0, PT, R244, 0x7fffff48, PT ;  /* 0x7fffff48f400780c */ /* 0x000fe20003f06070 */
[----:B---3--:R-:W-:-:S06]  /*18fa0*/  IMAD.WIDE R248, R252, 0x4, R248 ;  /* 0x00000004fcf87825 */ /* 0x008fcc00078e02f8 */
[----:B------:R5:W-:Y:S01]  /*18fb0*/  LDGSTS.E [R193+0x3a000], [R248.64], !P4 ;  /* 0x3a000000f8c17fae */ /* 0x000be2000e121844 */
[----:B------:R-:W-:-:S03]  /*18fc0*/  IMAD.WIDE R244, R252, 0x4, R168 ;  /* 0x00000004fcf47825 */ /* 0x000fc600078e02a8 */
[----:B------:R-:W3:Y:S01]  /*18fd0*/  LDL.LU.64 R168, [R1+0x480] ;  /* 0x0004800001a87983 */ /* 0x000ee20000300a00 */
[----:B--2---:R-:W-:-:S03]  /*18fe0*/  IMAD.WIDE R174, R252, 0x4, R174 ;  /* 0x00000004fcae7825 */ /* 0x004fc600078e02ae */
[----:B------:R-:W-:Y:S04]  /*18ff0*/  STL.64 [R1+0x888], R248 ;  /* 0x000888f801007387 */ /* 0x000fe80000100a00 */
[----:B------:R1:W-:Y:S01]  /*19000*/  STL.64 [R1+0x818], R244 ;  /* 0x000818f401007387 */ /* 0x0003e20000100a00 */
[----:B------:R-:W-:-:S03]  /*19010*/  IMAD.WIDE R246, R252, 0x4, R250 ;  /* 0x00000004fcf67825 */ /* 0x000fc600078e02fa */
[----:B------:R2:W-:Y:S04]  /*19020*/  STL.64 [R1+0x808], R174 ;  /* 0x000808ae01007387 */ /* 0x0005e80000100a00 */
[----:B------:R1:W-:Y:S04]  /*19030*/  LDGSTS.E [R193+0x3a200], [R244.64], !P4 ;  /* 0x3a200000f4c17fae */ /* 0x0003e8000e121844 */
[----:B------:R2:W-:Y:S04]  /*19040*/  STL.64 [R1+0x798], R246 ;  /* 0x000798f601007387 */ /* 0x0005e80000100a00 */
[----:B------:R2:W-:Y:S01]  /*19050*/  LDGSTS.E [R193+0x3a400], [R174.64], !P4 ;  /* 0x3a400000aec17fae */ /* 0x0005e2000e121844 */
[----:B-1----:R-:W-:-:S03]  /*19060*/  IADD3 R244, R217, -0x7d, RZ ;  /* 0xffffff83d9f47810 */ /* 0x002fc60007ffe0ff */
[----:B------:R1:W-:Y:S04]  /*19070*/  LDGSTS.E [R193+0x3a600], [R246.64], !P4 ;  /* 0x3a600000f6c17fae */ /* 0x0003e8000e121844 */
[----:B--2---:R-:W2:Y:S01]  /*19080*/  LDL.LU.64 R174, [R1+0xbf8] ;  /* 0x000bf80001ae7983 */ /* 0x004ea20000300a00 */
[----:B------:R-:W-:Y:S01]  /*19090*/  ISETP.GE.U32.AND P4, PT, R244, 0x7fffff44, PT ;  /* 0x7fffff44f400780c */ /* 0x000fe20003f86070 */
[----:B-----5:R-:W-:-:S04]  /*190a0*/  IMAD.WIDE R248, R252, 0x4, R180 ;  /* 0x00000004fcf87825 */ /* 0x020fc800078e02b4 */
[C---:B----4-:R-:W-:Y:S01]  /*190b0*/  IMAD.WIDE R244, R252.reuse, 0x4, R210 ;  /* 0x00000004fcf47825 */ /* 0x050fe200078e02d2 */
[----:B------:R4:W-:Y:S04]  /*190c0*/  LDGSTS.E [R193+0x3c000], [R248.64], !P0 ;  /* 0x3c000000f8c17fae */ /* 0x0009e8000c121844 */
[----:B------:R-:W5:Y:S04]  /*190d0*/  LDL.LU.64 R210, [R1+0xbf0] ;  /* 0x000bf00001d27983 */ /* 0x000f680000300a00 */
[----:B------:R-:W-:Y:S04]  /*190e0*/  STL.64 [R1+0x718], R248 ;  /* 0x000718f801007387 */ /* 0x000fe80000100a00 */
[----:B------:R1:W-:Y:S02]  /*190f0*/  LDGSTS.E [R193+0x3c200], [R244.64], !P0 ;  /* 0x3c200000f4c17fae */ /* 0x0003e4000c121844 */
[----:B-1----:R-:W-:-:S02]  /*19100*/  IMAD.WIDE R246, R252, 0x4, R198 ;  /* 0x00000004fcf67825 */ /* 0x002fc400078e02c6 */
[----:B------:R-:W5:Y:S04]  /*19110*/  LDL.LU.64 R198, [R1+0xbe8] ;  /* 0x000be80001c67983 */ /* 0x000f680000300a00 */
[----:B------:R1:W-:Y:S04]  /*19120*/  STL.64 [R1+0x708], R244 ;  /* 0x000708f401007387 */ /* 0x0003e80000100a00 */
[----:B------:R-:W5:Y:S04]  /*19130*/  LDL.LU.64 R180, [R1+0xbe0] ;  /* 0x000be00001b47983 */ /* 0x000f680000300a00 */
[----:B------:R-:W-:Y:S01]  /*19140*/  STL.64 [R1+0x698], R246 ;  /* 0x000698f601007387 */ /* 0x000fe20000100a00 */
[----:B-1----:R-:W-:-:S03]  /*19150*/  IADD3 R244, R217, -0x42, RZ ;  /* 0xffffffbed9f47810 */ /* 0x002fc60007ffe0ff */
[----:B------:R1:W-:Y:S01]  /*19160*/  LDGSTS.E [R193+0x3c400], [R246.64], !P0 ;  /* 0x3c400000f6c17fae */ /* 0x0003e2000c121844 */
[----:B------:R-:W-:-:S05]  /*19170*/  IMAD.WIDE R186, R252, 0x4, R186 ;  /* 0x00000004fcba7825 */ /* 0x000fca00078e02ba */
[----:B------:R1:W-:Y:S04]  /*19180*/  STL.64 [R1+0x688], R186 ;  /* 0x000688ba01007387 */ /* 0x0003e80000100a00 */
[----:B------:R1:W-:Y:S01]  /*19190*/  LDGSTS.E [R193+0x3c600], [R186.64], !P0 ;  /* 0x3c600000bac17fae */ /* 0x0003e2000c121844 */
[----:B------:R-:W-:-:S03]  /*191a0*/  ISETP.GE.U32.AND P0, PT, R244, 0x7fffff7f, PT ;  /* 0x7fffff7ff400780c */ /* 0x000fc60003f06070 */
[----:B-1----:R-:W5:Y:S01]  /*191b0*/  LDL.LU.64 R186, [R1+0xb78] ;  /* 0x000b780001ba7983 */ /* 0x002f620000300a00 */
[----:B----4-:R-:W-:-:S03]  /*191c0*/  IMAD.WIDE R248, R252, 0x4, R228 ;  /* 0x00000004fcf87825 */ /* 0x010fc600078e02e4 */
[----:B------:R-:W4:Y:S04]  /*191d0*/  LDL.LU.64 R228, [R1+0xb70] ;  /* 0x000b700001e47983 */ /* 0x000f280000300a00 */
[----:B------:R-:W-:Y:S01]  /*191e0*/  STL.64 [R1+0x598], R248 ;  /* 0x000598f801007387 */ /* 0x000fe20000100a00 */
[----:B------:R-:W-:-:S03]  /*191f0*/  LOP3.LUT R241, R241, 0x7f, RZ, 0xc0, !PT ;  /* 0x0000007ff1f17812 */ /* 0x000fc600078ec0ff */
[----:B------:R1:W-:Y:S01]  /*19200*/  LDGSTS.E [R193+0x3e000], [R248.64], !P4 ;  /* 0x3e000000f8c17fae */ /* 0x0003e2000e121844 */
[----:B------:R-:W-:-:S04]  /*19210*/  IMAD.WIDE R244, R252, 0x4, R204 ;  /* 0x00000004fcf47825 */ /* 0x000fc800078e02cc */
[----:B------:R-:W-:Y:S01]  /*19220*/  IMAD.WIDE R246, R252, 0x4, R222 ;  /* 0x00000004fcf67825 */ /* 0x000fe200078e02de */
[----:B------:R1:W-:Y:S04]  /*19230*/  LDGSTS.E [R193+0x3e200], [R244.64], !P4 ;  /* 0x3e200000f4c17fae */ /* 0x0003e8000e121844 */
[----:B------:R-:W4:Y:S04]  /*19240*/  LDL.LU.64 R222, [R1+0xb68] ;  /* 0x000b680001de7983 */ /* 0x000f280000300a00 */
[----:B------:R-:W4:Y:S04]  /*19250*/  LDL.LU.64 R204, [R1+0xb60] ;  /* 0x000b600001cc7983 */ /* 0x000f280000300a00 */
[----:B------:R1:W-:Y:S04]  /*19260*/  STL.64 [R1+0x588], R244 ;  /* 0x000588f401007387 */ /* 0x0003e80000100a00 */
[----:B------:R2:W-:Y:S04]  /*19270*/  STL.64 [R1+0x518], R246 ;  /* 0x000518f601007387 */ /* 0x0005e80000100a00 */
[----:B------:R2:W-:Y:S01]  /*19280*/  LDGSTS.E [R193+0x3e400], [R246.64], !P4 ;  /* 0x3e400000f6c17fae */ /* 0x0005e2000e121844 */
[----:B------:R-:W-:-:S04]  /*19290*/  SHF.L.U32 R234, R241, 0x2, RZ ;  /* 0x00000002f1ea7819 */ /* 0x000fc800000006ff */
[----:B------:R-:W-:Y:S02]  /*192a0*/  LOP3.LUT R234, R234, 0x20, RZ, 0x3c, !PT ;  /* 0x00000020eaea7812 */ /* 0x000fe400078e3cff */
[----:B-1----:R-:W-:Y:S01]  /*192b0*/  IADD3 R244, R217, -0x46, RZ ;  /* 0xffffffbad9f47810 */ /* 0x002fe20007ffe0ff */
[----:B---3--:R-:W-:-:S05]  /*192c0*/  IMAD.WIDE R168, R252, 0x4, R168 ;  /* 0x00000004fca87825 */ /* 0x008fca00078e02a8 */
[----:B------:R1:W-:Y:S04]  /*192d0*/  STL.64 [R1+0x508], R168 ;  /* 0x000508a801007387 */ /* 0x0003e80000100a00 */
[----:B------:R-:W3:Y:S04]  /*192e0*/  LDL.LU.64 R250, [R1+0xaf8] ;  /* 0x000af80001fa7983 */ /* 0x000ee80000300a00 */
[----:B------:R1:W-:Y:S01]  /*192f0*/  LDGSTS.E [R193+0x3e600], [R168.64], !P4 ;  /* 0x3e600000a8c17fae */ /* 0x0003e2000e121844 */
[----:B--2---:R-:W-:-:S03]  /*19300*/  IMAD.WIDE R246, R252, 0x4, R174 ;  /* 0x00000004fcf67825 */ /* 0x004fc600078e02ae */
[----:B------:R-:W3:Y:S04]  /*19310*/  LDL.LU.64 R174, [R1+0xaf0] ;  /* 0x000af00001ae7983 */ /* 0x000ee80000300a00 */
[----:B------:R-:W3:Y:S04]  /*19320*/  LDL.LU.64 R240, [R1+0xae8] ;  /* 0x000ae80001f07983 */ /* 0x000ee80000300a00 */
[----:B------:R-:W-:Y:S04]  /*19330*/  STL.64 [R1+0x1278], R246 ;  /* 0x001278f601007387 */ /* 0x000fe80000100a00 */
[----:B-1----:R-:W3:Y:S04]  /*19340*/  LDL.LU.64 R168, [R1+0xae0] ;  /* 0x000ae00001a87983 */ /* 0x002ee80000300a00 */
[----:B------:R1:W-:Y:S01]  /*19350*/  LDGSTS.E [R234+0x20800], [R246.64], !P0 ;  /* 0x20800000f6ea7fae */ /* 0x0003e2000c121844 */
[----:B------:R-:W-:Y:S01]  /*19360*/  ISETP.GE.U32.AND P4, PT, R244, 0x7fffff7b, PT ;  /* 0x7fffff7bf400780c */ /* 0x000fe20003f86070 */
[----:B-----5:R-:W-:-:S05]  /*19370*/  IMAD.WIDE R210, R252, 0x4, R210 ;  /* 0x00000004fcd27825 */ /* 0x020fca00078e02d2 */
[----:B------:R-:W-:Y:S04]  /*19380*/  STL.64 [R1+0x1270], R210 ;  /* 0x001270d201007387 */ /* 0x000fe80000100a00 */
[----:B------:R5:W-:Y:S01]  /*19390*/  LDGSTS.E [R234+0x20a00], [R210.64], !P0 ;  /* 0x20a00000d2ea7fae */ /* 0x000be2000c121844 */
[----:B------:R-:W-:-:S04]  /*193a0*/  IMAD.WIDE R198, R252, 0x4, R198 ;  /* 0x00000004fcc67825 */ /* 0x000fc800078e02c6 */
[C---:B------:R-:W-:Y:S01]  /*193b0*/  IMAD.WIDE R180, R252.reuse, 0x4, R180 ;  /* 0x00000004fcb47825 */ /* 0x040fe200078e02b4 */
[----:B------:R1:W-:Y:S04]  /*193c0*/  STL.64 [R1+0x1268], R198 ;  /* 0x001268c601007387 */ /* 0x0003e80000100a00 */
[----:B------:R1:W-:Y:S04]  /*193d0*/  STL.64 [R1+0x1260], R180 ;  /* 0x001260b401007387 */ /* 0x0003e80000100a00 */
[----:B------:R1:W-:Y:S04]  /*193e0*/  LDGSTS.E [R234+0x20c00], [R198.64], !P0 ;  /* 0x20c00000c6ea7fae */ /* 0x0003e8000c121844 */
[----:B------:R5:W-:Y:S04]  /*193f0*/  LDGSTS.E [R234+0x20e00], [R180.64], !P0 ;  /* 0x20e00000b4ea7fae */ /* 0x000be8000c121844 */
[----:B-1----:R-:W2:Y:S04]  /*19400*/  LDL.LU.64 R198, [R1+0xa78] ;  /* 0x000a780001c67983 */ /* 0x002ea80000300a00 */
[----:B-----5:R-:W5:Y:S01]  /*19410*/  LDL.LU.64 R210, [R1+0xa70] ;  /* 0x000a700001d27983 */ /* 0x020f620000300a00 */
[----:B------:R-:W-:-:S03]  /*19420*/  IMAD.WIDE R246, R252, 0x4, R186 ;  /* 0x00000004fcf67825 */ /* 0x000fc600078e02ba */
[----:B------:R-:W5:Y:S04]  /*19430*/  LDL.LU.64 R186, [R1+0xa68] ;  /* 0x000a680001ba7983 */ /* 0x000f680000300a00 */
[----:B------:R-:W5:Y:S04]  /*19440*/  LDL.LU.64 R180, [R1+0xa60] ;  /* 0x000a600001b47983 */ /* 0x000f680000300a00 */
[----:B------:R-:W-:Y:S04]  /*19450*/  STL.64 [R1+0x11f8], R246 ;  /* 0x0011f8f601007387 */ /* 0x000fe80000100a00 */
[----:B------:R3:W-:Y:S01]  /*19460*/  LDGSTS.E [R234+0x22800], [R246.64], !P4 ;  /* 0x22800000f6ea7fae */ /* 0x0007e2000e121844 */
[----:B----4-:R-:W-:-:S05]  /*19470*/  IMAD.WIDE R228, R252, 0x4, R228 ;  /* 0x00000004fce47825 */ /* 0x010fca00078e02e4 */
[----:B------:R-:W-:Y:S04]  /*19480*/  STL.64 [R1+0x11f0], R228 ;  /* 0x0011f0e401007387 */ /* 0x000fe80000100a00 */
[----:B------:R1:W-:Y:S01]  /*19490*/  LDGSTS.E [R234+0x22a00], [R228.64], !P4 ;  /* 0x22a00000e4ea7fae */ /* 0x0003e2000e121844 */
[----:B------:R-:W-:-:S04]  /*194a0*/  IMAD.WIDE R222, R252, 0x4, R222 ;  /* 0x00000004fcde7825 */ /* 0x000fc800078e02de */
[----:B------:R-:W-:Y:S01]  /*194b0*/  IMAD.WIDE R204, R252, 0x4, R204 ;  /* 0x00000004fccc7825 */ /* 0x000fe200078e02cc */
[----:B------:R-:W-:Y:S04]  /*194c0*/  STL.64 [R1+0x11e8], R222 ;  /* 0x0011e8de01007387 */ /* 0x000fe80000100a00 */
[----:B------:R4:W-:Y:S04]  /*194d0*/  LDGSTS.E [R234+0x22c00], [R222.64], !P4 ;  /* 0x22c00000deea7fae */ /* 0x0009e8000e121844 */
[----:B------:R1:W-:Y:S04]  /*194e0*/  STL.64 [R1+0x11e0], R204 ;  /* 0x0011e0cc01007387 */ /* 0x0003e80000100a00 */
[----:B------:R1:W-:Y:S04]  /*194f0*/  LDGSTS.E [R234+0x22e00], [R204.64], !P4 ;  /* 0x22e00000ccea7fae */ /* 0x0003e8000e121844 */
[----:B-1----:R-:W5:Y:S04]  /*19500*/  LDL.LU.64 R204, [R1+0x9f8] ;  /* 0x0009f80001cc7983 */ /* 0x002f680000300a00 */
[----:B------:R-:W5:Y:S04]  /*19510*/  LDL.LU.64 R228, [R1+0x9f0] ;  /* 0x0009f00001e47983 */ /* 0x000f680000300a00 */
[----:B----4-:R-:W4:Y:S01]  /*19520*/  LDL.LU.64 R222, [R1+0x9e8] ;  /* 0x0009e80001de7983 */ /* 0x010f220000300a00 */
        /* <DEDUP_REMOVED lines=8> */
[----:B------:R-:W-:-:S03]  /*195b0*/  IMAD.WIDE R240, R252, 0x4, R240 ;  /* 0x00000004fcf07825 */ /* 0x000fc600078e02f0 */
[----:B------:R-:W-:Y:S01]  /*195c0*/  STL.64 [R1+0x1178], R246 ;  /* 0x001178f601007387 */ /* 0x000fe20000100a00 */
[----:B------:R-:W-:-:S03]  /*195d0*/  IMAD.WIDE R168, R252, 0x4, R168 ;  /* 0x00000004fca87825 */ /* 0x000fc600078e02a8 */
[----:B------:R-:W-:Y:S04]  /*195e0*/  STL.64 [R1+0x1170], R244 ;  /* 0x001170f401007387 */ /* 0x000fe80000100a00 */
[----:B------:R-:W-:Y:S04]  /*195f0*/  STL.64 [R1+0x1168], R240 ;  /* 0x001168f001007387 */ /* 0x000fe80000100a00 */
[----:B------:R1:W-:Y:S04]  /*19600*/  LDGSTS.E [R234+0x24a00], [R244.64], !P0 ;  /* 0x24a00000f4ea7fae */ /* 0x0003e8000c121844 */
[----:B------:R1:W-:Y:S04]  /*19610*/  STL.64 [R1+0x1160], R168 ;  /* 0x001160a801007387 */ /* 0x0003e80000100a00 */
[----:B------:R1:W-:Y:S04]  /*19620*/  LDGSTS.E [R234+0x24c00], [R240.64], !P0 ;  /* 0x24c00000f0ea7fae */ /* 0x0003e8000c121844 */
[----:B------:R1:W-:Y:S04]  /*19630*/  LDGSTS.E [R234+0x24e00], [R168.64], !P0 ;  /* 0x24e00000a8ea7fae */ /* 0x0003e8000c121844 */
[----:B------:R-:W3:Y:S04]  /*19640*/  LDL.LU.64 R250, [R1+0x978] ;  /* 0x0009780001fa7983 */ /* 0x000ee80000300a00 */
[----:B-1----:R-:W3:Y:S04]  /*19650*/  LDL.LU.64 R168, [R1+0x970] ;  /* 0x0009700001a87983 */ /* 0x002ee80000300a00 */
[----:B------:R-:W3:Y:S01]  /*19660*/  LDL.LU.64 R240, [R1+0x968] ;  /* 0x0009680001f07983 */ /* 0x000ee20000300a00 */
[----:B--2---:R-:W-:-:S04]  /*19670*/  IMAD.WIDE R246, R252, 0x4, R198 ;  /* 0x00000004fcf67825 */ /* 0x004fc800078e02c6 */
[C---:B-----5:R-:W-:Y:S01]  /*19680*/  IMAD.WIDE R198, R252.reuse, 0x4, R210 ;  /* 0x00000004fcc67825 */ /* 0x060fe200078e02d2 */
[----:B------:R1:W-:Y:S04]  /*19690*/  LDGSTS.E [R234+0x26800], [R246.64], !P4 ;  /* 0x26800000f6ea7fae */ /* 0x0003e8000e121844 */
[----:B------:R-:W2:Y:S01]  /*196a0*/  LDL.LU.64 R210, [R1+0x960] ;  /* 0x0009600001d27983 */ /* 0x000ea20000300a00 */
[----:B------:R-:W-:-:S03]  /*196b0*/  IMAD.WIDE R186, R252, 0x4, R186 ;  /* 0x00000004fcba7825 */ /* 0x000fc600078e02ba */
[----:B------:R-:W-:Y:S01]  /*196c0*/  STL.64 [R1+0x1100], R246 ;  /* 0x001100f601007387 */ /* 0x000fe20000100a00 */
[----:B------:R-:W-:-:S03]  /*196d0*/  IMAD.WIDE R180, R252, 0x4, R180 ;  /* 0x00000004fcb47825 */ /* 0x000fc600078e02b4 */
[----:B------:R-:W-:Y:S04]  /*196e0*/  STL.64 [R1+0x10f8], R198 ;  /* 0x0010f8c601007387 */ /* 0x000fe80000100a00 */
[----:B------:R5:W-:Y:S04]  /*196f0*/  LDGSTS.E [R234+0x26a00], [R198.64], !P4 ;  /* 0x26a00000c6ea7fae */ /* 0x000be8000e121844 */
[----:B------:R1:W-:Y:S04]  /*19700*/  STL.64 [R1+0x10f0], R186 ;  /* 0x0010f0ba01007387 */ /* 0x0003e80000100a00 */
[----:B------:R4:W-:Y:S04]  /*19710*/  STL.64 [R1+0x10e8], R180 ;  /* 0x0010e8b401007387 */ /* 0x0009e80000100a00 */
[----:B------:R1:W-:Y:S04]  /*19720*/  LDGSTS.E [R234+0x26c00], [R186.64], !P4 ;  /* 0x26c00000baea7fae */ /* 0x0003e8000e121844 */
[----:B------:R4:W-:Y:S04]  /*19730*/  LDGSTS.E [R234+0x26e00], [R180.64], !P4 ;  /* 0x26e00000b4ea7fae */ /* 0x0009e8000e121844 */
[----:B-1----:R-:W2:Y:S04]  /*19740*/  LDL.LU.64 R186, [R1+0x8f8] ;  /* 0x0008f80001ba7983 */ /* 0x002ea80000300a00 */
[----:B-----5:R-:W5:Y:S01]  /*19750*/  LDL.LU.64 R198, [R1+0x8f0] ;  /* 0x0008f00001c67983 */ /* 0x020f620000300a00 */
[----:B------:R-:W-:-:S04]  /*19760*/  IMAD.WIDE R246, R252, 0x4, R204 ;  /* 0x00000004fcf67825 */ /* 0x000fc800078e02cc */
[C---:B------:R-:W-:Y:S02]  /*19770*/  IMAD.WIDE R204, R252.reuse, 0x4, R228 ;  /* 0x00000004fccc7825 */ /* 0x040fe400078e02e4 */
[----:B------:R-:W5:Y:S02]  /*19780*/  LDL.LU.64 R228, [R1+0x8e8] ;  /* 0x0008e80001e47983 */ /* 0x000f640000300a00 */
[----:B----4-:R-:W-:Y:S02]  /*19790*/  IMAD.WIDE R180, R252, 0x4, R222 ;  /* 0x00000004fcb47825 */ /* 0x010fe400078e02de */
[----:B------:R-:W-:Y:S04]  /*197a0*/  STL.64 [R1+0x1088], R246 ;  /* 0x001088f601007387 */ /* 0x000fe80000100a00 */
[----:B------:R-:W4:Y:S01]  /*197b0*/  LDL.LU.64 R222, [R1+0x8e0] ;  /* 0x0008e00001de7983 */ /* 0x000f220000300a00 */
[----:B------:R-:W-:-:S04]  /*197c0*/  IADD3 R244, R217, -0x52, RZ ;  /* 0xffffffaed9f47810 */ /* 0x000fc80007ffe0ff */
[----:B------:R-:W-:Y:S01]  /*197d0*/  ISETP.GE.U32.AND P0, PT, R244, 0x7fffff6f, PT ;  /* 0x7fffff6ff400780c */ /* 0x000fe20003f06070 */
[----:B------:R-:W-:Y:S01]  /*197e0*/  STL.64 [R1+0x1080], R204 ;  /* 0x001080cc01007387 */ /* 0x000fe20000100a00 */
[----:B------:R-:W-:-:S03]  /*197f0*/  IADD3 R244, R217, -0x56, RZ ;  /* 0xffffffaad9f47810 */ /* 0x000fc60007ffe0ff */
[----:B------:R-:W-:Y:S01]  /*19800*/  STL.64 [R1+0x1078], R180 ;  /* 0x001078b401007387 */ /* 0x000fe20000100a00 */
[----:B------:R-:W-:Y:S02]  /*19810*/  ISETP.GE.U32.AND P4, PT, R244, 0x7fffff6b, PT ;  /* 0x7fffff6bf400780c */ /* 0x000fe40003f86070 */
[----:B------:R-:W-:-:S05]  /*19820*/  IADD3 R244, R217, -0x5a, RZ ;  /* 0xffffffa6d9f47810 */ /* 0x000fca0007ffe0ff */
[----:B------:R1:W-:Y:S04]  /*19830*/  LDGSTS.E [R234+0x28800], [R246.64], !P0 ;  /* 0x28800000f6ea7fae */ /* 0x0003e8000c121844 */
[----:B------:R1:W-:Y:S04]  /*19840*/  LDGSTS.E [R234+0x28a00], [R204.64], !P0 ;  /* 0x28a00000ccea7fae */ /* 0x0003e8000c121844 */
[----:B------:R1:W-:Y:S01]  /*19850*/  LDGSTS.E [R234+0x28c00], [R180.64], !P0 ;  /* 0x28c00000b4ea7fae */ /* 0x0003e2000c121844 */
[----:B---3--:R-:W-:-:S05]  /*19860*/  IMAD.WIDE R174, R252, 0x4, R174 ;  /* 0x00000004fcae7825 */ /* 0x008fca00078e02ae */
[----:B------:R3:W-:Y:S04]  /*19870*/  STL.64 [R1+0x1070], R174 ;  /* 0x001070ae01007387 */ /* 0x0007e80000100a00 */
[----:B------:R3:W-:Y:S01]  /*19880*/  LDGSTS.E [R234+0x28e00], [R174.64], !P0 ;  /* 0x28e00000aeea7fae */ /* 0x0007e2000c121844 */
[----:B------:R-:W-:-:S03]  /*19890*/  ISETP.GE.U32.AND P0, PT, R244, 0x7fffff67, PT ;  /* 0x7fffff67f400780c */ /* 0x000fc60003f06070 */
[----:B---3--:R-:W3:Y:S04]  /*198a0*/  LDL.LU.64 R174, [R1+0x878] ;  /* 0x0008780001ae7983 */ /* 0x008ee80000300a00 */
[----:B-1----:R-:W3:Y:S04]  /*198b0*/  LDL.LU.64 R204, [R1+0x870] ;  /* 0x0008700001cc7983 */ /* 0x002ee80000300a00 */
[----:B------:R-:W3:Y:S01]  /*198c0*/  LDL.LU.64 R180, [R1+0x868] ;  /* 0x0008680001b47983 */ /* 0x000ee20000300a00 */
[----:B------:R-:W-:-:S05]  /*198d0*/  IMAD.WIDE R246, R252, 0x4, R250 ;  /* 0x00000004fcf67825 */ /* 0x000fca00078e02fa */
[----:B------:R1:W-:Y:S01]  /*198e0*/  LDGSTS.E [R234+0x2a800], [R246.64], !P4 ;  /* 0x2a800000f6ea7fae */ /* 0x0003e2000e121844 */
[----:B------:R-:W-:-:S03]  /*198f0*/  IMAD.WIDE R244, R252, 0x4, R168 ;  /* 0x00000004fcf47825 */ /* 0x000fc600078e02a8 */
[----:B------:R-:W3:Y:S01]  /*19900*/  LDL.LU.64 R168, [R1+0x860] ;  /* 0x0008600001a87983 */ /* 0x000ee20000300a00 */
[----:B------:R-:W-:-:S03]  /*19910*/  IMAD.WIDE R240, R252, 0x4, R240 ;  /* 0x00000004fcf07825 */ /* 0x000fc600078e02f0 */
[----:B------:R-:W-:Y:S04]  /*19920*/  STL.64 [R1+0x1028], R246 ;  /* 0x001028f601007387 */ /* 0x000fe80000100a00 */
[----:B------:R1:W-:Y:S04]  /*19930*/  STL.64 [R1+0x1020], R244 ;  /* 0x001020f401007387 */ /* 0x0003e80000100a00 */
[----:B------:R1:W-:Y:S04]  /*19940*/  LDGSTS.E [R234+0x2aa00], [R244.64], !P4 ;  /* 0x2aa00000f4ea7fae */ /* 0x0003e8000e121844 */
[----:B------:R-:W-:Y:S04]  /*19950*/  STL.64 [R1+0x1018], R240 ;  /* 0x001018f001007387 */ /* 0x000fe80000100a00 */
[----:B------:R2:W-:Y:S01]  /*19960*/  LDGSTS.E [R234+0x2ac00], [R240.64], !P4 ;  /* 0x2ac00000f0ea7fae */ /* 0x0005e2000e121844 */
[----:B-1----:R-:W-:Y:S01]  /*19970*/  IADD3 R244, R217, -0x5e, RZ ;  /* 0xffffffa2d9f47810 */ /* 0x002fe20007ffe0ff */
[----:B--2---:R-:W-:-:S05]  /*19980*/  IMAD.WIDE R210, R252, 0x4, R210 ;  /* 0x00000004fcd27825 */ /* 0x004fca00078e02d2 */
[----:B------:R1:W-:Y:S04]  /*19990*/  STL.64 [R1+0x1010], R210 ;  /* 0x001010d201007387 */ /* 0x0003e80000100a00 */
[----:B------:R1:W-:Y:S04]  /*199a0*/  LDGSTS.E [R234+0x2ae00], [R210.64], !P4 ;  /* 0x2ae00000d2ea7fae */ /* 0x0003e8000e121844 */
[----:B-1----:R-:W2:Y:S01]  /*199b0*/  LDL.LU.64 R210, [R1+0x7f8] ;  /* 0x0007f80001d27983 */ /* 0x002ea20000300a00 */
[----:B------:R-:W-:-:S03]  /*199c0*/  ISETP.GE.U32.AND P4, PT, R244, 0x7fffff63, PT ;  /* 0x7fffff63f400780c */ /* 0x000fc60003f86070 */
[----:B------:R-:W2:Y:S01]  /*199d0*/  LDL.LU.64 R240, [R1+0x7f0] ;  /* 0x0007f00001f07983 */ /* 0x000ea20000300a00 */
[----:B------:R-:W-:-:S03]  /*199e0*/  IMAD.WIDE R246, R252, 0x4, R186 ;  /* 0x00000004fcf67825 */ /* 0x000fc600078e02ba */
[----:B------:R-:W2:Y:S01]  /*199f0*/  LDL.LU.64 R186, [R1+0x7e8] ;  /* 0x0007e80001ba7983 */ /* 0x000ea20000300a00 */
[----:B-----5:R-:W-:-:S03]  /*19a00*/  IMAD.WIDE R244, R252, 0x4, R198 ;  /* 0x00000004fcf47825 */ /* 0x020fc600078e02c6 */
[----:B------:R-:W5:Y:S04]  /*19a10*/  LDL.LU.64 R198, [R1+0x7e0] ;  /* 0x0007e00001c67983 */ /* 0x000f680000300a00 */
[----:B------:R-:W-:Y:S04]  /*19a20*/  STL.64 [R1+0xfc8], R246 ;  /* 0x000fc8f601007387 */ /* 0x000fe80000100a00 */
[----:B------:R3:W-:Y:S04]  /*19a30*/  LDGSTS.E [R234+0x2c800], [R246.64], !P0 ;  /* 0x2c800000f6ea7fae */ /* 0x0007e8000c121844 */
[----:B------:R-:W-:Y:S04]  /*19a40*/  STL.64 [R1+0xfc0], R244 ;  /* 0x000fc0f401007387 */ /* 0x000fe80000100a00 */
[----:B------:R1:W-:Y:S01]  /*19a50*/  LDGSTS.E [R234+0x2ca00], [R244.64], !P0 ;  /* 0x2ca00000f4ea7fae */ /* 0x0003e2000c121844 */
[----:B------:R-:W-:-:S04]  /*19a60*/  IMAD.WIDE R228, R252, 0x4, R228 ;  /* 0x00000004fce47825 */ /* 0x000fc800078e02e4 */
[----:B----4-:R-:W-:Y:S01]  /*19a70*/  IMAD.WIDE R222, R252, 0x4, R222 ;  /* 0x00000004fcde7825 */ /* 0x010fe200078e02de */
[----:B------:R-:W-:Y:S04]  /*19a80*/  STL.64 [R1+0xfb8], R228 ;  /* 0x000fb8e401007387 */ /* 0x000fe80000100a00 */
[----:B------:R4:W-:Y:S04]  /*19a90*/  LDGSTS.E [R234+0x2cc00], [R228.64], !P0 ;  /* 0x2cc00000e4ea7fae */ /* 0x0009e8000c121844 */
[----:B------:R1:W-:Y:S04]  /*19aa0*/  STL.64 [R1+0xfb0], R222 ;  /* 0x000fb0de01007387 */ /* 0x0003e80000100a00 */
[----:B------:R1:W-:Y:S04]  /*19ab0*/  LDGSTS.E [R234+0x2ce00], [R222.64], !P0 ;  /* 0x2ce00000deea7fae */ /* 0x0003e8000c121844 */
[----:B-1----:R-:W5:Y:S04]  /*19ac0*/  LDL.LU.64 R222, [R1+0x778] ;  /* 0x0007780001de7983 */ /* 0x002f680000300a00 */
[----:B----4-:R-:W4:Y:S01]  /*19ad0*/  LDL.LU.64 R228, [R1+0x770] ;  /* 0x0007700001e47983 */ /* 0x010f220000300a00 */
[----:B------:R-:W-:-:S04]  /*19ae0*/  IADD3 R244, R217, -0x62, RZ ;  /* 0xffffff9ed9f47810 */ /* 0x000fc80007ffe0ff */
[----:B------:R-:W-:Y:S01]  /*19af0*/  ISETP.GE.U32.AND P0, PT, R244, 0x7fffff5f, PT ;  /* 0x7fffff5ff400780c */ /* 0x000fe20003f06070 */
[----:B---3--:R-:W-:-:S04]  /*19b00*/  IMAD.WIDE R246, R252, 0x4, R174 ;  /* 0x00000004fcf67825 */ /* 0x008fc800078e02ae */
[C---:B------:R-:W-:Y:S01]  /*19b10*/  IMAD.WIDE R244, R252.reuse, 0x4, R204 ;  /* 0x00000004fcf47825 */ /* 0x040fe200078e02cc */
[----:B------:R2:W-:Y:S04]  /*19b20*/  LDGSTS.E [R234+0x2e800], [R246.64], !P4 ;  /* 0x2e800000f6ea7fae */ /* 0x0005e8000e121844 */
[----:B------:R-:W3:Y:S01]  /*19b30*/  LDL.LU.64 R204, [R1+0x768] ;  /* 0x0007680001cc7983 */ /* 0x000ee20000300a00 */
[----:B------:R-:W-:-:S03]  /*19b40*/  IMAD.WIDE R180, R252, 0x4, R180 ;  /* 0x00000004fcb47825 */ /* 0x000fc600078e02b4 */
[----:B------:R-:W-:Y:S04]  /*19b50*/  STL.64 [R1+0xf68], R246 ;  /* 0x000f68f601007387 */ /* 0x000fe80000100a00 */
[----:B------:R-:W3:Y:S04]  /*19b60*/  LDL.LU.64 R174, [R1+0x760] ;  /* 0x0007600001ae7983 */ /* 0x000ee80000300a00 */
[----:B------:R-:W-:Y:S01]  /*19b70*/  STL.64 [R1+0xf60], R244 ;  /* 0x000f60f401007387 */ /* 0x000fe20000100a00 */
[----:B------:R-:W-:-:S03]  /*19b80*/  IMAD.WIDE R168, R252, 0x4, R168 ;  /* 0x00000004fca87825 */ /* 0x000fc600078e02a8 */
[----:B------:R-:W-:Y:S04]  /*19b90*/  STL.64 [R1+0xf58], R180 ;  /* 0x000f58b401007387 */ /* 0x000fe80000100a00 */
[----:B------:R1:W-:Y:S04]  /*19ba0*/  LDGSTS.E [R234+0x2ea00], [R244.64], !P4 ;  /* 0x2ea00000f4ea7fae */ /* 0x0003e8000e121844 */
[----:B------:R1:W-:Y:S04]  /*19bb0*/  STL.64 [R1+0xf50], R168 ;  /* 0x000f50a801007387 */ /* 0x0003e80000100a00 */
[----:B------:R1:W-:Y:S04]  /*19bc0*/  LDGSTS.E [R234+0x2ec00], [R180.64], !P4 ;  /* 0x2ec00000b4ea7fae */ /* 0x0003e8000e121844 */
[----:B------:R1:W-:Y:S04]  /*19bd0*/  LDGSTS.E [R234+0x2ee00], [R168.64], !P4 ;  /* 0x2ee00000a8ea7fae */ /* 0x0003e8000e121844 */
[----:B------:R-:W3:Y:S04]  /*19be0*/  LDL.LU.64 R250, [R1+0x6f8] ;  /* 0x0006f80001fa7983 */ /* 0x000ee80000300a00 */
[----:B-1----:R-:W3:Y:S01]  /*19bf0*/  LDL.LU.64 R168, [R1+0x6f0] ;  /* 0x0006f00001a87983 */ /* 0x002ee20000300a00 */
[----:B--2---:R-:W-:-:S03]  /*19c00*/  IMAD.WIDE R246, R252, 0x4, R210 ;  /* 0x00000004fcf67825 */ /* 0x004fc600078e02d2 */
[----:B------:R-:W2:Y:S04]  /*19c10*/  LDL.LU.64 R210, [R1+0x6e8] ;  /* 0x0006e80001d27983 */ /* 0x000ea80000300a00 */
[----:B------:R-:W2:Y:S01]  /*19c20*/  LDL.LU.64 R180, [R1+0x6e0] ;  /* 0x0006e00001b47983 */ /* 0x000ea20000300a00 */
[----:B------:R-:W-:-:S03]  /*19c30*/  IMAD.WIDE R240, R252, 0x4, R240 ;  /* 0x00000004fcf07825 */ /* 0x000fc600078e02f0 */
[----:B------:R-:W-:Y:S04]  /*19c40*/  STL.64 [R1+0xf08], R246 ;  /* 0x000f08f601007387 */ /* 0x000fe80000100a00 */
[----:B------:R-:W-:Y:S04]  /*19c50*/  STL.64 [R1+0xf00], R240 ;  /* 0x000f00f001007387 */ /* 0x000fe80000100a00 */
[----:B------:R1:W-:Y:S01]  /*19c60*/  LDGSTS.E [R234+0x30800], [R246.64], !P0 ;  /* 0x30800000f6ea7fae */ /* 0x0003e2000c121844 */
[----:B------:R-:W-:-:S03]  /*19c70*/  IMAD.WIDE R186, R252, 0x4, R186 ;  /* 0x00000004fcba7825 */ /* 0x000fc600078e02ba */
[----:B------:R1:W-:Y:S01]  /*19c80*/  LDGSTS.E [R234+0x30a00], [R240.64], !P0 ;  /* 0x30a00000f0ea7fae */ /* 0x0003e2000c121844 */
[----:B-----5:R-:W-:-:S03]  /*19c90*/  IMAD.WIDE R198, R252, 0x4, R198 ;  /* 0x00000004fcc67825 */ /* 0x020fc600078e02c6 */
[----:B------:R5:W-:Y:S04]  /*19ca0*/  STL.64 [R1+0xef8], R186 ;  /* 0x000ef8ba01007387 */ /* 0x000be80000100a00 */
[----:B------:R1:W-:Y:S04]  /*19cb0*/  STL.64 [R1+0xef0], R198 ;  /* 0x000ef0c601007387 */ /* 0x0003e80000100a00 */
[----:B------:R5:W-:Y:S04]  /*19cc0*/  LDGSTS.E [R234+0x30c00], [R186.64], !P0 ;  /* 0x30c00000baea7fae */ /* 0x000be8000c121844 */
[----:B------:R1:W-:Y:S04]  /*19cd0*/  LDGSTS.E [R234+0x30e00], [R198.64], !P0 ;  /* 0x30e00000c6ea7fae */ /* 0x0003e8000c121844 */
[----:B-----5:R-:W5:Y:S04]  /*19ce0*/  LDL.LU.64 R186, [R1+0x678] ;  /* 0x0006780001ba7983 */ /* 0x020f680000300a00 */
[----:B-1----:R-:W5:Y:S04]  /*19cf0*/  LDL.LU.64 R240, [R1+0x670] ;  /* 0x0006700001f07983 */ /* 0x002f680000300a00 */
[----:B------:R-:W5:Y:S01]  /*19d00*/  LDL.LU.64 R198, [R1+0x668] ;  /* 0x0006680001c67983 */ /* 0x000f620000300a00 */
[----:B------:R-:W-:-:S04]  /*19d10*/  IMAD.WIDE R246, R252, 0x4, R222 ;  /* 0x00000004fcf67825 */ /* 0x000fc800078e02de */
[----:B----4-:R-:W-:Y:S02]  /*19d20*/  IMAD.WIDE R222, R252, 0x4, R228 ;  /* 0x00000004fcde7825 */ /* 0x010fe400078e02e4 */
[----:B------:R-:W5:Y:S01]  /*19d30*/  LDL.LU.64 R228, [R1+0x660] ;  /* 0x0006600001e47983 */ /* 0x000f620000300a00 */
[----:B------:R-:W-:-:S04]  /*19d40*/  IADD3 R244, R217, -0x66, RZ ;  /* 0xffffff9ad9f47810 */ /* 0x000fc80007ffe0ff */
[----:B------:R-:W-:Y:S02]  /*19d50*/  ISETP.GE.U32.AND P4, PT, R244, 0x7fffff5b, PT ;  /* 0x7fffff5bf400780c */ /* 0x000fe40003f86070 */
[C---:B------:R-:W-:Y:S01]  /*19d60*/  IADD3 R244, R217.reuse, -0x6a, RZ ;  /* 0xffffff96d9f47810 */ /* 0x040fe20007ffe0ff */
[----:B------:R-:W-:Y:S03]  /*19d70*/  STL.64 [R1+0xea8], R246 ;  /* 0x000ea8f601007387 */ /* 0x000fe60000100a00 */
[----:B------:R-:W-:Y:S01]  /*19d80*/  ISETP.GE.U32.AND P0, PT, R244, 0x7fffff57, PT ;  /* 0x7fffff57f400780c */ /* 0x000fe20003f06070 */
[----:B------:R-:W-:Y:S01]  /*19d90*/  STL.64 [R1+0xea0], R222 ;  /* 0x000ea0de01007387 */ /* 0x000fe20000100a00 */
[----:B------:R-:W-:-:S05]  /*19da0*/  IADD3 R244, R217, -0x6e, RZ ;  /* 0xffffff92d9f47810 */ /* 0x000fca0007ffe0ff */
[----:B------:R1:W-:Y:S04]  /*19db0*/  LDGSTS.E [R234+0x32800], [R246.64], !P4 ;  /* 0x32800000f6ea7fae */ /* 0x0003e8000e121844 */
        /* <DEDUP_REMOVED lines=8> */
[----:B-1----:R-:W4:Y:S04]  /*19e40*/  LDL.LU.64 R174, [R1+0x5f8] ;  /* 0x0005f80001ae7983 */ /* 0x002f280000300a00 */
[----:B------:R-:W4:Y:S01]  /*19e50*/  LDL.LU.64 R222, [R1+0x5f0] ;  /* 0x0005f00001de7983 */ /* 0x000f220000300a00 */
[----:B------:R-:W-:-:S03]  /*19e60*/  IMAD.WIDE R246, R252, 0x4, R250 ;  /* 0x00000004fcf67825 */ /* 0x000fc600078e02fa */
[----:B---3--:R-:W3:Y:S01]  /*19e70*/  LDL.LU.64 R204, [R1+0x5e8] ;  /* 0x0005e80001cc7983 */ /* 0x008ee20000300a00 */
[----:B------:R-:W-:-:S03]  /*19e80*/  IMAD.WIDE R244, R252, 0x4, R168 ;  /* 0x00000004fcf47825 */ /* 0x000fc600078e02a8 */
[----:B------:R5:W-:Y:S04]  /*19e90*/  LDGSTS.E [R234+0x34800], [R246.64], !P0 ;  /* 0x34800000f6ea7fae */ /* 0x000be8000c121844 */
[----:B------:R-:W3:Y:S04]  /*19ea0*/  LDL.LU.64 R168, [R1+0x5e0] ;  /* 0x0005e00001a87983 */ /* 0x000ee80000300a00 */
[----:B------:R-:W-:Y:S04]  /*19eb0*/  STL.64 [R1+0xe58], R246 ;  /* 0x000e58f601007387 */ /* 0x000fe80000100a00 */
[----:B------:R-:W-:Y:S04]  /*19ec0*/  STL.64 [R1+0xe50], R244 ;  /* 0x000e50f401007387 */ /* 0x000fe80000100a00 */
[----:B------:R1:W-:Y:S01]  /*19ed0*/  LDGSTS.E [R234+0x34a00], [R244.64], !P0 ;  /* 0x34a00000f4ea7fae */ /* 0x0003e2000c121844 */
[----:B--2---:R-:W-:-:S04]  /*19ee0*/  IMAD.WIDE R210, R252, 0x4, R210 ;  /* 0x00000004fcd27825 */ /* 0x004fc800078e02d2 */
[C---:B------:R-:W-:Y:S01]  /*19ef0*/  IMAD.WIDE R180, R252.reuse, 0x4, R180 ;  /* 0x00000004fcb47825 */ /* 0x040fe200078e02b4 */
[----:B------:R2:W-:Y:S04]  /*19f00*/  STL.64 [R1+0xe48], R210 ;  /* 0x000e48d201007387 */ /* 0x0005e80000100a00 */
[----:B------:R1:W-:Y:S04]  /*19f10*/  STL.64 [R1+0xe40], R180 ;  /* 0x000e40b401007387 */ /* 0x0003e80000100a00 */
[----:B------:R2:W-:Y:S04]  /*19f20*/  LDGSTS.E [R234+0x34c00], [R210.64], !P0 ;  /* 0x34c00000d2ea7fae */ /* 0x0005e8000c121844 */
[----:B------:R1:W-:Y:S04]  /*19f30*/  LDGSTS.E [R234+0x34e00], [R180.64], !P0 ;  /* 0x34e00000b4ea7fae */ /* 0x0003e8000c121844 */
[----:B--2---:R-:W2:Y:S01]  /*19f40*/  LDL.LU.64 R210, [R1+0x578] ;  /* 0x0005780001d27983 */ /* 0x004ea20000300a00 */
[----:B-----5:R-:W-:-:S03]  /*19f50*/  IMAD.WIDE R246, R252, 0x4, R186 ;  /* 0x00000004fcf67825 */ /* 0x020fc600078e02ba */
[----:B------:R-:W5:Y:S01]  /*19f60*/  LDL.LU.64 R186, [R1+0x570] ;  /* 0x0005700001ba7983 */ /* 0x000f620000300a00 */
[----:B------:R-:W-:-:S03]  /*19f70*/  IMAD.WIDE R240, R252, 0x4, R240 ;  /* 0x00000004fcf07825 */ /* 0x000fc600078e02f0 */
[----:B------:R-:W5:Y:S01]  /*19f80*/  LDL.LU.64 R250, [R1+0x568] ;  /* 0x0005680001fa7983 */ /* 0x000f620000300a00 */
[----:B------:R-:W-:-:S03]  /*19f90*/  IMAD.WIDE R198, R252, 0x4, R198 ;  /* 0x00000004fcc67825 */ /* 0x000fc600078e02c6 */
[----:B------:R-:W-:Y:S04]  /*19fa0*/  STL.64 [R1+0xe08], R246 ;  /* 0x000e08f601007387 */ /* 0x000fe80000100a00 */
[----:B-1----:R-:W5:Y:S04]  /*19fb0*/  LDL.LU.64 R180, [R1+0x560] ;  /* 0x0005600001b47983 */ /* 0x002f680000300a00 */
[----:B------:R-:W-:Y:S04]  /*19fc0*/  STL.64 [R1+0xe00], R240 ;  /* 0x000e00f001007387 */ /* 0x000fe80000100a00 */
[----:B------:R4:W-:Y:S04]  /*19fd0*/  LDGSTS.E [R234+0x36800], [R246.64], !P4 ;  /* 0x36800000f6ea7fae */ /* 0x0009e8000e121844 */
[----:B------:R1:W-:Y:S04]  /*19fe0*/  LDGSTS.E [R234+0x36a00], [R240.64], !P4 ;  /* 0x36a00000f0ea7fae */ /* 0x0003e8000e121844 */
[----:B------:R1:W-:Y:S04]  /*19ff0*/  STL.64 [R1+0xa70], R198 ;  /* 0x000a70c601007387 */ /* 0x0003e80000100a00 */
[----:B------:R1:W-:Y:S01]  /*1a000*/  LDGSTS.E [R234+0x36c00], [R198.64], !P4 ;  /* 0x36c00000c6ea7fae */ /* 0x0003e2000e121844 */
[----:B------:R-:W-:-:S05]  /*1a010*/  IMAD.WIDE R228, R252, 0x4, R228 ;  /* 0x00000004fce47825 */ /* 0x000fca00078e02e4 */
[----:B------:R1:W-:Y:S04]  /*1a020*/  STL.64 [R1+0xa60], R228 ;  /* 0x000a60e401007387 */ /* 0x0003e80000100a00 */
[----:B-1----:R-:W5:Y:S04]  /*1a030*/  LDL.LU.64 R198, [R1+0x4f8] ;  /* 0x0004f80001c67983 */ /* 0x002f680000300a00 */
[----:B------:R-:W5:Y:S01]  /*1a040*/  LDL.LU.64 R240, [R1+0x4f0] ;  /* 0x0004f00001f07983 */ /* 0x000f620000300a00 */
[----:B------:R-:W-:-:S03]  /*1a050*/  IADD3 R244, R217, -0x72, RZ ;  /* 0xffffff8ed9f47810 */ /* 0x000fc60007ffe0ff */
[----:B------:R1:W-:Y:S01]  /*1a060*/  LDGSTS.E [R234+0x36e00], [R228.64], !P4 ;  /* 0x36e00000e4ea7fae */ /* 0x0003e2000e121844 */
[----:B------:R-:W-:-:S03]  /*1a070*/  ISETP.GE.U32.AND P0, PT, R244, 0x7fffff4f, PT ;  /* 0x7fffff4ff400780c */ /* 0x000fc60003f06070 */
[----:B-1----:R-:W5:Y:S01]  /*1a080*/  LDL.LU.64 R228, [R1+0x4e8] ;  /* 0x0004e80001e47983 */ /* 0x002f620000300a00 */
[----:B------:R-:W-:-:S04]  /*1a090*/  IADD3 R244, R217, -0x76, RZ ;  /* 0xffffff8ad9f47810 */ /* 0x000fc80007ffe0ff */
[----:B------:R-:W-:Y:S02]  /*1a0a0*/  ISETP.GE.U32.AND P4, PT, R244, 0x7fffff4b, PT ;  /* 0x7fffff4bf400780c */ /* 0x000fe40003f86070 */
[----:B------:R-:W-:Y:S01]  /*1a0b0*/  IADD3 R244, R217, -0x7a, RZ ;  /* 0xffffff86d9f47810 */ /* 0x000fe20007ffe0ff */
[----:B----4-:R-:W-:-:S04]  /*1a0c0*/  IMAD.WIDE R246, R252, 0x4, R174 ;  /* 0x00000004fcf67825 */ /* 0x010fc800078e02ae */
[C---:B------:R-:W-:Y:S01]  /*1a0d0*/  IMAD.WIDE R222, R252.reuse, 0x4, R222 ;  /* 0x00000004fcde7825 */ /* 0x040fe200078e02de */
[----:B------:R1:W-:Y:S03]  /*1a0e0*/  LDGSTS.E [R234+0x38800], [R246.64], !P0 ;  /* 0x38800000f6ea7fae */ /* 0x0003e6000c121844 */
[C---:B---3--:R-:W-:Y:S01]  /*1a0f0*/  IMAD.WIDE R174, R252.reuse, 0x4, R204 ;  /* 0x00000004fcae7825 */ /* 0x048fe200078e02cc */
[----:B------:R3:W-:Y:S04]  /*1a100*/  LDGSTS.E [R234+0x38a00], [R222.64], !P0 ;  /* 0x38a00000deea7fae */ /* 0x0007e8000c121844 */
[----:B------:R-:W4:Y:S01]  /*1a110*/  LDL.LU.64 R204, [R1+0x4e0] ;  /* 0x0004e00001cc7983 */ /* 0x000f220000300a00 */
[----:B------:R-:W-:-:S03]  /*1a120*/  IMAD.WIDE R168, R252, 0x4, R168 ;  /* 0x00000004fca87825 */ /* 0x000fc600078e02a8 */
[----:B------:R-:W-:Y:S04]  /*1a130*/  STL.64 [R1+0x878], R246 ;  /* 0x000878f601007387 */ /* 0x000fe80000100a00 */
[----:B------:R-:W-:Y:S04]  /*1a140*/  STL.64 [R1+0x868], R222 ;  /* 0x000868de01007387 */ /* 0x000fe80000100a00 */
[----:B------:R-:W-:Y:S04]  /*1a150*/  STL.64 [R1+0x7f8], R174 ;  /* 0x0007f8ae01007387 */ /* 0x000fe80000100a00 */
[----:B------:R1:W-:Y:S04]  /*1a160*/  LDGSTS.E [R234+0x38c00], [R174.64], !P0 ;  /* 0x38c00000aeea7fae */ /* 0x0003e8000c121844 */
[----:B------:R1:W-:Y:S04]  /*1a170*/  STL.64 [R1+0x7e8], R168 ;  /* 0x0007e8a801007387 */ /* 0x0003e80000100a00 */
[----:B------:R1:W-:Y:S04]  /*1a180*/  LDGSTS.E [R234+0x38e00], [R168.64], !P0 ;  /* 0x38e00000a8ea7fae */ /* 0x0003e8000c121844 */
[----:B-1----:R-:W4:Y:S04]  /*1a190*/  LDL.LU.64 R168, [R1+0x478] ;  /* 0x0004780001a87983 */ /* 0x002f280000300a00 */
[----:B------:R-:W4:Y:S04]  /*1a1a0*/  LDL.LU.64 R174, [R1+0x470] ;  /* 0x0004700001ae7983 */ /* 0x000f280000300a00 */
[----:B---3--:R-:W3:Y:S01]  /*1a1b0*/  LDL.LU.64 R222, [R1+0x468] ;  /* 0x0004680001de7983 */ /* 0x008ee20000300a00 */
[----:B------:R-:W-:-:S02]  /*1a1c0*/  ISETP.GE.U32.AND P0, PT, R244, 0x7fffff47, PT ;  /* 0x7fffff47f400780c */ /* 0x000fc40003f06070 */
[----:B------:R-:W-:Y:S01]  /*1a1d0*/  IADD3 R244, R217, -0x7e, RZ ;  /* 0xffffff82d9f47810 */ /* 0x000fe20007ffe0ff */
[C---:B--2---:R-:W-:Y:S02]  /*1a1e0*/  IMAD.WIDE R248, R252.reuse, 0x4, R210 ;  /* 0x00000004fcf87825 */ /* 0x044fe400078e02d2 */
[----:B------:R-:W2:Y:S04]  /*1a1f0*/  LDL.LU.64 R210, [R1+0x460] ;  /* 0x0004600001d27983 */ /* 0x000ea80000300a00 */
[----:B------:R-:W-:Y:S04]  /*1a200*/  STL.64 [R1+0x788], R248 ;  /* 0x000788f801007387 */ /* 0x000fe80000100a00 */
[----:B------:R1:W-:Y:S01]  /*1a210*/  LDGSTS.E [R234+0x3a800], [R248.64], !P4 ;  /* 0x3a800000f8ea7fae */ /* 0x0003e2000e121844 */
[----:B-----5:R-:W-:-:S04]  /*1a220*/  IMAD.WIDE R186, R252, 0x4, R186 ;  /* 0x00000004fcba7825 */ /* 0x020fc800078e02ba */
[C---:B------:R-:W-:Y:S01]  /*1a230*/  IMAD.WIDE R246, R252.reuse, 0x4, R250 ;  /* 0x00000004fcf67825 */ /* 0x040fe200078e02fa */
[----:B------:R5:W-:Y:S04]  /*1a240*/  STL.64 [R1+0x768], R186 ;  /* 0x000768ba01007387 */ /* 0x000be80000100a00 */
[----:B------:R5:W-:Y:S01]  /*1a250*/  LDGSTS.E [R234+0x3aa00], [R186.64], !P4 ;  /* 0x3aa00000baea7fae */ /* 0x000be2000e121844 */
[----:B------:R-:W-:-:S03]  /*1a260*/  IMAD.WIDE R180, R252, 0x4, R180 ;  /* 0x00000004fcb47825 */ /* 0x000fc600078e02b4 */
[----:B------:R1:W-:Y:S04]  /*1a270*/  STL.64 [R1+0x6f8], R246 ;  /* 0x0006f8f601007387 */ /* 0x0003e80000100a00 */
[----:B------:R1:W-:Y:S04]  /*1a280*/  LDGSTS.E [R234+0x3ac00], [R246.64], !P4 ;  /* 0x3ac00000f6ea7fae */ /* 0x0003e8000e121844 */
[----:B------:R1:W-:Y:S01]  /*1a290*/  LDGSTS.E [R234+0x3ae00], [R180.64], !P4 ;  /* 0x3ae00000b4ea7fae */ /* 0x0003e2000e121844 */
[----:B------:R-:W-:-:S03]  /*1a2a0*/  ISETP.GE.U32.AND P4, PT, R244, 0x7fffff43, PT ;  /* 0x7fffff43f400780c */ /* 0x000fc60003f86070 */
[----:B-----5:R-:W5:Y:S04]  /*1a2b0*/  LDL.LU.64 R186, [R1+0xbd8] ;  /* 0x000bd80001ba7983 */ /* 0x020f680000300a00 */
[----:B------:R1:W-:Y:S02]  /*1a2c0*/  STL.64 [R1+0x6e8], R180 ;  /* 0x0006e8b401007387 */ /* 0x0003e40000100a00 */
[----:B-1----:R-:W-:-:S04]  /*1a2d0*/  IMAD.WIDE R246, R252, 0x4, R198 ;  /* 0x00000004fcf67825 */ /* 0x002fc800078e02c6 */
[C---:B------:R-:W-:Y:S01]  /*1a2e0*/  IMAD.WIDE R244, R252.reuse, 0x4, R240 ;  /* 0x00000004fcf47825 */ /* 0x040fe200078e02f0 */
[----:B------:R1:W-:Y:S04]  /*1a2f0*/  LDGSTS.E [R234+0x3c800], [R246.64], !P0 ;  /* 0x3c800000f6ea7fae */ /* 0x0003e8000c121844 */
[----:B------:R-:W5:Y:S04]  /*1a300*/  LDL.LU.64 R240, [R1+0xbd0] ;  /* 0x000bd00001f07983 */ /* 0x000f680000300a00 */
[----:B------:R-:W-:Y:S04]  /*1a310*/  STL.64 [R1+0x568], R246 ;  /* 0x000568f601007387 */ /* 0x000fe80000100a00 */
[----:B------:R-:W5:Y:S04]  /*1a320*/  LDL.LU.64 R198, [R1+0xbc8] ;  /* 0x000bc80001c67983 */ /* 0x000f680000300a00 */
[----:B------:R1:W-:Y:S04]  /*1a330*/  STL.64 [R1+0x578], R244 ;  /* 0x000578f401007387 */ /* 0x0003e80000100a00 */
[----:B------:R-:W5:Y:S01]  /*1a340*/  LDL.LU.64 R180, [R1+0xbc0] ;  /* 0x000bc00001b47983 */ /* 0x000f620000300a00 */
[----:B------:R-:W-:-:S03]  /*1a350*/  IMAD.WIDE R228, R252, 0x4, R228 ;  /* 0x00000004fce47825 */ /* 0x000fc600078e02e4 */
[----:B------:R1:W-:Y:S04]  /*1a360*/  LDGSTS.E [R234+0x3ca00], [R244.64], !P0 ;  /* 0x3ca00000f4ea7fae */ /* 0x0003e8000c121844 */
[----:B------:R4:W-:Y:S04]  /*1a370*/  LDGSTS.E [R234+0x3cc00], [R228.64], !P0 ;  /* 0x3cc00000e4ea7fae */ /* 0x0009e8000c121844 */
[----:B------:R-:W-:Y:S01]  /*1a380*/  STL.64 [R1+0x678], R228 ;  /* 0x000678e401007387 */ /* 0x000fe20000100a00 */
[----:B-1----:R-:W-:Y:S01]  /*1a390*/  IADD3 R244, R217, -0x43, RZ ;  /* 0xffffffbdd9f47810 */ /* 0x002fe20007ffe0ff */
[----:B------:R-:W-:-:S05]  /*1a3a0*/  IMAD.SHL.U32 R192, R235, 0x4, RZ ;  /* 0x00000004ebc07824 */ /* 0x000fca00078e00ff */
[----:B------:R-:W-:Y:S01]  /*1a3b0*/  LOP3.LUT R192, R192, 0x40, RZ, 0x3c, !PT ;  /* 0x00000040c0c07812 */ /* 0x000fe200078e3cff */
[----:B----4-:R-:W-:-:S05]  /*1a3c0*/  IMAD.WIDE R204, R252, 0x4, R204 ;  /* 0x00000004fccc7825 */ /* 0x010fca00078e02cc */
[----:B------:R1:W-:Y:S01]  /*1a3d0*/  LDGSTS.E [R234+0x3ce00], [R204.64], !P0 ;  /* 0x3ce00000ccea7fae */ /* 0x0003e2000c121844 */
[----:B------:R-:W-:-:S03]  /*1a3e0*/  ISETP.GE.U32.AND P0, PT, R244, 0x7fffff7e, PT ;  /* 0x7fffff7ef400780c */ /* 0x000fc60003f06070 */
[----:B------:R1:W-:Y:S04]  /*1a3f0*/  STL.64 [R1+0x668], R204 ;  /* 0x000668cc01007387 */ /* 0x0003e80000100a00 */
[----:B-1----:R-:W4:Y:S04]  /*1a400*/  LDL.LU.64 R204, [R1+0xb58] ;  /* 0x000b580001cc7983 */ /* 0x002f280000300a00 */
[----:B------:R-:W4:Y:S01]  /*1a410*/  LDL.LU.64 R228, [R1+0xb50] ;  /* 0x000b500001e47983 */ /* 0x000f220000300a00 */
[----:B------:R-:W-:-:S04]  /*1a420*/  IMAD.WIDE R246, R252, 0x4, R168 ;  /* 0x00000004fcf67825 */ /* 0x000fc800078e02a8 */
[C---:B------:R-:W-:Y:S01]  /*1a430*/  IMAD.WIDE R244, R252.reuse, 0x4, R174 ;  /* 0x00000004fcf47825 */ /* 0x040fe200078e02ae */
[----:B------:R1:W-:Y:S03]  /*1a440*/  LDGSTS.E [R234+0x3e800], [R246.64], !P4 ;  /* 0x3e800000f6ea7fae */ /* 0x0003e6000e121844 */
[C---:B---3--:R-:W-:Y:S01]  /*1a450*/  IMAD.WIDE R174, R252.reuse, 0x4, R222 ;  /* 0x00000004fcae7825 */ /* 0x048fe200078e02de */
[----:B------:R1:W-:Y:S04]  /*1a460*/  LDGSTS.E [R234+0x3ea00], [R244.64], !P4 ;  /* 0x3ea00000f4ea7fae */ /* 0x0003e8000e121844 */
[----:B------:R-:W3:Y:S04]  /*1a470*/  LDL.LU.64 R222, [R1+0xb48] ;  /* 0x000b480001de7983 */ /* 0x000ee80000300a00 */
[----:B------:R-:W-:Y:S04]  /*1a480*/  STL.64 [R1+0x618], R246 ;  /* 0x000618f601007387 */ /* 0x000fe80000100a00 */
[----:B------:R-:W-:Y:S04]  /*1a490*/  STL.64 [R1+0x608], R244 ;  /* 0x000608f401007387 */ /* 0x000fe80000100a00 */
[----:B------:R1:W-:Y:S01]  /*1a4a0*/  LDGSTS.E [R234+0x3ec00], [R174.64], !P4 ;  /* 0x3ec00000aeea7fae */ /* 0x0003e2000e121844 */
[----:B--2---:R-:W-:-:S03]  /*1a4b0*/  IMAD.WIDE R168, R252, 0x4, R210 ;  /* 0x00000004fca87825 */ /* 0x004fc600078e02d2 */
[----:B------:R-:W2:Y:S04]  /*1a4c0*/  LDL.LU.64 R210, [R1+0xb40] ;  /* 0x000b400001d27983 */ /* 0x000ea80000300a00 */
[----:B------:R1:W-:Y:S04]  /*1a4d0*/  STL.64 [R1+0x5f8], R174 ;  /* 0x0005f8ae01007387 */ /* 0x0003e80000100a00 */
[----:B------:R5:W-:Y:S04]  /*1a4e0*/  STL.64 [R1+0x5e8], R168 ;  /* 0x0005e8a801007387 */ /* 0x000be80000100a00 */
[----:B------:R1:W-:Y:S04]  /*1a4f0*/  LDGSTS.E [R234+0x3ee00], [R168.64], !P4 ;  /* 0x3ee00000a8ea7fae */ /* 0x0003e8000e121844 */
[----:B-1----:R-:W2:Y:S04]  /*1a500*/  LDL.LU.64 R174, [R1+0xad8] ;  /* 0x000ad80001ae7983 */ /* 0x002ea80000300a00 */
[----:B------:R-:W2:Y:S01]  /*1a510*/  LDL.LU.64 R234, [R1+0xad0] ;  /* 0x000ad00001ea7983 */ /* 0x000ea20000300a00 */
[----:B-----5:R-:W-:-:S03]  /*1a520*/  IMAD.WIDE R246, R252, 0x4, R186 ;  /* 0x00000004fcf67825 */ /* 0x020fc600078e02ba */
[----:B------:R-:W5:Y:S04]  /*1a530*/  LDL.LU.64 R186, [R1+0xac8] ;  /* 0x000ac80001ba7983 */ /* 0x000f680000300a00 */
[----:B------:R-:W-:Y:S04]  /*1a540*/  STL.64 [R1+0x1258], R246 ;  /* 0x001258f601007387 */ /* 0x000fe80000100a00 */
[----:B------:R-:W5:Y:S04]  /*1a550*/  LDL.LU.64 R168, [R1+0xac0] ;  /* 0x000ac00001a87983 */ /* 0x000f680000300a00 */
[----:B------:R4:W-:Y:S01]  /*1a560*/  LDGSTS.E [R192+0x21000], [R246.64], !P0 ;  /* 0x21000000f6c07fae */ /* 0x0009e2000c121844 */
[----:B------:R-:W-:-:S04]  /*1a570*/  IMAD.WIDE R240, R252, 0x4, R240 ;  /* 0x00000004fcf07825 */ /* 0x000fc800078e02f0 */
[C---:B------:R-:W-:Y:S01]  /*1a580*/  IMAD.WIDE R198, R252.reuse, 0x4, R198 ;  /* 0x00000004fcc67825 */ /* 0x040fe200078e02c6 */
[----:B------:R-:W-:Y:S04]  /*1a590*/  STL.64 [R1+0x1250], R240 ;  /* 0x001250f001007387 */ /* 0x000fe80000100a00 */
[----:B------:R1:W-:Y:S01]  /*1a5a0*/  LDGSTS.E [R192+0x21200], [R240.64], !P0 ;  /* 0x21200000f0c07fae */ /* 0x0003e2000c121844 */
[----:B------:R-:W-:-:S03]  /*1a5b0*/  IMAD.WIDE R180, R252, 0x4, R180 ;  /* 0x00000004fcb47825 */ /* 0x000fc600078e02b4 */
[----:B------:R1:W-:Y:S04]  /*1a5c0*/  STL.64 [R1+0x1248], R198 ;  /* 0x001248c601007387 */ /* 0x0003e80000100a00 */
[----:B------:R1:W-:Y:S04]  /*1a5d0*/  STL.64 [R1+0x1240], R180 ;  /* 0x001240b401007387 */ /* 0x0003e80000100a00 */
[----:B------:R1:W-:Y:S01]  /*1a5e0*/  LDGSTS.E [R192+0x21400], [R198.64], !P0 ;  /* 0x21400000c6c07fae */ /* 0x0003e2000c121844 */
[----:B------:R-:W-:-:S03]  /*1a5f0*/  IADD3 R244, R217, -0x47, RZ ;  /* 0xffffffb9d9f47810 */ /* 0x000fc60007ffe0ff */
[----:B------:R4:W-:Y:S04]  /*1a600*/  LDGSTS.E [R192+0x21600], [R180.64], !P0 ;  /* 0x21600000b4c07fae */ /* 0x0009e8000c121844 */
[----:B-1----:R-:W5:Y:S01]  /*1a610*/  LDL.LU.64 R198, [R1+0xa58] ;  /* 0x000a580001c67983 */ /* 0x002f620000300a00 */
[----:B------:R-:W-:-:S03]  /*1a620*/  ISETP.GE.U32.AND P4, PT, R244, 0x7fffff7a, PT ;  /* 0x7fffff7af400780c */ /* 0x000fc60003f86070 */
[----:B------:R-:W5:Y:S01]  /*1a630*/  LDL.LU.64 R240, [R1+0xa50] ;  /* 0x000a500001f07983 */ /* 0x000f620000300a00 */
[----:B------:R-:W-:-:S04]  /*1a640*/  IADD3 R244, R217, -0x4b, RZ ;  /* 0xffffffb5d9f47810 */ /* 0x000fc80007ffe0ff */
[----:B------:R-:W-:Y:S01]  /*1a650*/  ISETP.GE.U32.AND P0, PT, R244, 0x7fffff76, PT ;  /* 0x7fffff76f400780c */ /* 0x000fe20003f06070 */
[C---:B----4-:R-:W-:Y:S02]  /*1a660*/  IMAD.WIDE R246, R252.reuse, 0x4, R204 ;  /* 0x00000004fcf67825 */ /* 0x050fe400078e02cc */
[----:B------:R-:W4:Y:S02]  /*1a670*/  LDL.LU.64 R204, [R1+0xa48] ;  /* 0x000a480001cc7983 */ /* 0x000f240000300a00 */
[C---:B------:R-:W-:Y:S02]  /*1a680*/  IMAD.WIDE R228, R252.reuse, 0x4, R228 ;  /* 0x00000004fce47825 */ /* 0x040fe400078e02e4 */
[----:B------:R-:W4:Y:S04]  /*1a690*/  LDL.LU.64 R180, [R1+0xa40] ;  /* 0x000a400001b47983 */ /* 0x000f280000300a00 */
[----:B------:R-:W-:Y:S04]  /*1a6a0*/  STL.64 [R1+0x11d8], R246 ;  /* 0x0011d8f601007387 */ /* 0x000fe80000100a00 */
[----:B------:R1:W-:Y:S04]  /*1a6b0*/  LDGSTS.E [R192+0x23000], [R246.64], !P4 ;  /* 0x23000000f6c07fae */ /* 0x0003e8000e121844 */
[----:B------:R-:W-:Y:S04]  /*1a6c0*/  STL.64 [R1+0x11d0], R228 ;  /* 0x0011d0e401007387 */ /* 0x000fe80000100a00 */
[----:B------:R1:W-:Y:S01]  /*1a6d0*/  LDGSTS.E [R192+0x23200], [R228.64], !P4 ;  /* 0x23200000e4c07fae */ /* 0x0003e2000e121844 */
[----:B---3--:R-:W-:-:S05]  /*1a6e0*/  IMAD.WIDE R222, R252, 0x4, R222 ;  /* 0x00000004fcde7825 */ /* 0x008fca00078e02de */
[----:B------:R-:W-:Y:S04]  /*1a6f0*/  STL.64 [R1+0x11c8], R222 ;  /* 0x0011c8de01007387 */ /* 0x000fe80000100a00 */
[----:B------:R3:W-:Y:S01]  /*1a700*/  LDGSTS.E [R192+0x23400], [R222.64], !P4 ;  /* 0x23400000dec07fae */ /* 0x0007e2000e121844 */
[----:B--2---:R-:W-:-:S05]  /*1a710*/  IMAD.WIDE R210, R252, 0x4, R210 ;  /* 0x00000004fcd27825 */ /* 0x004fca00078e02d2 */
[----:B------:R2:W-:Y:S04]  /*1a720*/  STL.64 [R1+0x11c0], R210 ;  /* 0x0011c0d201007387 */ /* 0x0005e80000100a00 */
[----:B------:R2:W-:Y:S04]  /*1a730*/  LDGSTS.E [R192+0x23600], [R210.64], !P4 ;  /* 0x23600000d2c07fae */ /* 0x0005e8000e121844 */
[----:B--2---:R-:W2:Y:S04]  /*1a740*/  LDL.LU.64 R210, [R1+0x9d8] ;  /* 0x0009d80001d27983 */ /* 0x004ea80000300a00 */
[----:B-1----:R-:W2:Y:S04]  /*1a750*/  LDL.LU.64 R228, [R1+0x9d0] ;  /* 0x0009d00001e47983 */ /* 0x002ea80000300a00 */
[----:B---3--:R-:W3:Y:S01]  /*1a760*/  LDL.LU.64 R222, [R1+0x9c8] ;  /* 0x0009c80001de7983 */ /* 0x008ee20000300a00 */
[----:B------:R-:W-:-:S03]  /*1a770*/  IMAD.WIDE R246, R252, 0x4, R174 ;  /* 0x00000004fcf67825 */ /* 0x000fc600078e02ae */
[----:B------:R-:W3:Y:S01]  /*1a780*/  LDL.LU.64 R174, [R1+0x9c0] ;  /* 0x0009c00001ae7983 */ /* 0x000ee20000300a00 */
[----:B------:R-:W-:-:S03]  /*1a790*/  IMAD.WIDE R234, R252, 0x4, R234 ;  /* 0x00000004fcea7825 */ /* 0x000fc600078e02ea */
[----:B------:R-:W-:Y:S04]  /*1a7a0*/  STL.64 [R1+0x1158], R246 ;  /* 0x001158f601007387 */ /* 0x000fe80000100a00 */
[----:B------:R1:W-:Y:S01]  /*1a7b0*/  LDGSTS.E [R192+0x25000], [R246.64], !P0 ;  /* 0x25000000f6c07fae */ /* 0x0003e2000c121844 */
[----:B-----5:R-:W-:-:S03]  /*1a7c0*/  IMAD.WIDE R186, R252, 0x4, R186 ;  /* 0x00000004fcba7825 */ /* 0x020fc600078e02ba */
[----:B------:R-:W-:Y:S04]  /*1a7d0*/  STL.64 [R1+0x1150], R234 ;  /* 0x001150ea01007387 */ /* 0x000fe80000100a00 */
[----:B------:R5:W-:Y:S01]  /*1a7e0*/  LDGSTS.E [R192+0x25200], [R234.64], !P0 ;  /* 0x25200000eac07fae */ /* 0x000be2000c121844 */
[----:B------:R-:W-:-:S03]  /*1a7f0*/  IMAD.WIDE R168, R252, 0x4, R168 ;  /* 0x00000004fca87825 */ /* 0x000fc600078e02a8 */
[----:B------:R-:W-:Y:S04]  /*1a800*/  STL.64 [R1+0x1148], R186 ;  /* 0x001148ba01007387 */ /* 0x000fe80000100a00 */
[----:B------:R1:W-:Y:S04]  /*1a810*/  LDGSTS.E [R192+0x25400], [R186.64], !P0 ;  /* 0x25400000bac07fae */ /* 0x0003e8000c121844 */
[----:B------:R1:W-:Y:S04]  /*1a820*/  STL.64 [R1+0x1140], R168 ;  /* 0x001140a801007387 */ /* 0x0003e80000100a00 */
[----:B------:R1:W-:Y:S04]  /*1a830*/  LDGSTS.E [R192+0x25600], [R168.64], !P0 ;  /* 0x25600000a8c07fae */ /* 0x0003e8000c121844 */
[----:B-1----:R-:W3:Y:S04]  /*1a840*/  LDL.LU.64 R168, [R1+0x958] ;  /* 0x0009580001a87983 */ /* 0x002ee80000300a00 */
[----:B-----5:R-:W5:Y:S01]  /*1a850*/  LDL.LU.64 R234, [R1+0x950] ;  /* 0x0009500001ea7983 */ /* 0x020f620000300a00 */
[----:B------:R-:W-:-:S03]  /*1a860*/  IMAD.WIDE R246, R252, 0x4, R198 ;  /* 0x00000004fcf67825 */ /* 0x000fc600078e02c6 */
[----:B------:R-:W5:Y:S04]  /*1a870*/  LDL.LU.64 R198, [R1+0x948] ;  /* 0x0009480001c67983 */ /* 0x000f680000300a00 */
[----:B------:R-:W5:Y:S01]  /*1a880*/  LDL.LU.64 R186, [R1+0x940] ;  /* 0x0009400001ba7983 */ /* 0x000f620000300a00 */
[----:B------:R-:W-:-:S04]  /*1a890*/  IADD3 R244, R217, -0x4f, RZ ;  /* 0xffffffb1d9f47810 */ /* 0x000fc80007ffe0ff */
[----:B------:R-:W-:Y:S01]  /*1a8a0*/  ISETP.GE.U32.AND P4, PT, R244, 0x7fffff72, PT ;  /* 0x7fffff72f400780c */ /* 0x000fe20003f86070 */
[----:B------:R-:W-:Y:S01]  /*1a8b0*/  IMAD.WIDE R240, R252, 0x4, R240 ;  /* 0x00000004fcf07825 */ /* 0x000fe200078e02f0 */
[----:B------:R-:W-:Y:S04]  /*1a8c0*/  STL.64 [R1+0x10e0], R246 ;  /* 0x0010e0f601007387 */ /* 0x000fe80000100a00 */
[----:B------:R-:W-:Y:S07]  /*1a8d0*/  STL.64 [R1+0x10d8], R240 ;  /* 0x0010d8f001007387 */ /* 0x000fee0000100a00 */
[----:B------:R2:W-:Y:S04]  /*1a8e0*/  LDGSTS.E [R192+0x27000], [R246.64], !P4 ;  /* 0x27000000f6c07fae */ /* 0x0005e8000e121844 */
[----:B------:R1:W-:Y:S01]  /*1a8f0*/  LDGSTS.E [R192+0x27200], [R240.64], !P4 ;  /* 0x27200000f0c07fae */ /* 0x0003e2000e121844 */
[----:B------:R-:W-:-:S04]  /*1a900*/  IADD3 R244, R217, -0x53, RZ ;  /* 0xffffffadd9f47810 */ /* 0x000fc80007ffe0ff */
[----:B------:R-:W-:Y:S02]  /*1a910*/  ISETP.GE.U32.AND P0, PT, R244, 0x7fffff6e, PT ;  /* 0x7fffff6ef400780c */ /* 0x000fe40003f06070 */
[----:B------:R-:W-:Y:S01]  /*1a920*/  IADD3 R244, R217, -0x57, RZ ;  /* 0xffffffa9d9f47810 */ /* 0x000fe20007ffe0ff */
[----:B----4-:R-:W-:-:S04]  /*1a930*/  IMAD.WIDE R204, R252, 0x4, R204 ;  /* 0x00000004fccc7825 */ /* 0x010fc800078e02cc */
[----:B------:R-:W-:Y:S01]  /*1a940*/  IMAD.WIDE R180, R252, 0x4, R180 ;  /* 0x00000004fcb47825 */ /* 0x000fe200078e02b4 */
[----:B------:R4:W-:Y:S04]  /*1a950*/  STL.64 [R1+0x10d0], R204 ;  /* 0x0010d0cc01007387 */ /* 0x0009e80000100a00 */
[----:B------:R3:W-:Y:S04]  /*1a960*/  STL.64 [R1+0x10c8], R180 ;  /* 0x0010c8b401007387 */ /* 0x0007e80000100a00 */
[----:B------:R4:W-:Y:S04]  /*1a970*/  LDGSTS.E [R192+0x27400], [R204.64], !P4 ;  /* 0x27400000ccc07fae */ /* 0x0009e8000e121844 */
[----:B------:R3:W-:Y:S04]  /*1a980*/  LDGSTS.E [R192+0x27600], [R180.64], !P4 ;  /* 0x27600000b4c07fae */ /* 0x0007e8000e121844 */
[----:B----4-:R-:W4:Y:S04]  /*1a990*/  LDL.LU.64 R204, [R1+0x8d8] ;  /* 0x0008d80001cc7983 */ /* 0x010f280000300a00 */
[----:B-1----:R-:W4:Y:S01]  /*1a9a0*/  LDL.LU.64 R240, [R1+0x8d0] ;  /* 0x0008d00001f07983 */ /* 0x002f220000300a00 */
[----:B------:R-:W-:Y:S01]  /*1a9b0*/  ISETP.GE.U32.AND P4, PT, R244, 0x7fffff6a, PT ;  /* 0x7fffff6af400780c */ /* 0x000fe20003f86070 */
[----:B--2---:R-:W-:-:S04]  /*1a9c0*/  IMAD.WIDE R246, R252, 0x4, R210 ;  /* 0x00000004fcf67825 */ /* 0x004fc800078e02d2 */
[C---:B------:R-:W-:Y:S01]  /*1a9d0*/  IMAD.WIDE R210, R252.reuse, 0x4, R228 ;  /* 0x00000004fcd27825 */ /* 0x040fe200078e02e4 */
[----:B------:R1:W-:Y:S03]  /*1a9e0*/  LDGSTS.E [R192+0x29000], [R246.64], !P0 ;  /* 0x29000000f6c07fae */ /* 0x0003e6000c121844 */
[C---:B---3--:R-:W-:Y:S01]  /*1a9f0*/  IMAD.WIDE R180, R252.reuse, 0x4, R222 ;  /* 0x00000004fcb47825 */ /* 0x048fe200078e02de */
[----:B------:R-:W2:Y:S04]  /*1aa00*/  LDL.LU.64 R228, [R1+0x8c8] ;  /* 0x0008c80001e47983 */ /* 0x000ea80000300a00 */
[----:B------:R-:W-:Y:S04]  /*1aa10*/  STL.64 [R1+0x1068], R246 ;  /* 0x001068f601007387 */ /* 0x000fe80000100a00 */
[----:B------:R-:W3:Y:S01]  /*1aa20*/  LDL.LU.64 R222, [R1+0x8c0] ;  /* 0x0008c00001de7983 */ /* 0x000ee20000300a00 */
[----:B------:R-:W-:-:S03]  /*1aa30*/  IMAD.WIDE R174, R252, 0x4, R174 ;  /* 0x00000004fcae7825 */ /* 0x000fc600078e02ae */
[----:B------:R-:W-:Y:S04]  /*1aa40*/  STL.64 [R1+0x1060], R210 ;  /* 0x001060d201007387 */ /* 0x000fe80000100a00 */
[----:B------:R1:W-:Y:S04]  /*1aa50*/  LDGSTS.E [R192+0x29200], [R210.64], !P0 ;  /* 0x29200000d2c07fae */ /* 0x0003e8000c121844 */
[----:B------:R-:W-:Y:S04]  /*1aa60*/  STL.64 [R1+0x1058], R180 ;  /* 0x001058b401007387 */ /* 0x000fe80000100a00 */
[----:B------:R1:W-:Y:S04]  /*1aa70*/  LDGSTS.E [R192+0x29400], [R180.64], !P0 ;  /* 0x29400000b4c07fae */ /* 0x0003e8000c121844 */
[----:B------:R1:W-:Y:S04]  /*1aa80*/  STL.64 [R1+0x1050], R174 ;  /* 0x001050ae01007387 */ /* 0x0003e80000100a00 */
[----:B------:R1:W-:Y:S04]  /*1aa90*/  LDGSTS.E [R192+0x29600], [R174.64], !P0 ;  /* 0x29600000aec07fae */ /* 0x0003e8000c121844 */
[----:B-1----:R-:W3:Y:S01]  /*1aaa0*/  LDL.LU.64 R174, [R1+0x858] ;  /* 0x0008580001ae7983 */ /* 0x002ee20000300a00 */
[----:B------:R-:W-:-:S03]  /*1aab0*/  IMAD.WIDE R246, R252, 0x4, R168 ;  /* 0x00000004fcf67825 */ /* 0x000fc600078e02a8 */
[----:B------:R-:W3:Y:S01]  /*1aac0*/  LDL.LU.64 R210, [R1+0x850] ;  /* 0x0008500001d27983 */ /* 0x000ee20000300a00 */
[----:B-----5:R-:W-:-:S03]  /*1aad0*/  IMAD.WIDE R234, R252, 0x4, R234 ;  /* 0x00000004fcea7825 */ /* 0x020fc600078e02ea */
[----:B------:R-:W5:Y:S04]  /*1aae0*/  LDL.LU.64 R180, [R1+0x848] ;  /* 0x0008480001b47983 */ /* 0x000f680000300a00 */
[----:B------:R-:W5:Y:S04]  /*1aaf0*/  LDL.LU.64 R168, [R1+0x840] ;  /* 0x0008400001a87983 */ /* 0x000f680000300a00 */
[----:B------:R-:W-:Y:S04]  /*1ab00*/  STL.64 [R1+0x1008], R246 ;  /* 0x001008f601007387 */ /* 0x000fe80000100a00 */
[----:B------:R-:W-:Y:S04]  /*1ab10*/  STL.64 [R1+0x1000], R234 ;  /* 0x001000ea01007387 */ /* 0x000fe80000100a00 */
[----:B------:R4:W-:Y:S04]  /*1ab20*/  LDGSTS.E [R192+0x2b000], [R246.64], !P4 ;  /* 0x2b000000f6c07fae */ /* 0x0009e8000e121844 */
[----:B------:R1:W-:Y:S01]  /*1ab30*/  LDGSTS.E [R192+0x2b200], [R234.64], !P4 ;  /* 0x2b200000eac07fae */ /* 0x0003e2000e121844 */
[----:B------:R-:W-:-:S04]  /*1ab40*/  IMAD.WIDE R198, R252, 0x4, R198 ;  /* 0x00000004fcc67825 */ /* 0x000fc800078e02c6 */
[----:B------:R-:W-:Y:S01]  /*1ab50*/  IMAD.WIDE R186, R252, 0x4, R186 ;  /* 0x00000004fcba7825 */ /* 0x000fe200078e02ba */
        /* <DEDUP_REMOVED lines=15> */
[----:B------:R-:W-:Y:S04]  /*1ac50*/  STL.64 [R1+0xfa0], R240 ;  /* 0x000fa0f001007387 */ /* 0x000fe80000100a00 */
[----:B------:R1:W-:Y:S04]  /*1ac60*/  LDGSTS.E [R192+0x2d000], [R246.64], !P0 ;  /* 0x2d000000f6c07fae */ /* 0x0003e8000c121844 */
[----:B------:R1:W-:Y:S01]  /*1ac70*/  LDGSTS.E [R192+0x2d200], [R240.64], !P0 ;  /* 0x2d200000f0c07fae */ /* 0x0003e2000c121844 */
[----:B--2---:R-:W-:-:S04]  /*1ac80*/  IMAD.WIDE R228, R252, 0x4, R228 ;  /* 0x00000004fce47825 */ /* 0x004fc800078e02e4 */
[C---:B---3--:R-:W-:Y:S01]  /*1ac90*/  IMAD.WIDE R222, R252.reuse, 0x4, R222 ;  /* 0x00000004fcde7825 */ /* 0x048fe200078e02de */
[----:B------:R2:W-:Y:S04]  /*1aca0*/  STL.64 [R1+0xf98], R228 ;  /* 0x000f98e401007387 */ /* 0x0005e80000100a00 */
[----:B------:R3:W-:Y:S04]  /*1acb0*/  STL.64 [R1+0xf90], R222 ;  /* 0x000f90de01007387 */ /* 0x0007e80000100a00 */
[----:B------:R2:W-:Y:S04]  /*1acc0*/  LDGSTS.E [R192+0x2d400], [R228.64], !P0 ;  /* 0x2d400000e4c07fae */ /* 0x0005e8000c121844 */
[----:B------:R3:W-:Y:S04]  /*1acd0*/  LDGSTS.E [R192+0x2d600], [R222.64], !P0 ;  /* 0x2d600000dec07fae */ /* 0x0007e8000c121844 */
[----:B--2---:R-:W2:Y:S04]  /*1ace0*/  LDL.LU.64 R228, [R1+0x758] ;  /* 0x0007580001e47983 */ /* 0x004ea80000300a00 */
[----:B-1----:R-:W2:Y:S04]  /*1acf0*/  LDL.LU.64 R240, [R1+0x750] ;  /* 0x0007500001f07983 */ /* 0x002ea80000300a00 */
[----:B---3--:R-:W3:Y:S01]  /*1ad00*/  LDL.LU.64 R222, [R1+0x748] ;  /* 0x0007480001de7983 */ /* 0x008ee20000300a00 */
[----:B------:R-:W-:-:S03]  /*1ad10*/  IMAD.WIDE R246, R252, 0x4, R174 ;  /* 0x00000004fcf67825 */ /* 0x000fc600078e02ae */
[----:B------:R-:W3:Y:S01]  /*1ad20*/  LDL.LU.64 R174, [R1+0x740] ;  /* 0x0007400001ae7983 */ /* 0x000ee20000300a00 */
[----:B------:R-:W-:-:S04]  /*1ad30*/  IMAD.WIDE R210, R252, 0x4, R210 ;  /* 0x00000004fcd27825 */ /* 0x000fc800078e02d2 */
[C---:B-----5:R-:W-:Y:S01]  /*1ad40*/  IMAD.WIDE R180, R252.reuse, 0x4, R180 ;  /* 0x00000004fcb47825 */ /* 0x060fe200078e02b4 */
[----:B------:R-:W-:Y:S03]  /*1ad50*/  STL.64 [R1+0xf48], R246 ;  /* 0x000f48f601007387 */ /* 0x000fe60000100a00 */
[C---:B------:R-:W-:Y:S01]  /*1ad60*/  IMAD.WIDE R168, R252.reuse, 0x4, R168 ;  /* 0x00000004fca87825 */ /* 0x040fe200078e02a8 */
[----:B------:R1:W-:Y:S04]  /*1ad70*/  LDGSTS.E [R192+0x2f000], [R246.64], !P4 ;  /* 0x2f000000f6c07fae */ /* 0x0003e8000e121844 */
[----:B------:R-:W-:Y:S04]  /*1ad80*/  STL.64 [R1+0xf40], R210 ;  /* 0x000f40d201007387 */ /* 0x000fe80000100a00 */
[----:B------:R5:W-:Y:S04]  /*1ad90*/  LDGSTS.E [R192+0x2f200], [R210.64], !P4 ;  /* 0x2f200000d2c07fae */ /* 0x000be8000e121844 */
        /* <DEDUP_REMOVED lines=12> */
[----:B------:R-:W-:Y:S01]  /*1ae60*/  STL.64 [R1+0xee8], R246 ;  /* 0x000ee8f601007387 */ /* 0x000fe20000100a00 */
[----:B------:R-:W-:-:S03]  /*1ae70*/  IADD3 R244, R217, -0x67, RZ ;  /* 0xffffff99d9f47810 */ /* 0x000fc60007ffe0ff */
[----:B------:R-:W-:Y:S01]  /*1ae80*/  STL.64 [R1+0xee0], R234 ;  /* 0x000ee0ea01007387 */ /* 0x000fe20000100a00 */
[----:B------:R-:W-:-:S06]  /*1ae90*/  ISETP.GE.U32.AND P4, PT, R244, 0x7fffff5a, PT ;  /* 0x7fffff5af400780c */ /* 0x000fcc0003f86070 */
[----:B------:R2:W-:Y:S04]  /*1aea0*/  LDGSTS.E [R192+0x31000], [R246.64], !P0 ;  /* 0x31000000f6c07fae */ /* 0x0005e8000c121844 */
[----:B------:R1:W-:Y:S01]  /*1aeb0*/  LDGSTS.E [R192+0x31200], [R234.64], !P0 ;  /* 0x31200000eac07fae */ /* 0x0003e2000c121844 */
        /* <DEDUP_REMOVED lines=10> */
[----:B--2---:R-:W-:-:S02]  /*1af60*/  IMAD.WIDE R246, R252, 0x4, R228 ;  /* 0x00000004fcf67825 */ /* 0x004fc400078e02e4 */
[----:B------:R-:W2:Y:S04]  /*1af70*/  LDL.LU.64 R228, [R1+0x648] ;  /* 0x0006480001e47983 */ /* 0x000ea80000300a00 */
[----:B------:R-:W-:Y:S01]  /*1af80*/  STL.64 [R1+0xe88], R246 ;  /* 0x000e88f601007387 */ /* 0x000fe20000100a00 */
[----:B---3--:R-:W-:-:S03]  /*1af90*/  IMAD.WIDE R186, R252, 0x4, R222 ;  /* 0x00000004fcba7825 */ /* 0x008fc600078e02de */
[----:B------:R-:W3:Y:S01]  /*1afa0*/  LDL.LU.64 R222, [R1+0x640] ;  /* 0x0006400001de7983 */ /* 0x000ee20000300a00 */
[----:B------:R-:W-:-:S03]  /*1afb0*/  IMAD.WIDE R240, R252, 0x4, R240 ;  /* 0x00000004fcf07825 */ /* 0x000fc600078e02f0 */
[----:B------:R1:W-:Y:S01]  /*1afc0*/  LDGSTS.E [R192+0x33000], [R246.64], !P4 ;  /* 0x33000000f6c07fae */ /* 0x0003e2000e121844 */
[----:B------:R-:W-:-:S03]  /*1afd0*/  IMAD.WIDE R174, R252, 0x4, R174 ;  /* 0x00000004fcae7825 */ /* 0x000fc600078e02ae */
[----:B------:R-:W-:Y:S04]  /*1afe0*/  STL.64 [R1+0x848], R240 ;  /* 0x000848f001007387 */ /* 0x000fe80000100a00 */
[----:B------:R1:W-:Y:S04]  /*1aff0*/  LDGSTS.E [R192+0x33200], [R240.64], !P4 ;  /* 0x33200000f0c07fae */ /* 0x0003e8000e121844 */
[----:B------:R-:W-:Y:S04]  /*1b000*/  STL.64 [R1+0x858], R186 ;  /* 0x000858ba01007387 */ /* 0x000fe80000100a00 */
[----:B------:R1:W-:Y:S04]  /*1b010*/  LDGSTS.E [R192+0x33400], [R186.64], !P4 ;  /* 0x33400000bac07fae */ /* 0x0003e8000e121844 */
[----:B------:R1:W-:Y:S04]  /*1b020*/  STL.64 [R1+0xe80], R174 ;  /* 0x000e80ae01007387 */ /* 0x0003e80000100a00 */
[----:B------:R1:W-:Y:S04]  /*1b030*/  LDGSTS.E [R192+0x33600], [R174.64], !P4 ;  /* 0x33600000aec07fae */ /* 0x0003e8000e121844 */
[----:B-1----:R-:W3:Y:S04]  /*1b040*/  LDL.LU.64 R174, [R1+0x5d8] ;  /* 0x0005d80001ae7983 */ /* 0x002ee80000300a00 */
[----:B------:R-:W3:Y:S04]  /*1b050*/  LDL.LU.64 R240, [R1+0x5d0] ;  /* 0x0005d00001f07983 */ /* 0x000ee80000300a00 */
[----:B------:R-:W3:Y:S01]  /*1b060*/  LDL.LU.64 R186, [R1+0x5c8] ;  /* 0x0005c80001ba7983 */ /* 0x000ee20000300a00 */
[----:B------:R-:W-:-:S03]  /*1b070*/  IMAD.WIDE R246, R252, 0x4, R168 ;  /* 0x00000004fcf67825 */ /* 0x000fc600078e02a8 */
[----:B------:R-:W3:Y:S01]  /*1b080*/  LDL.LU.64 R168, [R1+0x5c0] ;  /* 0x0005c00001a87983 */ /* 0x000ee20000300a00 */
[----:B-----5:R-:W-:-:S03]  /*1b090*/  IMAD.WIDE R210, R252, 0x4, R210 ;  /* 0x00000004fcd27825 */ /* 0x020fc600078e02d2 */
[----:B------:R-:W-:Y:S04]  /*1b0a0*/  STL.64 [R1+0xe38], R246 ;  /* 0x000e38f601007387 */ /* 0x000fe80000100a00 */
[----:B------:R1:W-:Y:S04]  /*1b0b0*/  STL.64 [R1+0xe30], R210 ;  /* 0x000e30d201007387 */ /* 0x0003e80000100a00 */
[----:B------:R4:W-:Y:S04]  /*1b0c0*/  LDGSTS.E [R192+0x35000], [R246.64], !P0 ;  /* 0x35000000f6c07fae */ /* 0x0009e8000c121844 */
[----:B------:R1:W-:Y:S01]  /*1b0d0*/  LDGSTS.E [R192+0x35200], [R210.64], !P0 ;  /* 0x35200000d2c07fae */ /* 0x0003e2000c121844 */
[----:B------:R-:W-:-:S04]  /*1b0e0*/  IMAD.WIDE R198, R252, 0x4, R198 ;  /* 0x00000004fcc67825 */ /* 0x000fc800078e02c6 */
[----:B------:R-:W-:Y:S01]  /*1b0f0*/  IMAD.WIDE R180, R252, 0x4, R180 ;  /* 0x00000004fcb47825 */ /* 0x000fe200078e02b4 */
[----:B------:R5:W-:Y:S04]  /*1b100*/  STL.64 [R1+0xad0], R198 ;  /* 0x000ad0c601007387 */ /* 0x000be80000100a00 */
[----:B------:R4:W-:Y:S04]  /*1b110*/  STL.64 [R1+0xac0], R180 ;  /* 0x000ac0b401007387 */ /* 0x0009e80000100a00 */
[----:B-1----:R-:W3:Y:S01]  /*1b120*/  LDL.LU.64 R210, [R1+0x558] ;  /* 0x0005580001d27983 */ /* 0x002ee20000300a00 */
[----:B------:R-:W-:-:S03]  /*1b130*/  IADD3 R244, R217, -0x6f, RZ ;  /* 0xffffff91d9f47810 */ /* 0x000fc60007ffe0ff */
[----:B------:R5:W-:Y:S01]  /*1b140*/  LDGSTS.E [R192+0x35400], [R198.64], !P0 ;  /* 0x35400000c6c07fae */ /* 0x000be2000c121844 */
[----:B------:R-:W-:-:S03]  /*1b150*/  ISETP.GE.U32.AND P4, PT, R244, 0x7fffff52, PT ;  /* 0x7fffff52f400780c */ /* 0x000fc60003f86070 */
[----:B------:R1:W-:Y:S04]  /*1b160*/  LDGSTS.E [R192+0x35600], [R180.64], !P0 ;  /* 0x35600000b4c07fae */ /* 0x0003e8000c121844 */
[----:B-----5:R-:W5:Y:S01]  /*1b170*/  LDL.LU.64 R198, [R1+0x550] ;  /* 0x0005500001c67983 */ /* 0x020f620000300a00 */
[----:B------:R-:W-:-:S04]  /*1b180*/  IADD3 R244, R217, -0x73, RZ ;  /* 0xffffff8dd9f47810 */ /* 0x000fc80007ffe0ff */
[----:B------:R-:W-:Y:S01]  /*1b190*/  ISETP.GE.U32.AND P0, PT, R244, 0x7fffff4e, PT ;  /* 0x7fffff4ef400780c */ /* 0x000fe20003f06070 */
[C---:B----4-:R-:W-:Y:S02]  /*1b1a0*/  IMAD.WIDE R246, R252.reuse, 0x4, R204 ;  /* 0x00000004fcf67825 */ /* 0x050fe400078e02cc */
[----:B------:R-:W4:Y:S02]  /*1b1b0*/  LDL.LU.64 R204, [R1+0x548] ;  /* 0x0005480001cc7983 */ /* 0x000f240000300a00 */
[C---:B------:R-:W-:Y:S02]  /*1b1c0*/  IMAD.WIDE R234, R252.reuse, 0x4, R234 ;  /* 0x00000004fcea7825 */ /* 0x040fe400078e02ea */
[----:B-1----:R-:W4:Y:S04]  /*1b1d0*/  LDL.LU.64 R180, [R1+0x540] ;  /* 0x0005400001b47983 */ /* 0x002f280000300a00 */
        /* <DEDUP_REMOVED lines=16> */
[C---:B------:R-:W-:Y:S01]  /*1b2e0*/  IMAD.WIDE R186, R252.reuse, 0x4, R186 ;  /* 0x00000004fcba7825 */ /* 0x040fe200078e02ba */
[----:B------:R-:W-:Y:S04]  /*1b2f0*/  STL.64 [R1+0x8f8], R246 ;  /* 0x0008f8f601007387 */ /* 0x000fe80000100a00 */
[----:B------:R1:W-:Y:S01]  /*1b300*/  STL.64 [R1+0x900], R240 ;  /* 0x000900f001007387 */ /* 0x0003e20000100a00 */
[----:B------:R-:W-:-:S03]  /*1b310*/  IMAD.WIDE R168, R252, 0x4, R168 ;  /* 0x00000004fca87825 */ /* 0x000fc600078e02a8 */
[----:B------:R1:W-:Y:S04]  /*1b320*/  LDGSTS.E [R192+0x39000], [R246.64], !P0 ;  /* 0x39000000f6c07fae */ /* 0x0003e8000c121844 */
[----:B------:R1:W-:Y:S04]  /*1b330*/  STL.64 [R1+0x910], R186 ;  /* 0x000910ba01007387 */ /* 0x0003e80000100a00 */
[----:B------:R1:W-:Y:S04]  /*1b340*/  LDGSTS.E [R192+0x39200], [R240.64], !P0 ;  /* 0x39200000f0c07fae */ /* 0x0003e8000c121844 */
[----:B------:R1:W-:Y:S01]  /*1b350*/  LDGSTS.E [R192+0x39400], [R186.64], !P0 ;  /* 0x39400000bac07fae */ /* 0x0003e2000c121844 */
[----:B------:R-:W-:-:S03]  /*1b360*/  IADD3 R244, R217, -0x77, RZ ;  /* 0xffffff89d9f47810 */ /* 0x000fc60007ffe0ff */
[----:B------:R1:W-:Y:S04]  /*1b370*/  LDGSTS.E [R192+0x39600], [R168.64], !P0 ;  /* 0x39600000a8c07fae */ /* 0x0003e8000c121844 */
[----:B-1----:R-:W3:Y:S04]  /*1b380*/  LDL.LU.64 R240, [R1+0x458] ;  /* 0x0004580001f07983 */ /* 0x002ee80000300a00 */
[----:B------:R1:W-:Y:S04]  /*1b390*/  STL.64 [R1+0xa40], R168 ;  /* 0x000a40a801007387 */ /* 0x0003e80000100a00 */
[----:B------:R-:W3:Y:S01]  /*1b3a0*/  LDL.LU.64 R186, [R1+0x450] ;  /* 0x0004500001ba7983 */ /* 0x000ee20000300a00 */
[----:B------:R-:W-:-:S03]  /*1b3b0*/  IMAD.WIDE R246, R252, 0x4, R210 ;  /* 0x00000004fcf67825 */ /* 0x000fc600078e02d2 */
[----:B------:R-:W3:Y:S01]  /*1b3c0*/  LDL.LU.64 R210, [R1+0x448] ;  /* 0x0004480001d27983 */ /* 0x000ee20000300a00 */
[----:B------:R-:W-:Y:S02]  /*1b3d0*/  ISETP.GE.U32.AND P4, PT, R244, 0x7fffff4a, PT ;  /* 0x7fffff4af400780c */ /* 0x000fe40003f86070 */
[----:B------:R-:W-:Y:S01]  /*1b3e0*/  IADD3 R244, R217, -0x7b, RZ ;  /* 0xffffff85d9f47810 */ /* 0x000fe20007ffe0ff */
[----:B------:R-:W-:Y:S04]  /*1b3f0*/  STL.64 [R1+0xa10], R246 ;  /* 0x000a10f601007387 */ /* 0x000fe80000100a00 */
[----:B-1----:R-:W3:Y:S01]  /*1b400*/  LDL.LU.64 R168, [R1+0x440] ;  /* 0x0004400001a87983 */ /* 0x002ee20000300a00 */
[----:B-----5:R-:W-:-:S05]  /*1b410*/  IMAD.WIDE R198, R252, 0x4, R198 ;  /* 0x00000004fcc67825 */ /* 0x020fca00078e02c6 */
[----:B------:R2:W-:Y:S01]  /*1b420*/  LDGSTS.E [R192+0x3b000], [R246.64], !P4 ;  /* 0x3b000000f6c07fae */ /* 0x0005e2000e121844 */
[----:B------:R-:W-:-:S03]  /*1b430*/  ISETP.GE.U32.AND P0, PT, R244, 0x7fffff46, PT ;  /* 0x7fffff46f400780c */ /* 0x000fc60003f06070 */
[----:B------:R1:W-:Y:S04]  /*1b440*/  STL.64 [R1+0x940], R198 ;  /* 0x000940c601007387 */ /* 0x0003e80000100a00 */
[----:B------:R1:W-:Y:S01]  /*1b450*/  LDGSTS.E [R192+0x3b200], [R198.64], !P4 ;  /* 0x3b200000c6c07fae */ /* 0x0003e2000e121844 */
[----:B----4-:R-:W-:-:S04]  /*1b460*/  IMAD.WIDE R204, R252, 0x4, R204 ;  /* 0x00000004fccc7825 */ /* 0x010fc800078e02cc */
[C---:B------:R-:W-:Y:S01]  /*1b470*/  IMAD.WIDE R180, R252.reuse, 0x4, R180 ;  /* 0x00000004fcb47825 */ /* 0x040fe200078e02b4 */
[----:B------:R-:W-:Y:S04]  /*1b480*/  STL.64 [R1+0x950], R204 ;  /* 0x000950cc01007387 */ /* 0x000fe80000100a00 */
[----:B-1----:R-:W4:Y:S04]  /*1b490*/  LDL.LU.64 R198, [R1+0xbb8] ;  /* 0x000bb80001c67983 */ /* 0x002f280000300a00 */
[----:B------:R3:W-:Y:S04]  /*1b4a0*/  STL.64 [R1+0x960], R180 ;  /* 0x000960b401007387 */ /* 0x0007e80000100a00 */
[----:B------:R1:W-:Y:S04]  /*1b4b0*/  LDGSTS.E [R192+0x3b400], [R204.64], !P4 ;  /* 0x3b400000ccc07fae */ /* 0x0003e8000e121844 */
[----:B------:R3:W-:Y:S01]  /*1b4c0*/  LDGSTS.E [R192+0x3b600], [R180.64], !P4 ;  /* 0x3b600000b4c07fae */ /* 0x0007e2000e121844 */
[----:B--2---:R-:W-:-:S04]  /*1b4d0*/  IMAD.WIDE R246, R252, 0x4, R228 ;  /* 0x00000004fcf67825 */ /* 0x004fc800078e02e4 */
[C---:B------:R-:W-:Y:S01]  /*1b4e0*/  IMAD.WIDE R228, R252.reuse, 0x4, R234 ;  /* 0x00000004fce47825 */ /* 0x040fe200078e02ea */
[----:B------:R2:W-:Y:S03]  /*1b4f0*/  LDGSTS.E [R192+0x3d000], [R246.64], !P0 ;  /* 0x3d000000f6c07fae */ /* 0x0005e6000c121844 */
[C---:B---3--:R-:W-:Y:S01]  /*1b500*/  IMAD.WIDE R180, R252.reuse, 0x4, R222 ;  /* 0x00000004fcb47825 */ /* 0x048fe200078e02de */
[----:B------:R-:W3:Y:S04]  /*1b510*/  LDL.LU.64 R234, [R1+0xbb0] ;  /* 0x000bb00001ea7983 */ /* 0x000ee80000300a00 */
[----:B------:R-:W-:Y:S04]  /*1b520*/  STL.64 [R1+0x970], R246 ;  /* 0x000970f601007387 */ /* 0x000fe80000100a00 */
[----:B------:R-:W5:Y:S04]  /*1b530*/  LDL.LU.64 R222, [R1+0xba8] ;  /* 0x000ba80001de7983 */ /* 0x000f680000300a00 */
[----:B------:R-:W-:Y:S01]  /*1b540*/  STL.64 [R1+0x980], R228 ;  /* 0x000980e401007387 */ /* 0x000fe20000100a00 */
[----:B------:R-:W-:-:S03]  /*1b550*/  IMAD.WIDE R174, R252, 0x4, R174 ;  /* 0x00000004fcae7825 */ /* 0x000fc600078e02ae */
[----:B-1----:R-:W5:Y:S04]  /*1b560*/  LDL.LU.64 R204, [R1+0xba0] ;  /* 0x000ba00001cc7983 */ /* 0x002f680000300a00 */
[----:B------:R1:W-:Y:S04]  /*1b570*/  LDGSTS.E [R192+0x3d200], [R228.64], !P0 ;  /* 0x3d200000e4c07fae */ /* 0x0003e8000c121844 */
[----:B------:R-:W-:Y:S04]  /*1b580*/  STL.64 [R1+0x990], R180 ;  /* 0x000990b401007387 */ /* 0x000fe80000100a00 */
[----:B------:R1:W-:Y:S04]  /*1b590*/  LDGSTS.E [R192+0x3d400], [R180.64], !P0 ;  /* 0x3d400000b4c07fae */ /* 0x0003e8000c121844 */
[----:B------:R1:W-:Y:S04]  /*1b5a0*/  STL.64 [R1+0xa00], R174 ;  /* 0x000a00ae01007387 */ /* 0x0003e80000100a00 */
[----:B------:R1:W-:Y:S04]  /*1b5b0*/  LDGSTS.E [R192+0x3d600], [R174.64], !P0 ;  /* 0x3d600000aec07fae */ /* 0x0003e8000c121844 */
[----:B-1----:R-:W5:Y:S01]  /*1b5c0*/  LDL.LU.64 R174, [R1+0xb38] ;  /* 0x000b380001ae7983 */ /* 0x002f620000300a00 */
[----:B--2---:R-:W-:-:S03]  /*1b5d0*/  IMAD.WIDE R246, R252, 0x4, R240 ;  /* 0x00000004fcf67825 */ /* 0x004fc600078e02f0 */
[----:B------:R-:W2:Y:S04]  /*1b5e0*/  LDL.LU.64 R240, [R1+0xb30] ;  /* 0x000b300001f07983 */ /* 0x000ea80000300a00 */
[----:B------:R-:W2:Y:S04]  /*1b5f0*/  LDL.LU.64 R228, [R1+0xb28] ;  /* 0x000b280001e47983 */ /* 0x000ea80000300a00 */
[----:B------:R-:W-:Y:S01]  /*1b600*/  STL.64 [R1+0x9f0], R246 ;  /* 0x0009f0f601007387 */ /* 0x000fe20000100a00 */
[----:B------:R-:W-:-:S03]  /*1b610*/  IMAD.WIDE R180, R252, 0x4, R210 ;  /* 0x00000004fcb47825 */ /* 0x000fc600078e02d2 */
[----:B------:R-:W2:Y:S01]  /*1b620*/  LDL.LU.64 R210, [R1+0xb20] ;  /* 0x000b200001d27983 */ /* 0x000ea20000300a00 */
[----:B------:R-:W-:-:S04]  /*1b630*/  IADD3 R244, R217, -0x7f, RZ ;  /* 0xffffff81d9f47810 */ /* 0x000fc80007ffe0ff */
[----:B------:R-:W-:Y:S01]  /*1b640*/  ISETP.GE.U32.AND P4, PT, R244, 0x7fffff42, PT ;  /* 0x7fffff42f400780c */ /* 0x000fe20003f86070 */
[----:B------:R-:W-:Y:S01]  /*1b650*/  IMAD.WIDE R186, R252, 0x4, R186 ;  /* 0x00000004fcba7825 */ /* 0x000fe200078e02ba */
[----:B------:R-:W-:-:S03]  /*1b660*/  IADD3 R244, R217, -0x44, RZ ;  /* 0xffffffbcd9f47810 */ /* 0x000fc60007ffe0ff */
[----:B------:R-:W-:Y:S01]  /*1b670*/  IMAD.WIDE R168, R252, 0x4, R168 ;  /* 0x00000004fca87825 */ /* 0x000fe200078e02a8 */
[----:B------:R-:W-:Y:S01]  /*1b680*/  ISETP.GE.U32.AND P0, PT, R244, 0x7fffff7d, PT ;  /* 0x7fffff7df400780c */ /* 0x000fe20003f06070 */
[----:B------:R1:W-:Y:S04]  /*1b690*/  STL.64 [R1+0x9c0], R186 ;  /* 0x0009c0ba01007387 */ /* 0x0003e80000100a00 */
[----:B------:R-:W-:Y:S04]  /*1b6a0*/  STL.64 [R1+0x9d0], R180 ;  /* 0x0009d0b401007387 */ /* 0x000fe80000100a00 */
[----:B------:R4:W-:Y:S04]  /*1b6b0*/  LDGSTS.E [R192+0x3f000], [R246.64], !P4 ;  /* 0x3f000000f6c07fae */ /* 0x0009e8000e121844 */
[----:B------:R1:W-:Y:S04]  /*1b6c0*/  LDGSTS.E [R192+0x3f200], [R186.64], !P4 ;  /* 0x3f200000bac07fae */ /* 0x0003e8000e121844 */
[----:B------:R4:W-:Y:S04]  /*1b6d0*/  LDGSTS.E [R192+0x3f400], [R180.64], !P4 ;  /* 0x3f400000b4c07fae */ /* 0x0009e8000e121844 */
[----:B------:R1:W-:Y:S04]  /*1b6e0*/  STL.64 [R1+0x9e0], R168 ;  /* 0x0009e0a801007387 */ /* 0x0003e80000100a00 */
[----:B------:R1:W-:Y:S02]  /*1b6f0*/  LDGSTS.E [R192+0x3f600], [R168.64], !P4 ;  /* 0x3f600000a8c07fae */ /* 0x0003e4000e121844 */
[----:B-1----:R-:W-:-:S02]  /*1b700*/  LOP3.LUT R187, R193, 0x60, RZ, 0x3c, !PT ;  /* 0x00000060c1bb7812 */ /* 0x002fc400078e3cff */
[----:B------:R-:W2:Y:S01]  /*1b710*/  LDL.LU.64 R168, [R1+0xab8] ;  /* 0x000ab80001a87983 */ /* 0x000ea20000300a00 */
[----:B------:R-:W-:-:S04]  /*1b720*/  IADD3 R244, R217, -0x48, RZ ;  /* 0xffffffb8d9f47810 */ /* 0x000fc80007ffe0ff */
[----:B------:R-:W-:Y:S01]  /*1b730*/  ISETP.GE.U32.AND P4, PT, R244, 0x7fffff79, PT ;  /* 0x7fffff79f400780c */ /* 0x000fe20003f86070 */
[C---:B----4-:R-:W-:Y:S02]  /*1b740*/  IMAD.WIDE R246, R252.reuse, 0x4, R198 ;  /* 0x00000004fcf67825 */ /* 0x050fe400078e02c6 */
[----:B------:R-:W2:Y:S04]  /*1b750*/  LDL.LU.64 R198, [R1+0xab0] ;  /* 0x000ab00001c67983 */ /* 0x000ea80000300a00 */
[----:B------:R-:W2:Y:S04]  /*1b760*/  LDL.LU.64 R180, [R1+0xaa8] ;  /* 0x000aa80001b47983 */ /* 0x000ea80000300a00 */
[----:B------:R-:W-:Y:S04]  /*1b770*/  STL.64 [R1+0x1238], R246 ;  /* 0x001238f601007387 */ /* 0x000fe80000100a00 */
[----:B------:R-:W2:Y:S04]  /*1b780*/  LDL.LU.64 R192, [R1+0xaa0] ;  /* 0x000aa00001c07983 */ /* 0x000ea80000300a00 */
[----:B------:R1:W-:Y:S01]  /*1b790*/  LDGSTS.E [R187+0x21800], [R246.64], !P0 ;  /* 0x21800000f6bb7fae */ /* 0x0003e2000c121844 */
[----:B---3--:R-:W-:-:S04]  /*1b7a0*/  IMAD.WIDE R234, R252, 0x4, R234 ;  /* 0x00000004fcea7825 */ /* 0x008fc800078e02ea */
[C---:B-----5:R-:W-:Y:S01]  /*1b7b0*/  IMAD.WIDE R222, R252.reuse, 0x4, R222 ;  /* 0x00000004fcde7825 */ /* 0x060fe200078e02de */
[----:B------:R-:W-:Y:S04]  /*1b7c0*/  STL.64 [R1+0x1230], R234 ;  /* 0x001230ea01007387 */ /* 0x000fe80000100a00 */
[----:B------:R3:W-:Y:S01]  /*1b7d0*/  LDGSTS.E [R187+0x21a00], [R234.64], !P0 ;  /* 0x21a00000eabb7fae */ /* 0x0007e2000c121844 */
[----:B------:R-:W-:-:S03]  /*1b7e0*/  IMAD.WIDE R204, R252, 0x4, R204 ;  /* 0x00000004fccc7825 */ /* 0x000fc600078e02cc */
[----:B------:R-:W-:Y:S04]  /*1b7f0*/  STL.64 [R1+0x1228], R222 ;  /* 0x001228de01007387 */ /* 0x000fe80000100a00 */
[----:B------:R5:W-:Y:S04]  /*1b800*/  LDGSTS.E [R187+0x21c00], [R222.64], !P0 ;  /* 0x21c00000debb7fae */ /* 0x000be8000c121844 */
[----:B------:R1:W-:Y:S04]  /*1b810*/  STL.64 [R1+0x1220], R204 ;  /* 0x001220cc01007387 */ /* 0x0003e80000100a00 */
[----:B------:R1:W-:Y:S04]  /*1b820*/  LDGSTS.E [R187+0x21e00], [R204.64], !P0 ;  /* 0x21e00000ccbb7fae */ /* 0x0003e8000c121844 */
[----:B-1----:R-:W4:Y:S04]  /*1b830*/  LDL.LU.64 R204, [R1+0xa38] ;  /* 0x000a380001cc7983 */ /* 0x002f280000300a00 */
[----:B---3--:R-:W3:Y:S01]  /*1b840*/  LDL.LU.64 R234, [R1+0xa30] ;  /* 0x000a300001ea7983 */ /* 0x008ee20000300a00 */
[----:B------:R-:W-:-:S03]  /*1b850*/  IMAD.WIDE R246, R252, 0x4, R174 ;  /* 0x00000004fcf67825 */ /* 0x000fc600078e02ae */
[----:B-----5:R-:W5:Y:S04]  /*1b860*/  LDL.LU.64 R222, [R1+0xa28] ;  /* 0x000a280001de7983 */ /* 0x020f680000300a00 */
[----:B------:R-:W5:Y:S01]  /*1b870*/  LDL.LU.64 R174, [R1+0xa20] ;  /* 0x000a200001ae7983 */ /* 0x000f620000300a00 */
[----:B--2---:R-:W-:-:S04]  /*1b880*/  IMAD.WIDE R240, R252, 0x4, R240 ;  /* 0x00000004fcf07825 */ /* 0x004fc800078e02f0 */
[C---:B------:R-:W-:Y:S01]  /*1b890*/  IMAD.WIDE R228, R252.reuse, 0x4, R228 ;  /* 0x00000004fce47825 */ /* 0x040fe200078e02e4 */
[----:B------:R-:W-:Y:S04]  /*1b8a0*/  STL.64 [R1+0x11b8], R246 ;  /* 0x0011b8f601007387 */ /* 0x000fe80000100a00 */
        /* <DEDUP_REMOVED lines=8> */
[----:B-1----:R-:W5:Y:S04]  /*1b930*/  LDL.LU.64 R210, [R1+0x9b8] ;  /* 0x0009b80001d27983 */ /* 0x002f680000300a00 */
[----:B--2---:R-:W5:Y:S04]  /*1b940*/  LDL.LU.64 R240, [R1+0x9b0] ;  /* 0x0009b00001f07983 */ /* 0x004f680000300a00 */
[----:B------:R-:W5:Y:S01]  /*1b950*/  LDL.LU.64 R228, [R1+0x9a8] ;  /* 0x0009a80001e47983 */ /* 0x000f620000300a00 */
[----:B------:R-:W-:-:S04]  /*1b960*/  IADD3 R244, R217, -0x4c, RZ ;  /* 0xffffffb4d9f47810 */ /* 0x000fc80007ffe0ff */
[----:B------:R-:W-:Y:S01]  /*1b970*/  ISETP.GE.U32.AND P0, PT, R244, 0x7fffff75, PT ;  /* 0x7fffff75f400780c */ /* 0x000fe20003f06070 */
[----:B------:R-:W-:Y:S01]  /*1b980*/  IMAD.WIDE R246, R252, 0x4, R168 ;  /* 0x00000004fcf67825 */ /* 0x000fe200078e02a8 */
[C---:B------:R-:W-:Y:S01]  /*1b990*/  IADD3 R244, R217.reuse, -0x50, RZ ;  /* 0xffffffb0d9f47810 */ /* 0x040fe20007ffe0ff */
[----:B------:R-:W5:Y:S03]  /*1b9a0*/  LDL.LU.64 R168, [R1+0x9a0] ;  /* 0x0009a00001a87983 */ /* 0x000f660000300a00 */
[----:B------:R-:W-:Y:S01]  /*1b9b0*/  ISETP.GE.U32.AND P4, PT, R244, 0x7fffff71, PT ;  /* 0x7fffff71f400780c */ /* 0x000fe20003f86070 */
[----:B------:R-:W-:Y:S06]  /*1b9c0*/  STL.64 [R1+0x1138], R246 ;  /* 0x001138f601007387 */ /* 0x000fec0000100a00 */
[----:B------:R4:W-:Y:S01]  /*1b9d0*/  LDGSTS.E [R187+0x25800], [R246.64], !P0 ;  /* 0x25800000f6bb7fae */ /* 0x0009e2000c121844 */
[----:B------:R-:W-:Y:S01]  /*1b9e0*/  IADD3 R244, R217, -0x54, RZ ;  /* 0xffffffacd9f47810 */ /* 0x000fe20007ffe0ff */
[----:B------:R-:W-:-:S04]  /*1b9f0*/  IMAD.WIDE R198, R252, 0x4, R198 ;  /* 0x00000004fcc67825 */ /* 0x000fc800078e02c6 */
[C---:B------:R-:W-:Y:S01]  /*1ba00*/  IMAD.WIDE R180, R252.reuse, 0x4, R180 ;  /* 0x00000004fcb47825 */ /* 0x040fe200078e02b4 */
[----:B------:R-:W-:Y:S03]  /*1ba10*/  STL.64 [R1+0x1130], R198 ;  /* 0x001130c601007387 */ /* 0x000fe60000100a00 */
[----:B------:R-:W-:Y:S01]  /*1ba20*/  IMAD.WIDE R192, R252, 0x4, R192 ;  /* 0x00000004fcc07825 */ /* 0x000fe200078e02c0 */
[----:B------:R1:W-:Y:S04]  /*1ba30*/  STL.64 [R1+0x1128], R180 ;  /* 0x001128b401007387 */ /* 0x0003e80000100a00 */
[----:B------:R1:W-:Y:S04]  /*1ba40*/  LDGSTS.E [R187+0x25a00], [R198.64], !P0 ;  /* 0x25a00000c6bb7fae */ /* 0x0003e8000c121844 */
[----:B------:R1:W-:Y:S04]  /*1ba50*/  STL.64 [R1+0xaa0], R192 ;  /* 0x000aa0c001007387 */ /* 0x0003e80000100a00 */
[----:B------:R1:W-:Y:S04]  /*1ba60*/  LDGSTS.E [R187+0x25c00], [R180.64], !P0 ;  /* 0x25c00000b4bb7fae */ /* 0x0003e8000c121844 */
[----:B------:R3:W-:Y:S04]  /*1ba70*/  LDGSTS.E [R187+0x25e00], [R192.64], !P0 ;  /* 0x25e00000c0bb7fae */ /* 0x0007e8000c121844 */
[----:B-1----:R-:W2:Y:S04]  /*1ba80*/  LDL.LU.64 R180, [R1+0x938] ;  /* 0x0009380001b47983 */ /* 0x002ea80000300a00 */
[----:B------:R-:W2:Y:S01]  /*1ba90*/  LDL.LU.64 R198, [R1+0x930] ;  /* 0x0009300001c67983 */ /* 0x000ea20000300a00 */
[----:B------:R-:W-:Y:S01]  /*1baa0*/  ISETP.GE.U32.AND P0, PT, R244, 0x7fffff6d, PT ;  /* 0x7fffff6df400780c */ /* 0x000fe20003f06070 */
[----:B----4-:R-:W-:-:S02]  /*1bab0*/  IMAD.WIDE R246, R252, 0x4, R204 ;  /* 0x00000004fcf67825 */ /* 0x010fc400078e02cc */
[----:B------:R-:W4:Y:S02]  /*1bac0*/  LDL.LU.64 R204, [R1+0x928] ;  /* 0x0009280001cc7983 */ /* 0x000f240000300a00 */
[C---:B---3--:R-:W-:Y:S02]  /*1bad0*/  IMAD.WIDE R234, R252.reuse, 0x4, R234 ;  /* 0x00000004fcea7825 */ /* 0x048fe400078e02ea */
[----:B------:R-:W-:Y:S02]  /*1bae0*/  STL.64 [R1+0xab0], R246 ;  /* 0x000ab0f601007387 */ /* 0x000fe40000100a00 */
[C---:B-----5:R-:W-:Y:S02]  /*1baf0*/  IMAD.WIDE R222, R252.reuse, 0x4, R222 ;  /* 0x00000004fcde7825 */ /* 0x060fe400078e02de */
[----:B------:R-:W3:Y:S02]  /*1bb00*/  LDL.LU.64 R192, [R1+0x920] ;  /* 0x0009200001c07983 */ /* 0x000ee40000300a00 */
[----:B------:R-:W-:-:S02]  /*1bb10*/  IMAD.WIDE R174, R252, 0x4, R174 ;  /* 0x00000004fcae7825 */ /* 0x000fc400078e02ae */
[----:B------:R-:W-:Y:S04]  /*1bb20*/  STL.64 [R1+0x10c0], R234 ;  /* 0x0010c0ea01007387 */ /* 0x000fe80000100a00 */
[----:B------:R1:W-:Y:S04]  /*1bb30*/  LDGSTS.E [R187+0x27800], [R246.64], !P4 ;  /* 0x27800000f6bb7fae */ /* 0x0003e8000e121844 */
[----:B------:R5:W-:Y:S04]  /*1bb40*/  STL.64 [R1+0x10b8], R222 ;  /* 0x0010b8de01007387 */ /* 0x000be80000100a00 */
[----:B------:R1:W-:Y:S04]  /*1bb50*/  LDGSTS.E [R187+0x27a00], [R234.64], !P4 ;  /* 0x27a00000eabb7fae */ /* 0x0003e8000e121844 */
[----:B------:R1:W-:Y:S04]  /*1bb60*/  STL.64 [R1+0x10b0], R174 ;  /* 0x0010b0ae01007387 */ /* 0x0003e80000100a00 */
[----:B------:R5:W-:Y:S04]  /*1bb70*/  LDGSTS.E [R187+0x27c00], [R222.64], !P4 ;  /* 0x27c00000debb7fae */ /* 0x000be8000e121844 */
[----:B------:R1:W-:Y:S04]  /*1bb80*/  LDGSTS.E [R187+0x27e00], [R174.64], !P4 ;  /* 0x27e00000aebb7fae */ /* 0x0003e8000e121844 */
[----:B-----5:R-:W5:Y:S04]  /*1bb90*/  LDL.LU.64 R222, [R1+0x8b8] ;  /* 0x0008b80001de7983 */ /* 0x020f680000300a00 */
[----:B-1----:R-:W5:Y:S01]  /*1bba0*/  LDL.LU.64 R234, [R1+0x8b0] ;  /* 0x0008b00001ea7983 */ /* 0x002f620000300a00 */
[----:B------:R-:W-:-:S04]  /*1bbb0*/  IMAD.WIDE R246, R252, 0x4, R210 ;  /* 0x00000004fcf67825 */ /* 0x000fc800078e02d2 */
[C---:B------:R-:W-:Y:S01]  /*1bbc0*/  IMAD.WIDE R240, R252.reuse, 0x4, R240 ;  /* 0x00000004fcf07825 */ /* 0x040fe200078e02f0 */
[----:B------:R2:W-:Y:S03]  /*1bbd0*/  LDGSTS.E [R187+0x29800], [R246.64], !P0 ;  /* 0x29800000f6bb7fae */ /* 0x0005e6000c121844 */
[C---:B------:R-:W-:Y:S01]  /*1bbe0*/  IMAD.WIDE R174, R252.reuse, 0x4, R228 ;  /* 0x00000004fcae7825 */ /* 0x040fe200078e02e4 */
[----:B------:R1:W-:Y:S04]  /*1bbf0*/  LDGSTS.E [R187+0x29a00], [R240.64], !P0 ;  /* 0x29a00000f0bb7fae */ /* 0x0003e8000c121844 */
[----:B------:R-:W5:Y:S04]  /*1bc00*/  LDL.LU.64 R228, [R1+0x8a8] ;  /* 0x0008a80001e47983 */ /* 0x000f680000300a00 */
[----:B------:R-:W-:Y:S04]  /*1bc10*/  STL.64 [R1+0xdf0], R246 ;  /* 0x000df0f601007387 */ /* 0x000fe80000100a00 */
[----:B------:R-:W5:Y:S04]  /*1bc20*/  LDL.LU.64 R210, [R1+0x8a0] ;  /* 0x0008a00001d27983 */ /* 0x000f680000300a00 */
[----:B------:R1:W-:Y:S04]  /*1bc30*/  STL.64 [R1+0xde8], R240 ;  /* 0x000de8f001007387 */ /* 0x0003e80000100a00 */
[----:B------:R2:W-:Y:S01]  /*1bc40*/  STL.64 [R1+0xde0], R174 ;  /* 0x000de0ae01007387 */ /* 0x0005e20000100a00 */
[----:B------:R-:W-:Y:S01]  /*1bc50*/  IADD3 R244, R217, -0x58, RZ ;  /* 0xffffffa8d9f47810 */ /* 0x000fe20007ffe0ff */
[----:B------:R-:W-:-:S02]  /*1bc60*/  IMAD.WIDE R168, R252, 0x4, R168 ;  /* 0x00000004fca87825 */ /* 0x000fc400078e02a8 */
[----:B------:R2:W-:Y:S04]  /*1bc70*/  LDGSTS.E [R187+0x29c00], [R174.64], !P0 ;  /* 0x29c00000aebb7fae */ /* 0x0005e8000c121844 */
[----:B-1----:R-:W5:Y:S01]  /*1bc80*/  LDL.LU.64 R240, [R1+0x838] ;  /* 0x0008380001f07983 */ /* 0x002f620000300a00 */
[----:B------:R-:W-:-:S03]  /*1bc90*/  ISETP.GE.U32.AND P4, PT, R244, 0x7fffff69, PT ;  /* 0x7fffff69f400780c */ /* 0x000fc60003f86070 */
[----:B------:R1:W-:Y:S04]  /*1bca0*/  STL.64 [R1+0xdd8], R168 ;  /* 0x000dd8a801007387 */ /* 0x0003e80000100a00 */
[----:B------:R1:W-:Y:S01]  /*1bcb0*/  LDGSTS.E [R187+0x29e00], [R168.64], !P0 ;  /* 0x29e00000a8bb7fae */ /* 0x0003e2000c121844 */
[----:B------:R-:W-:-:S04]  /*1bcc0*/  IADD3 R244, R217, -0x5c, RZ ;  /* 0xffffffa4d9f47810 */ /* 0x000fc80007ffe0ff */
[----:B------:R-:W-:Y:S01]  /*1bcd0*/  ISETP.GE.U32.AND P0, PT, R244, 0x7fffff65, PT ;  /* 0x7fffff65f400780c */ /* 0x000fe20003f06070 */
[C---:B--2---:R-:W-:Y:S02]  /*1bce0*/  IMAD.WIDE R246, R252.reuse, 0x4, R180 ;  /* 0x00000004fcf67825 */ /* 0x044fe400078e02b4 */
[----:B------:R-:W2:Y:S02]  /*1bcf0*/  LDL.LU.64 R180, [R1+0x830] ;  /* 0x0008300001b47983 */ /* 0x000ea40000300a00 */
[C---:B------:R-:W-:Y:S02]  /*1bd00*/  IMAD.WIDE R198, R252.reuse, 0x4, R198 ;  /* 0x00000004fcc67825 */ /* 0x040fe400078e02c6 */
[----:B------:R-:W2:Y:S04]  /*1bd10*/  LDL.LU.64 R174, [R1+0x828] ;  /* 0x0008280001ae7983 */ /* 0x000ea80000300a00 */
[----:B------:R-:W-:Y:S04]  /*1bd20*/  STL.64 [R1+0xdd0], R246 ;  /* 0x000dd0f601007387 */ /* 0x000fe80000100a00 */
[----:B-1----:R-:W2:Y:S04]  /*1bd30*/  LDL.LU.64 R168, [R1+0x820] ;  /* 0x0008200001a87983 */ /* 0x002ea80000300a00 */
[----:B------:R1:W-:Y:S04]  /*1bd40*/  STL.64 [R1+0xdc8], R198 ;  /* 0x000dc8c601007387 */ /* 0x0003e80000100a00 */
[----:B------:R5:W-:Y:S04]  /*1bd50*/  LDGSTS.E [R187+0x2b800], [R246.64], !P4 ;  /* 0x2b800000f6bb7fae */ /* 0x000be8000e121844 */
[----:B------:R1:W-:Y:S01]  /*1bd60*/  LDGSTS.E [R187+0x2ba00], [R198.64], !P4 ;  /* 0x2ba00000c6bb7fae */ /* 0x0003e2000e121844 */
[----:B----4-:R-:W-:-:S05]  /*1bd70*/  IMAD.WIDE R204, R252, 0x4, R204 ;  /* 0x00000004fccc7825 */ /* 0x010fca00078e02cc */
[----:B------:R-:W-:Y:S01]  /*1bd80*/  STL.64 [R1+0xdc0], R204 ;  /* 0x000dc0cc01007387 */ /* 0x000fe20000100a00 */
[----:B---3--:R-:W-:-:S03]  /*1bd90*/  IMAD.WIDE R192, R252, 0x4, R192 ;  /* 0x00000004fcc07825 */ /* 0x008fc600078e02c0 */
[----:B-1----:R-:W3:Y:S04]  /*1bda0*/  LDL.LU.64 R198, [R1+0x7b8] ;  /* 0x0007b80001c67983 */ /* 0x002ee80000300a00 */
[----:B------:R1:W-:Y:S04]  /*1bdb0*/  LDGSTS.E [R187+0x2bc00], [R204.64], !P4 ;  /* 0x2bc00000ccbb7fae */ /* 0x0003e8000e121844 */
[----:B------:R4:W-:Y:S04]  /*1bdc0*/  STL.64 [R1+0xdb8], R192 ;  /* 0x000db8c001007387 */ /* 0x0009e80000100a00 */
[----:B------:R4:W-:Y:S04]  /*1bdd0*/  LDGSTS.E [R187+0x2be00], [R192.64], !P4 ;  /* 0x2be00000c0bb7fae */ /* 0x0009e8000e121844 */
[----:B----4-:R-:W4:Y:S04]  /*1bde0*/  LDL.LU.64 R192, [R1+0x7b0] ;  /* 0x0007b00001c07983 */ /* 0x010f280000300a00 */
[----:B-1----:R-:W4:Y:S01]  /*1bdf0*/  LDL.LU.64 R204, [R1+0x7a8] ;  /* 0x0007a80001cc7983 */ /* 0x002f220000300a00 */
[----:B-----5:R-:W-:-:S05]  /*1be00*/  IMAD.WIDE R246, R252, 0x4, R222 ;  /* 0x00000004fcf67825 */ /* 0x020fca00078e02de */
[----:B------:R1:W-:Y:S04]  /*1be10*/  STL.64 [R1+0xdb0], R246 ;  /* 0x000db0f601007387 */ /* 0x0003e80000100a00 */
[----:B------:R-:W5:Y:S01]  /*1be20*/  LDL.LU.64 R222, [R1+0x7a0] ;  /* 0x0007a00001de7983 */ /* 0x000f620000300a00 */
[----:B------:R-:W-:-:S03]  /*1be30*/  IMAD.WIDE R234, R252, 0x4, R234 ;  /* 0x00000004fcea7825 */ /* 0x000fc600078e02ea */
[----:B------:R1:W-:Y:S04]  /*1be40*/  LDGSTS.E [R187+0x2d800], [R246.64], !P0 ;  /* 0x2d800000f6bb7fae */ /* 0x0003e8000c121844 */
[----:B------:R-:W-:Y:S04]  /*1be50*/  STL.64 [R1+0xda8], R234 ;  /* 0x000da8ea01007387 */ /* 0x000fe80000100a00 */
[----:B------:R1:W-:Y:S01]  /*1be60*/  LDGSTS.E [R187+0x2da00], [R234.64], !P0 ;  /* 0x2da00000eabb7fae */ /* 0x0003e2000c121844 */
[----:B------:R-:W-:-:S04]  /*1be70*/  IMAD.WIDE R228, R252, 0x4, R228 ;  /* 0x00000004fce47825 */ /* 0x000fc800078e02e4 */
[C---:B------:R-:W-:Y:S01]  /*1be80*/  IMAD.WIDE R210, R252.reuse, 0x4, R210 ;  /* 0x00000004fcd27825 */ /* 0x040fe200078e02d2 */
[----:B------:R1:W-:Y:S04]  /*1be90*/  STL.64 [R1+0xda0], R228 ;  /* 0x000da0e401007387 */ /* 0x0003e80000100a00 */
[----:B------:R1:W-:Y:S04]  /*1bea0*/  STL.64 [R1+0xd98], R210 ;  /* 0x000d98d201007387 */ /* 0x0003e80000100a00 */
[----:B------:R1:W-:Y:S04]  /*1beb0*/  LDGSTS.E [R187+0x2dc00], [R228.64], !P0 ;  /* 0x2dc00000e4bb7fae */ /* 0x0003e8000c121844 */
[----:B------:R1:W-:Y:S02]  /*1bec0*/  LDGSTS.E [R187+0x2de00], [R210.64], !P0 ;  /* 0x2de00000d2bb7fae */ /* 0x0003e4000c121844 */
[----:B-1----:R-:W-:-:S02]  /*1bed0*/  IMAD.WIDE R246, R252, 0x4, R240 ;  /* 0x00000004fcf67825 */ /* 0x002fc400078e02f0 */
[----:B------:R-:W5:Y:S04]  /*1bee0*/  LDL.LU.64 R228, [R1+0x738] ;  /* 0x0007380001e47983 */ /* 0x000f680000300a00 */
[----:B------:R-:W5:Y:S04]  /*1bef0*/  LDL.LU.64 R210, [R1+0x730] ;  /* 0x0007300001d27983 */ /* 0x000f680000300a00 */
[----:B------:R-:W5:Y:S04]  /*1bf00*/  LDL.LU.64 R234, [R1+0x728] ;  /* 0x0007280001ea7983 */ /* 0x000f680000300a00 */
[----:B------:R1:W-:Y:S04]  /*1bf10*/  STL.64 [R1+0xd90], R246 ;  /* 0x000d90f601007387 */ /* 0x0003e80000100a00 */
[----:B------:R-:W5:Y:S01]  /*1bf20*/  LDL.LU.64 R240, [R1+0x720] ;  /* 0x0007200001f07983 */ /* 0x000f620000300a00 */
[----:B------:R-:W-:-:S04]  /*1bf30*/  IADD3 R244, R217, -0x60, RZ ;  /* 0xffffffa0d9f47810 */ /* 0x000fc80007ffe0ff */
[----:B------:R-:W-:Y:S02]  /*1bf40*/  ISETP.GE.U32.AND P4, PT, R244, 0x7fffff61, PT ;  /* 0x7fffff61f400780c */ /* 0x000fe40003f86070 */
[----:B------:R-:W-:-:S04]  /*1bf50*/  IADD3 R244, R217, -0x64, RZ ;  /* 0xffffff9cd9f47810 */ /* 0x000fc80007ffe0ff */
[----:B------:R-:W-:-:S07]  /*1bf60*/  ISETP.GE.U32.AND P0, PT, R244, 0x7fffff5d, PT ;  /* 0x7fffff5df400780c */ /* 0x000fce0003f06070 */
[----:B------:R1:W-:Y:S01]  /*1bf70*/  LDGSTS.E [R187+0x2f800], [R246.64], !P4 ;  /* 0x2f800000f6bb7fae */ /* 0x0003e2000e121844 */
[----:B------:R-:W-:Y:S01]  /*1bf80*/  IADD3 R244, R217, -0x68, RZ ;  /* 0xffffff98d9f47810 */ /* 0x000fe20007ffe0ff */
[----:B--2---:R-:W-:-:S04]  /*1bf90*/  IMAD.WIDE R180, R252, 0x4, R180 ;  /* 0x00000004fcb47825 */ /* 0x004fc800078e02b4 */
[C---:B------:R-:W-:Y:S01]  /*1bfa0*/  IMAD.WIDE R174, R252.reuse, 0x4, R174 ;  /* 0x00000004fcae7825 */ /* 0x040fe200078e02ae */
[----:B------:R2:W-:Y:S03]  /*1bfb0*/  STL.64 [R1+0xd88], R180 ;  /* 0x000d88b401007387 */ /* 0x0005e60000100a00 */
[----:B------:R-:W-:Y:S01]  /*1bfc0*/  IMAD.WIDE R168, R252, 0x4, R168 ;  /* 0x00000004fca87825 */ /* 0x000fe200078e02a8 */
[----:B------:R1:W-:Y:S04]  /*1bfd0*/  STL.64 [R1+0xd80], R174 ;  /* 0x000d80ae01007387 */ /* 0x0003e80000100a00 */
[----:B------:R5:W-:Y:S04]  /*1bfe0*/  STL.64 [R1+0xd78], R168 ;  /* 0x000d78a801007387 */ /* 0x000be80000100a00 */
[----:B------:R-:W5:Y:S04]  /*1bff0*/  LDL.LU.64 R248, [R1+0x6b8] ;  /* 0x0006b80001f87983 */ /* 0x000f680000300a00 */
[----:B-1----:R-:W5:Y:S04]  /*1c000*/  LDL.LU.64 R246, [R1+0x6b0] ;  /* 0x0006b00001f67983 */ /* 0x002f680000300a00 */
[----:B------:R2:W-:Y:S04]  /*1c010*/  LDGSTS.E [R187+0x2fa00], [R180.64], !P4 ;  /* 0x2fa00000b4bb7fae */ /* 0x0005e8000e121844 */
[----:B------:R1:W-:Y:S04]  /*1c020*/  LDGSTS.E [R187+0x2fc00], [R174.64], !P4 ;  /* 0x2fc00000aebb7fae */ /* 0x0003e8000e121844 */
[----:B------:R-:W5:Y:S04]  /*1c030*/  LDL.LU.64 R250, [R1+0x6a8] ;  /* 0x0006a80001fa7983 */ /* 0x000f680000300a00 */
[----:B------:R5:W-:Y:S01]  /*1c040*/  LDGSTS.E [R187+0x2fe00], [R168.64], !P4 ;  /* 0x2fe00000a8bb7fae */ /* 0x000be2000e121844 */
[----:B------:R-:W-:Y:S01]  /*1c050*/  ISETP.GE.U32.AND P4, PT, R244, 0x7fffff59, PT ;  /* 0x7fffff59f400780c */ /* 0x000fe20003f86070 */
[----:B---3--:R-:W-:-:S05]  /*1c060*/  IMAD.WIDE R198, R252, 0x4, R198 ;  /* 0x00000004fcc67825 */ /* 0x008fca00078e02c6 */
[----:B------:R-:W-:Y:S04]  /*1c070*/  STL.64 [R1+0xd70], R198 ;  /* 0x000d70c601007387 */ /* 0x000fe80000100a00 */
[----:B--2---:R-:W2:Y:S04]  /*1c080*/  LDL.LU.64 R180, [R1+0x6a0] ;  /* 0x0006a00001b47983 */ /* 0x004ea80000300a00 */
[----:B------:R3:W-:Y:S01]  /*1c090*/  LDGSTS.E [R187+0x31800], [R198.64], !P0 ;  /* 0x31800000c6bb7fae */ /* 0x0007e2000c121844 */
[----:B----4-:R-:W-:-:S04]  /*1c0a0*/  IMAD.WIDE R192, R252, 0x4, R192 ;  /* 0x00000004fcc07825 */ /* 0x010fc800078e02c0 */
[C---:B-1----:R-:W-:Y:S01]  /*1c0b0*/  IMAD.WIDE R174, R252.reuse, 0x4, R204 ;  /* 0x00000004fcae7825 */ /* 0x042fe200078e02cc */
[----:B------:R1:W-:Y:S04]  /*1c0c0*/  STL.64 [R1+0xd68], R192 ;  /* 0x000d68c001007387 */ /* 0x0003e80000100a00 */
[----:B------:R1:W-:Y:S04]  /*1c0d0*/  LDGSTS.E [R187+0x31a00], [R192.64], !P0 ;  /* 0x31a00000c0bb7fae */ /* 0x0003e8000c121844 */
[----:B------:R-:W-:Y:S04]  /*1c0e0*/  STL.64 [R1+0xd60], R174 ;  /* 0x000d60ae01007387 */ /* 0x000fe80000100a00 */
[----:B------:R4:W-:Y:S01]  /*1c0f0*/  LDGSTS.E [R187+0x31c00], [R174.64], !P0 ;  /* 0x31c00000aebb7fae */ /* 0x0009e2000c121844 */
[----:B-----5:R-:W-:-:S03]  /*1c100*/  IMAD.WIDE R168, R252, 0x4, R222 ;  /* 0x00000004fca87825 */ /* 0x020fc600078e02de */
[----:B-1----:R-:W5:Y:S04]  /*1c110*/  LDL.LU.64 R192, [R1+0x638] ;  /* 0x0006380001c07983 */ /* 0x002f680000300a00 */
[----:B------:R1:W-:Y:S04]  /*1c120*/  STL.64 [R1+0xd58], R168 ;  /* 0x000d58a801007387 */ /* 0x0003e80000100a00 */
[----:B---3--:R-:W3:Y:S04]  /*1c130*/  LDL.LU.64 R198, [R1+0x630] ;  /* 0x0006300001c67983 */ /* 0x008ee80000300a00 */
[----:B------:R-:W3:Y:S04]  /*1c140*/  LDL.LU.64 R204, [R1+0x628] ;  /* 0x0006280001cc7983 */ /* 0x000ee80000300a00 */
[----:B------:R-:W3:Y:S04]  /*1c150*/  LDL.LU.64 R222, [R1+0x620] ;  /* 0x0006200001de7983 */ /* 0x000ee80000300a00 */
[----:B------:R1:W-:Y:S01]  /*1c160*/  LDGSTS.E [R187+0x31e00], [R168.64], !P0 ;  /* 0x31e00000a8bb7fae */ /* 0x0003e2000c121844 */
[----:B------:R-:W-:-:S04]  /*1c170*/  IMAD.WIDE R228, R252, 0x4, R228 ;  /* 0x00000004fce47825 */ /* 0x000fc800078e02e4 */
[C---:B------:R-:W-:Y:S01]  /*1c180*/  IMAD.WIDE R210, R252.reuse, 0x4, R210 ;  /* 0x00000004fcd27825 */ /* 0x040fe200078e02d2 */
[----:B------:R4:W-:Y:S03]  /*1c190*/  STL.64 [R1+0xd50], R228 ;  /* 0x000d50e401007387 */ /* 0x0009e60000100a00 */
[C---:B-1----:R-:W-:Y:S01]  /*1c1a0*/  IMAD.WIDE R168, R252.reuse, 0x4, R234 ;  /* 0x00000004fca87825 */ /* 0x042fe200078e02ea */
[----:B------:R1:W-:Y:S04]  /*1c1b0*/  STL.64 [R1+0xd48], R210 ;  /* 0x000d48d201007387 */ /* 0x0003e80000100a00 */
[----:B------:R1:W-:Y:S01]  /*1c1c0*/  LDGSTS.E [R187+0x33800], [R228.64], !P4 ;  /* 0x33800000e4bb7fae */ /* 0x0003e2000e121844 */
[----:B----4-:R-:W-:-:S03]  /*1c1d0*/  IMAD.WIDE R174, R252, 0x4, R240 ;  /* 0x00000004fcae7825 */ /* 0x010fc600078e02f0 */
[----:B------:R4:W-:Y:S04]  /*1c1e0*/  STL.64 [R1+0xd40], R168 ;  /* 0x000d40a801007387 */ /* 0x0009e80000100a00 */
[----:B------:R4:W-:Y:S04]  /*1c1f0*/  LDGSTS.E [R187+0x33a00], [R210.64], !P4 ;  /* 0x33a00000d2bb7fae */ /* 0x0009e8000e121844 */
[----:B-1----:R-:W3:Y:S04]  /*1c200*/  LDL.LU.64 R228, [R1+0x5b8] ;  /* 0x0005b80001e47983 */ /* 0x002ee80000300a00 */
[----:B------:R1:W-:Y:S04]  /*1c210*/  STL.64 [R1+0xd38], R174 ;  /* 0x000d38ae01007387 */ /* 0x0003e80000100a00 */
[----:B----4-:R-:W4:Y:S04]  /*1c220*/  LDL.LU.64 R210, [R1+0x5b0] ;  /* 0x0005b00001d27983 */ /* 0x010f280000300a00 */
[----:B------:R-:W4:Y:S04]  /*1c230*/  LDL.LU.64 R234, [R1+0x5a8] ;  /* 0x0005a80001ea7983 */ /* 0x000f280000300a00 */
[----:B------:R-:W4:Y:S01]  /*1c240*/  LDL.LU.64 R240, [R1+0x5a0] ;  /* 0x0005a00001f07983 */ /* 0x000f220000300a00 */
[----:B------:R-:W-:-:S03]  /*1c250*/  IADD3 R244, R217, -0x6c, RZ ;  /* 0xffffff94d9f47810 */ /* 0x000fc60007ffe0ff */
[----:B------:R1:W-:Y:S01]  /*1c260*/  LDGSTS.E [R187+0x33c00], [R168.64], !P4 ;  /* 0x33c00000a8bb7fae */ /* 0x0003e2000e121844 */
[----:B------:R-:W-:Y:S02]  /*1c270*/  ISETP.GE.U32.AND P0, PT, R244, 0x7fffff55, PT ;  /* 0x7fffff55f400780c */ /* 0x000fe40003f06070 */
[----:B------:R-:W-:Y:S01]  /*1c280*/  IADD3 R244, R217, -0x70, RZ ;  /* 0xffffff90d9f47810 */ /* 0x000fe20007ffe0ff */
[----:B------:R1:W-:Y:S03]  /*1c290*/  LDGSTS.E [R187+0x33e00], [R174.64], !P4 ;  /* 0x33e00000aebb7fae */ /* 0x0003e6000e121844 */
[----:B------:R-:W-:Y:S01]  /*1c2a0*/  ISETP.GE.U32.AND P4, PT, R244, 0x7fffff51, PT ;  /* 0x7fffff51f400780c */ /* 0x000fe20003f86070 */
[----:B-1----:R-:W4:Y:S04]  /*1c2b0*/  LDL.LU.64 R168, [R1+0x4558] ;  /* 0x0045580001a87983 */ /* 0x002f280000300a00 */
[----:B------:R-:W4:Y:S01]  /*1c2c0*/  LDL.LU.64 R174, [R1+0x4550] ;  /* 0x0045500001ae7983 */ /* 0x000f220000300a00 */
[----:B------:R-:W-:-:S04]  /*1c2d0*/  IMAD.WIDE R248, R252, 0x4, R248 ;  /* 0x00000004fcf87825 */ /* 0x000fc800078e02f8 */
[C---:B------:R-:W-:Y:S01]  /*1c2e0*/  IMAD.WIDE R244, R252.reuse, 0x4, R246 ;  /* 0x00000004fcf47825 */ /* 0x040fe200078e02f6 */
[----:B------:R-:W-:Y:S04]  /*1c2f0*/  STL.64 [R1+0xd30], R248 ;  /* 0x000d30f801007387 */ /* 0x000fe80000100a00 */
[----:B------:R1:W-:Y:S04]  /*1c300*/  LDGSTS.E [R187+0x35800], [R248.64], !P0 ;  /* 0x35800000f8bb7fae */ /* 0x0003e8000c121844 */
[----:B------:R1:W-:Y:S01]  /*1c310*/  STL.64 [R1+0xd28], R244 ;  /* 0x000d28f401007387 */ /* 0x0003e20000100a00 */
[----:B------:R-:W-:-:S03]  /*1c320*/  IMAD.WIDE R246, R252, 0x4, R250 ;  /* 0x00000004fcf67825 */ /* 0x000fc600078e02fa */
[----:B------:R1:W-:Y:S04]  /*1c330*/  LDGSTS.E [R187+0x35a00], [R244.64], !P0 ;  /* 0x35a00000f4bb7fae */ /* 0x0003e8000c121844 */
[----:B------:R-:W-:Y:S04]  /*1c340*/  STL.64 [R1+0xd20], R246 ;  /* 0x000d20f601007387 */ /* 0x000fe80000100a00 */
[----:B------:R2:W-:Y:S01]  /*1c350*/  LDGSTS.E [R187+0x35c00], [R246.64], !P0 ;  /* 0x35c00000f6bb7fae */ /* 0x0005e2000c121844 */
[----:B-1----:R-:W-:Y:S01]  /*1c360*/  IADD3 R244, R217, -0x74, RZ ;  /* 0xffffff8cd9f47810 */ /* 0x002fe20007ffe0ff */
[----:B--2---:R-:W-:-:S05]  /*1c370*/  IMAD.WIDE R180, R252, 0x4, R180 ;  /* 0x00000004fcb47825 */ /* 0x004fca00078e02b4 */
[----:B------:R5:W-:Y:S04]  /*1c380*/  STL.64 [R1+0xd18], R180 ;  /* 0x000d18b401007387 */ /* 0x000be80000100a00 */
[----:B------:R5:W-:Y:S01]  /*1c390*/  LDGSTS.E [R187+0x35e00], [R180.64], !P0 ;  /* 0x35e00000b4bb7fae */ /* 0x000be2000c121844 */
[----:B------:R-:W-:Y:S01]  /*1c3a0*/  ISETP.GE.U32.AND P0, PT, R244, 0x7fffff4d, PT ;  /* 0x7fffff4df400780c */ /* 0x000fe20003f06070 */
[----:B-----5:R-:W-:-:S04]  /*1c3b0*/  IMAD.WIDE R180, R252, 0x4, R192 ;  /* 0x00000004fcb47825 */ /* 0x020fc800078e02c0 */
[C---:B---3--:R-:W-:Y:S01]  /*1c3c0*/  IMAD.WIDE R244, R252.reuse, 0x4, R198 ;  /* 0x00000004fcf47825 */ /* 0x048fe200078e02c6 */
[----:B------:R1:W-:Y:S03]  /*1c3d0*/  STL.64 [R1+0xd10], R180 ;  /* 0x000d10b401007387 */ /* 0x0003e60000100a00 */
[C---:B------:R-:W-:Y:S01]  /*1c3e0*/  IMAD.WIDE R204, R252.reuse, 0x4, R204 ;  /* 0x00000004fccc7825 */ /* 0x040fe200078e02cc */
[----:B------:R1:W-:Y:S03]  /*1c3f0*/  LDGSTS.E [R187+0x37800], [R180.64], !P4 ;  /* 0x37800000b4bb7fae */ /* 0x0003e6000e121844 */
[C---:B------:R-:W-:Y:S01]  /*1c400*/  IMAD.WIDE R198, R252.reuse, 0x4, R222 ;  /* 0x00000004fcc67825 */ /* 0x040fe200078e02de */
[----:B------:R-:W-:Y:S04]  /*1c410*/  STL.64 [R1+0xd08], R244 ;  /* 0x000d08f401007387 */ /* 0x000fe80000100a00 */
[----:B------:R2:W-:Y:S04]  /*1c420*/  LDGSTS.E [R187+0x37a00], [R244.64], !P4 ;  /* 0x37a00000f4bb7fae */ /* 0x0005e8000e121844 */
[----:B-1----:R-:W3:Y:S04]  /*1c430*/  LDL.LU.64 R180, [R1+0x538] ;  /* 0x0005380001b47983 */ /* 0x002ee80000300a00 */
[----:B------:R-:W-:Y:S04]  /*1c440*/  STL.64 [R1+0xd00], R204 ;  /* 0x000d00cc01007387 */ /* 0x000fe80000100a00 */
[----:B------:R-:W5:Y:S04]  /*1c450*/  LDL.LU.64 R250, [R1+0x530] ;  /* 0x0005300001fa7983 */ /* 0x000f680000300a00 */
[----:B------:R1:W-:Y:S04]  /*1c460*/  STL.64 [R1+0xcf8], R198 ;  /* 0x000cf8c601007387 */ /* 0x0003e80000100a00 */
[----:B------:R-:W5:Y:S04]  /*1c470*/  LDL.LU.64 R192, [R1+0x528] ;  /* 0x0005280001c07983 */ /* 0x000f680000300a00 */
[----:B------:R-:W5:Y:S04]  /*1c480*/  LDL.LU.64 R222, [R1+0x520] ;  /* 0x0005200001de7983 */ /* 0x000f680000300a00 */
[----:B------:R1:W-:Y:S04]  /*1c490*/  LDGSTS.E [R187+0x37c00], [R204.64], !P4 ;  /* 0x37c00000ccbb7fae */ /* 0x0003e8000e121844 */
[----:B------:R1:W-:Y:S01]  /*1c4a0*/  LDGSTS.E [R187+0x37e00], [R198.64], !P4 ;  /* 0x37e00000c6bb7fae */ /* 0x0003e2000e121844 */
[----:B------:R-:W-:-:S04]  /*1c4b0*/  IMAD.WIDE R228, R252, 0x4, R228 ;  /* 0x00000004fce47825 */ /* 0x000fc800078e02e4 */
[C---:B----4-:R-:W-:Y:S01]  /*1c4c0*/  IMAD.WIDE R210, R252.reuse, 0x4, R210 ;  /* 0x00000004fcd27825 */ /* 0x050fe200078e02d2 */
[----:B------:R4:W-:Y:S03]  /*1c4d0*/  STL.64 [R1+0xbe0], R228 ;  /* 0x000be0e401007387 */ /* 0x0009e60000100a00 */
[C---:B-1----:R-:W-:Y:S01]  /*1c4e0*/  IMAD.WIDE R198, R252.reuse, 0x4, R234 ;  /* 0x00000004fcc67825 */ /* 0x042fe200078e02ea */
[----:B------:R4:W-:Y:S03]  /*1c4f0*/  LDGSTS.E [R187+0x39800], [R228.64], !P0 ;  /* 0x39800000e4bb7fae */ /* 0x0009e6000c121844 */
[----:B------:R-:W-:Y:S01]  /*1c500*/  IMAD.WIDE R204, R252, 0x4, R240 ;  /* 0x00000004fccc7825 */ /* 0x000fe200078e02f0 */
[----:B------:R-:W-:Y:S04]  /*1c510*/  STL.64 [R1+0xcf0], R210 ;  /* 0x000cf0d201007387 */ /* 0x000fe80000100a00 */
[----:B------:R1:W-:Y:S04]  /*1c520*/  LDGSTS.E [R187+0x39a00], [R210.64], !P0 ;  /* 0x39a00000d2bb7fae */ /* 0x0003e8000c121844 */
[----:B----4-:R-:W4:Y:S04]  /*1c530*/  LDL.LU.64 R228, [R1+0x4b8] ;  /* 0x0004b80001e47983 */ /* 0x010f280000300a00 */
[----:B------:R1:W-:Y:S04]  /*1c540*/  STL.64 [R1+0xce8], R198 ;  /* 0x000ce8c601007387 */ /* 0x0003e80000100a00 */
[----:B------:R1:W-:Y:S04]  /*1c550*/  STL.64 [R1+0xce0], R204 ;  /* 0x000ce0cc01007387 */ /* 0x0003e80000100a00 */
[----:B------:R-:W4:Y:S04]  /*1c560*/  LDL.LU.64 R240, [R1+0x4b0] ;  /* 0x0004b00001f07983 */ /* 0x000f280000300a00 */
[----:B------:R1:W-:Y:S04]  /*1c570*/  LDGSTS.E [R187+0x39c00], [R198.64], !P0 ;  /* 0x39c00000c6bb7fae */ /* 0x0003e8000c121844 */
[----:B------:R-:W4:Y:S04]  /*1c580*/  LDL.LU.64 R234, [R1+0x4a8] ;  /* 0x0004a80001ea7983 */ /* 0x000f280000300a00 */
[----:B------:R2:W-:Y:S04]  /*1c590*/  LDGSTS.E [R187+0x39e00], [R204.64], !P0 ;  /* 0x39e00000ccbb7fae */ /* 0x0005e8000c121844 */
[----:B-1----:R-:W4:Y:S04]  /*1c5a0*/  LDL.LU.64 R198, [R1+0x4a0] ;  /* 0x0004a00001c67983 */ /* 0x002f280000300a00 */
[----:B--2---:R-:W2:Y:S04]  /*1c5b0*/  LDL.LU.64 R204, [R1+0x438] ;  /* 0x0004380001cc7983 */ /* 0x004ea80000300a00 */
[----:B------:R-:W2:Y:S01]  /*1c5c0*/  LDL.LU.64 R210, [R1+0x430] ;  /* 0x0004300001d27983 */ /* 0x000ea20000300a00 */
[----:B------:R-:W-:-:S02]  /*1c5d0*/  ISETP.NE.U32.AND P4, PT, R0, RZ, PT ;  /* 0x000000ff0000720c */ /* 0x000fc40003f85070 */
[----:B------:R-:W-:-:S04]  /*1c5e0*/  IADD3 R0, R217, -0x78, RZ ;  /* 0xffffff88d9007810 */ /* 0x000fc80007ffe0ff */
[----:B------:R-:W-:Y:S02]  /*1c5f0*/  ISETP.GE.U32.AND P0, PT, R0, 0x7fffff49, PT ;  /* 0x7fffff490000780c */ /* 0x000fe40003f06070 */
[----:B------:R-:W-:Y:S02]  /*1c600*/  SEL R244, RZ, 0x4, P2 ;  /* 0x00000004fff47807 */ /* 0x000fe40001000000 */
[----:B------:R-:W-:Y:S02]  /*1c610*/  ISETP.GT.AND P2, PT, R216, 0xbf, PT ;  /* 0x000000bfd800780c */ /* 0x000fe40003f44270 */
[----:B------:R-:W-:Y:S02]  /*1c620*/  IADD3 R0, R217, -0x7c, RZ ;  /* 0xffffff84d9007810 */ /* 0x000fe40007ffe0ff */
[----:B------:R-:W-:Y:S02]  /*1c630*/  SEL R244, R244, RZ, P2 ;  /* 0x000000fff4f47207 */ /* 0x000fe40001000000 */
[----:B------:R-:W-:Y:S01]  /*1c640*/  ISETP.GE.U32.AND P2, PT, R0, 0x7fffff45, PT ;  /* 0x7fffff450000780c */ /* 0x000fe20003f46070 */
[----:B---3--:R-:W-:-:S05]  /*1c650*/  IMAD.WIDE R180, R252, 0x4, R180 ;  /* 0x00000004fcb47825 */ /* 0x008fca00078e02b4 */
[----:B------:R1:W-:Y:S01]  /*1c660*/  STL.64 [R1+0xbf0], R180 ;  /* 0x000bf0b401007387 */ /* 0x0003e20000100a00 */
[----:B-----5:R-:W-:-:S03]  /*1c670*/  IMAD.WIDE R248, R252, 0x4, R250 ;  /* 0x00000004fcf87825 */ /* 0x020fc600078e02fa */
[----:B------:R1:W-:Y:S04]  /*1c680*/  LDGSTS.E [R187+0x3b800], [R180.64], !P0 ;  /* 0x3b800000b4bb7fae */ /* 0x0003e8000c121844 */
[----:B------:R2:W-:Y:S01]  /*1c690*/  LDGSTS.E [R187+0x3ba00], [R248.64], !P0 ;  /* 0x3ba00000f8bb7fae */ /* 0x0005e2000c121844 */
[----:B------:R-:W-:-:S03]  /*1c6a0*/  IMAD.WIDE R246, R252, 0x4, R192 ;  /* 0x00000004fcf67825 */ /* 0x000fc600078e02c0 */
[----:B------:R-:W3:Y:S04]  /*1c6b0*/  LDL.LU.64 R192, [R1+0xc08] ;  /* 0x000c080001c07983 */ /* 0x000ee80000300a00 */
[----:B------:R-:W-:Y:S01]  /*1c6c0*/  STL.64 [R1+0xcd8], R248 ;  /* 0x000cd8f801007387 */ /* 0x000fe20000100a00 */
[----:B------:R-:W-:-:S03]  /*1c6d0*/  IMAD.WIDE R222, R252, 0x4, R222 ;  /* 0x00000004fcde7825 */ /* 0x000fc600078e02de */
[----:B------:R-:W5:Y:S04]  /*1c6e0*/  LDL.LU.64 R250, [R1+0xc00] ;  /* 0x000c000001fa7983 */ /* 0x000f680000300a00 */
[----:B------:R-:W-:Y:S04]  /*1c6f0*/  STL.64 [R1+0xcd0], R246 ;  /* 0x000cd0f601007387 */ /* 0x000fe80000100a00 */
[----:B------:R1:W-:Y:S04]  /*1c700*/  STL.64 [R1+0xcc8], R222 ;  /* 0x000cc8de01007387 */ /* 0x0003e80000100a00 */
[----:B------:R4:W-:Y:S04]  /*1c710*/  LDGSTS.E [R187+0x3bc00], [R246.64], !P0 ;  /* 0x3bc00000f6bb7fae */ /* 0x0009e8000c121844 */
[----:B-1----:R-:W5:Y:S04]  /*1c720*/  LDL.LU.64 R180, [R1+0x4548] ;  /* 0x0045480001b47983 */ /* 0x002f680000300a00 */
[----:B------:R1:W-:Y:S04]  /*1c730*/  LDGSTS.E [R187+0x3be00], [R222.64], !P0 ;  /* 0x3be00000debb7fae */ /* 0x0003e8000c121844 */
[----:B-1----:R-:W5:Y:S01]  /*1c740*/  LDL.LU.64 R222, [R1+0x2a0] ;  /* 0x0002a00001de7983 */ /* 0x002f620000300a00 */
[----:B----4-:R-:W-:-:S03]  /*1c750*/  IMAD.WIDE R246, R252, 0x4, R228 ;  /* 0x00000004fcf67825 */ /* 0x010fc600078e02e4 */
[----:B------:R-:W4:Y:S04]  /*1c760*/  LDL.LU.64 R228, [R1+0x280] ;  /* 0x0002800001e47983 */ /* 0x000f280000300a00 */
[----:B------:R-:W-:Y:S04]  /*1c770*/  STL.64 [R1+0xcc0], R246 ;  /* 0x000cc0f601007387 */ /* 0x000fe80000100a00 */
        /* <DEDUP_REMOVED lines=9> */
[----:B--2---:R-:W-:-:S03]  /*1c810*/  IMAD.WIDE R248, R252, 0x4, R204 ;  /* 0x00000004fcf87825 */ /* 0x004fc600078e02cc */
[----:B------:R2:W-:Y:S01]  /*1c820*/  LDGSTS.E [R187+0x3de00], [R198.64], !P2 ;  /* 0x3de00000c6bb7fae */ /* 0x0005e2000d121844 */
[----:B------:R-:W-:-:S03]  /*1c830*/  IMAD.WIDE R210, R252, 0x4, R210 ;  /* 0x00000004fcd27825 */ /* 0x000fc600078e02d2 */
[----:B------:R2:W-:Y:S04]  /*1c840*/  LDGSTS.E [R187+0x3f800], [R248.64], !P5 ;  /* 0x3f800000f8bb7fae */ /* 0x0005e8000e921844 */
[----:B-1----:R-:W4:Y:S04]  /*1c850*/  LDL.LU.64 R234, [R1+0x260] ;  /* 0x0002600001ea7983 */ /* 0x002f280000300a00 */
[----:B------:R-:W4:Y:S04]  /*1c860*/  LDL.LU.64 R240, [R1+0x240] ;  /* 0x0002400001f07983 */ /* 0x000f280000300a00 */
[----:B--2---:R-:W2:Y:S04]  /*1c870*/  LDL.LU.64 R198, [R1+0x220] ;  /* 0x0002200001c67983 */ /* 0x004ea80000300a00 */
[----:B------:R-:W2:Y:S04]  /*1c880*/  LDL.LU.64 R204, [R1+0x200] ;  /* 0x0002000001cc7983 */ /* 0x000ea80000300a00 */
[----:B------:R-:W-:Y:S04]  /*1c890*/  STL.64 [R1+0xca0], R248 ;  /* 0x000ca0f801007387 */ /* 0x000fe80000100a00 */
[----:B------:R1:W-:Y:S04]  /*1c8a0*/  STL.64 [R1+0xc98], R210 ;  /* 0x000c98d201007387 */ /* 0x0003e80000100a00 */
[----:B------:R1:W-:Y:S04]  /*1c8b0*/  LDGSTS.E [R187+0x3fa00], [R210.64], !P5 ;  /* 0x3fa00000d2bb7fae */ /* 0x0003e8000e921844 */
[----:B-1----:R-:W1:Y:S01]  /*1c8c0*/  S2R R211, SR_TID.X ;  /* 0x0000000000d37919 */ /* 0x002e620000002100 */
[----:B------:R-:W-:-:S02]  /*1c8d0*/  SEL R0, RZ, 0x4, P6 ;  /* 0x00000004ff007807 */ /* 0x000fc40003000000 */
[----:B------:R-:W-:-:S04]  /*1c8e0*/  ISETP.GT.AND P6, PT, R216, 0xff, PT ;  /* 0x000000ffd800780c */ /* 0x000fc80003fc4270 */
[----:B------:R-:W-:Y:S01]  /*1c8f0*/  SEL R0, R0, RZ, P6 ;  /* 0x000000ff00007207 */ /* 0x000fe20003000000 */
[----:B------:R-:W-:-:S03]  /*1c900*/  IMAD.MOV.U32 R245, RZ, RZ, c[0x0][0x18c] ;  /* 0x00006300fff57624 */ /* 0x000fc600078e00ff */
[----:B------:R-:W-:Y:S02]  /*1c910*/  ISETP.NE.U32.AND P6, PT, R0, RZ, PT ;  /* 0x000000ff0000720c */ /* 0x000fe40003fc5070 */
[----:B------:R-:W-:Y:S01]  /*1c920*/  IADD3 R0, R217, -0x81, RZ ;  /* 0xffffff7fd9007810 */ /* 0x000fe20007ffe0ff */
[----:B------:R-:W-:-:S03]  /*1c930*/  IMAD.SHL.U32 R245, R245, 0x40, RZ ;  /* 0x00000040f5f57824 */ /* 0x000fc600078e00ff */
[----:B------:R-:W-:Y:S02]  /*1c940*/  ISETP.GE.U32.AND P2, PT, R0, 0x7fffff40, PT ;  /* 0x7fffff400000780c */ /* 0x000fe40003f46070 */
[----:B------:R-:W-:Y:S02]  /*1c950*/  IADD3 R0, R217, -0x85, RZ ;  /* 0xffffff7bd9007810 */ /* 0x000fe40007ffe0ff */
[----:B------:R-:W-:Y:S01]  /*1c960*/  ISETP.NE.U32.AND P0, PT, R244, RZ, PT ;  /* 0x000000fff400720c */ /* 0x000fe20003f05070 */
[----:B---3--:R-:W-:-:S05]  /*1c970*/  IMAD.WIDE R192, R252, 0x4, R192 ;  /* 0x00000004fcc07825 */ /* 0x008fca00078e02c0 */
[----:B------:R1:W-:Y:S04]  /*1c980*/  STL.64 [R1+0xc90], R192 ;  /* 0x000c90c001007387 */ /* 0x0003e80000100a00 */
[----:B------:R1:W-:Y:S01]  /*1c990*/  LDGSTS.E [R187+0x3fc00], [R192.64], !P5 ;  /* 0x3fc00000c0bb7fae */ /* 0x0003e2000e921844 */
[----:B-----5:R-:W-:Y:S01]  /*1c9a0*/  IMAD.WIDE R246, R252, 0x4, R250 ;  /* 0x00000004fcf67825 */ /* 0x020fe200078e02fa */
[----:B-1----:R-:W-:Y:S02]  /*1c9b0*/  LOP3.LUT R192, R211, 0x3f, RZ, 0xc0, !PT ;  /* 0x0000003fd3c07812 */ /* 0x002fe400078ec0ff */
[----:B------:R-:W-:Y:S02]  /*1c9c0*/  SHF.R.S32.HI R193, RZ, 0x6, R211 ;  /* 0x00000006ffc17819 */ /* 0x000fe400000114d3 */
[----:B------:R-:W-:Y:S01]  /*1c9d0*/  STL.64 [R1+0xc88], R246 ;  /* 0x000c88f601007387 */ /* 0x000fe20000100a00 */
[----:B------:R-:W-:Y:S01]  /*1c9e0*/  IMAD.SHL.U32 R249, R192, 0x4, RZ ;  /* 0x00000004c0f97824 */ /* 0x000fe200078e00ff */
[----:B------:R-:W-:-:S02]  /*1c9f0*/  SGXT R193, R193, 0x1 ;  /* 0x00000001c1c1781a */ /* 0x000fc40000000200 */
[----:B------:R-:W3:Y:S02]  /*1ca00*/  LDL.LU.64 R216, [R1+0x1e0] ;  /* 0x0001e00001d87983 */ /* 0x000ee40000300a00 */
[----:B------:R-:W-:Y:S02]  /*1ca10*/  LOP3.LUT R249, R249, 0x110, R193, 0x78, !PT ;  /* 0x00000110f9f97812 */ /* 0x000fe400078e78c1 */
[----:B------:R-:W5:Y:S04]  /*1ca20*/  LDL.LU.64 R210, [R1+0x1c0] ;  /* 0x0001c00001d27983 */ /* 0x000f680000300a00 */
[----:B------:R4:W-:Y:S01]  /*1ca30*/  LDGSTS.E [R187+0x3fe00], [R246.64], !P5 ;  /* 0x3fe00000f6bb7fae */ /* 0x0009e2000e921844 */
[----:B------:R-:W-:Y:S01]  /*1ca40*/  IMAD.WIDE R192, R245, 0x4, R222 ;  /* 0x00000004f5c07825 */ /* 0x000fe200078e02de */
[----:B------:R-:W-:-:S02]  /*1ca50*/  IADD3 R244, R249, 0x100000, RZ ;  /* 0x00100000f9f47810 */ /* 0x000fc40007ffe0ff */
[----:B------:R-:W5:Y:S01]  /*1ca60*/  LDL.LU.64 R222, [R1+0x1a0] ;  /* 0x0001a00001de7983 */ /* 0x000f620000300a00 */
[----:B------:R-:W-:Y:S02]  /*1ca70*/  ISETP.GE.U32.AND P5, PT, R0, 0x7fffff3c, PT ;  /* 0x7fffff3c0000780c */ /* 0x000fe40003fa6070 */
[----:B------:R-:W-:Y:S01]  /*1ca80*/  IADD3 R0, R249, 0x100000, RZ ;  /* 0x00100000f9007810 */ /* 0x000fe20007ffe0ff */
[----:B------:R-:W0:Y:S04]  /*1ca90*/  LDGDEPBAR ;  /* 0x00000000000079af */ /* 0x000e280000000000 */
[----:B------:R1:W-:Y:S01]  /*1caa0*/  LDGSTS.E [R244+-0x60000], [R192.64], P4 ;  /* 0xa0000000c0f47fae */ /* 0x0003e2000a121844 */
[----:B----4-:R-:W-:-:S03]  /*1cab0*/  IMAD.WIDE R186, R245, 0x4, R228 ;  /* 0x00000004f5ba7825 */ /* 0x010fc600078e02e4 */
[----:B------:R-:W4:Y:S04]  /*1cac0*/  LDL.LU.64 R228, [R1+0x180] ;  /* 0x0001800001e47983 */ /* 0x000f280000300a00 */
[----:B------:R1:W-:Y:S04]  /*1cad0*/  STL.64 [R1+0xbc8], R192 ;  /* 0x000bc8c001007387 */ /* 0x0003e80000100a00 */
[----:B------:R1:W-:Y:S04]  /*1cae0*/  STL.64 [R1+0xc80], R186 ;  /* 0x000c80ba01007387 */ /* 0x0003e80000100a00 */
[----:B------:R1:W-:Y:S02]  /*1caf0*/  LDGSTS.E [R0+-0x5f800], [R186.64], P4 ;  /* 0xa0800000ba007fae */ /* 0x0003e4000a121844 */
[----:B-1----:R-:W-:-:S02]  /*1cb00*/  IMAD.WIDE R192, R245, 0x4, R234 ;  /* 0x00000004f5c07825 */ /* 0x002fc400078e02ea */
[----:B------:R-:W4:Y:S02]  /*1cb10*/  LDL.LU.64 R234, [R1+0x160] ;  /* 0x0001600001ea7983 */ /* 0x000f240000300a00 */
[C---:B------:R-:W-:Y:S02]  /*1cb20*/  IMAD.WIDE R186, R245.reuse, 0x4, R240 ;  /* 0x00000004f5ba7825 */ /* 0x040fe400078e02f0 */
[----:B------:R-:W4:Y:S04]  /*1cb30*/  LDL.LU.64 R240, [R1+0x140] ;  /* 0x0001400001f07983 */ /* 0x000f280000300a00 */
[----:B------:R2:W-:Y:S04]  /*1cb40*/  STL.64 [R1+0xc78], R192 ;  /* 0x000c78c001007387 */ /* 0x0005e80000100a00 */
[----:B------:R2:W-:Y:S04]  /*1cb50*/  LDGSTS.E [R244+-0x5f000], [R192.64], P4 ;  /* 0xa1000000c0f47fae */ /* 0x0005e8000a121844 */
[----:B------:R1:W-:Y:S04]  /*1cb60*/  STL.64 [R1+0xc70], R186 ;  /* 0x000c70ba01007387 */ /* 0x0003e80000100a00 */
[----:B------:R1:W-:Y:S01]  /*1cb70*/  LDGSTS.E [R0+-0x5e800], [R186.64], P4 ;  /* 0xa1800000ba007fae */ /* 0x0003e2000a121844 */
[----:B--2---:R-:W-:-:S04]  /*1cb80*/  IMAD.WIDE R192, R245, 0x4, R198 ;  /* 0x00000004f5c07825 */ /* 0x004fc800078e02c6 */
[C---:B------:R-:W-:Y:S01]  /*1cb90*/  IMAD.WIDE R198, R245.reuse, 0x4, R204 ;  /* 0x00000004f5c67825 */ /* 0x040fe200078e02cc */
[----:B------:R2:W-:Y:S04]  /*1cba0*/  LDGSTS.E [R244+-0x5e000], [R192.64], P4 ;  /* 0xa2000000c0f47fae */ /* 0x0005e8000a121844 */
[----:B-1----:R-:W4:Y:S04]  /*1cbb0*/  LDL.LU.64 R186, [R1+0x120] ;  /* 0x0001200001ba7983 */ /* 0x002f280000300a00 */
[----:B------:R2:W-:Y:S04]  /*1cbc0*/  STL.64 [R1+0xc68], R192 ;  /* 0x000c68c001007387 */ /* 0x0005e80000100a00 */
[----:B------:R1:W-:Y:S04]  /*1cbd0*/  STL.64 [R1+0xc60], R198 ;  /* 0x000c60c601007387 */ /* 0x0003e80000100a00 */
[----:B------:R1:W-:Y:S04]  /*1cbe0*/  LDGSTS.E [R0+-0x5d800], [R198.64], P4 ;  /* 0xa2800000c6007fae */ /* 0x0003e8000a121844 */
[----:B--2---:R-:W2:Y:S04]  /*1cbf0*/  LDL.LU.64 R192, [R1+0x100] ;  /* 0x0001000001c07983 */ /* 0x004ea80000300a00 */
[----:B-1----:R-:W2:Y:S04]  /*1cc00*/  LDL.LU.64 R198, [R1+0xe0] ;  /* 0x0000e00001c67983 */ /* 0x002ea80000300a00 */
[----:B------:R-:W2:Y:S01]  /*1cc10*/  LDL.LU.64 R204, [R1+0xc8] ;  /* 0x0000c80001cc7983 */ /* 0x000ea20000300a00 */
[----:B---3--:R-:W-:-:S04]  /*1cc20*/  IMAD.WIDE R216, R245, 0x4, R216 ;  /* 0x00000004f5d87825 */ /* 0x008fc800078e02d8 */
[C---:B-----5:R-:W-:Y:S01]  /*1cc30*/  IMAD.WIDE R210, R245.reuse, 0x4, R210 ;  /* 0x00000004f5d27825 */ /* 0x060fe200078e02d2 */
[----:B------:R-:W-:Y:S04]  /*1cc40*/  STL.64 [R1+0xc58], R216 ;  /* 0x000c58d801007387 */ /* 0x000fe80000100a00 */
[----:B------:R1:W-:Y:S01]  /*1cc50*/  LDGSTS.E [R244+-0x5d000], [R216.64], P4 ;  /* 0xa3000000d8f47fae */ /* 0x0003e2000a121844 */
[----:B------:R-:W-:-:S03]  /*1cc60*/  IMAD.WIDE R222, R245, 0x4, R222 ;  /* 0x00000004f5de7825 */ /* 0x000fc600078e02de */
[----:B------:R3:W-:Y:S04]  /*1cc70*/  STL.64 [R1+0xc50], R210 ;  /* 0x000c50d201007387 */ /* 0x0007e80000100a00 */
[----:B------:R3:W-:Y:S04]  /*1cc80*/  LDGSTS.E [R0+-0x5c800], [R210.64], P4 ;  /* 0xa3800000d2007fae */ /* 0x0007e8000a121844 */
[----:B------:R5:W-:Y:S01]  /*1cc90*/  LDGSTS.E [R244+-0x5c000], [R222.64], P4 ;  /* 0xa4000000def47fae */ /* 0x000be2000a121844 */
[----:B----4-:R-:W-:-:S03]  /*1cca0*/  IMAD.WIDE R246, R245, 0x4, R228 ;  /* 0x00000004f5f67825 */ /* 0x010fc600078e02e4 */
[----:B---3--:R-:W3:Y:S04]  /*1ccb0*/  LDL.LU.64 R210, [R1+0xb0] ;  /* 0x0000b00001d27983 */ /* 0x008ee80000300a00 */
[----:B-1----:R-:W4:Y:S04]  /*1ccc0*/  LDL.LU.64 R216, [R1+0x98] ;  /* 0x0000980001d87983 */ /* 0x002f280000300a00 */
[----:B------:R5:W-:Y:S04]  /*1ccd0*/  STL.64 [R1+0xc48], R222 ;  /* 0x000c48de01007387 */ /* 0x000be80000100a00 */
[----:B------:R1:W-:Y:S04]  /*1cce0*/  STL.64 [R1+0xc40], R246 ;  /* 0x000c40f601007387 */ /* 0x0003e80000100a00 */
[----:B------:R1:W-:Y:S04]  /*1ccf0*/  LDGSTS.E [R0+-0x5b800], [R246.64], P4 ;  /* 0xa4800000f6007fae */ /* 0x0003e8000a121844 */
[----:B-----5:R-:W5:Y:S04]  /*1cd00*/  LDL.LU.64 R222, [R1+0x80] ;  /* 0x0000800001de7983 */ /* 0x020f680000300a00 */
[----:B------:R-:W5:Y:S01]  /*1cd10*/  LDL.LU.64 R228, [R1+0x68] ;  /* 0x0000680001e47983 */ /* 0x000f620000300a00 */
[----:B------:R-:W-:-:S03]  /*1cd20*/  IMAD.WIDE R250, R245, 0x4, R234 ;  /* 0x00000004f5fa7825 */ /* 0x000fc600078e02ea */
[----:B------:R-:W5:Y:S01]  /*1cd30*/  LDL.LU.64 R234, [R1+0x50] ;  /* 0x0000500001ea7983 */ /* 0x000f620000300a00 */
[----:B-1----:R-:W-:-:S03]  /*1cd40*/  IMAD.WIDE R246, R245, 0x4, R240 ;  /* 0x00000004f5f67825 */ /* 0x002fc600078e02f0 */
[----:B------:R-:W5:Y:S04]  /*1cd50*/  LDL.LU.64 R240, [R1+0x38] ;  /* 0x0000380001f07983 */ /* 0x000f680000300a00 */
[----:B------:R1:W-:Y:S04]  /*1cd60*/  STL.64 [R1+0xc38], R250 ;  /* 0x000c38fa01007387 */ /* 0x0003e80000100a00 */
[----:B------:R1:W-:Y:S04]  /*1cd70*/  STL.64 [R1+0xc30], R246 ;  /* 0x000c30f601007387 */ /* 0x0003e80000100a00 */
[----:B------:R1:W-:Y:S04]  /*1cd80*/  LDGSTS.E [R244+-0x5b000], [R250.64], P4 ;  /* 0xa5000000faf47fae */ /* 0x0003e8000a121844 */
[----:B------:R1:W-:Y:S04]  /*1cd90*/  LDGSTS.E [R0+-0x5a800], [R246.64], P4 ;  /* 0xa5800000f6007fae */ /* 0x0003e8000a121844 */
[----:B-1----:R-:W5:Y:S01]  /*1cda0*/  LDL.LU.64 R250, [R1+0x20] ;  /* 0x0000200001fa7983 */ /* 0x002f620000300a00 */
[----:B------:R-:W-:-:S03]  /*1cdb0*/  IMAD.WIDE R186, R245, 0x4, R186 ;  /* 0x00000004f5ba7825 */ /* 0x000fc600078e02ba */
[----:B------:R-:W5:Y:S04]  /*1cdc0*/  LDL.LU.64 R246, [R1+0x8] ;  /* 0x0000080001f67983 */ /* 0x000f680000300a00 */
[----:B------:R1:W-:Y:S04]  /*1cdd0*/  STL.64 [R1+0xc28], R186 ;  /* 0x000c28ba01007387 */ /* 0x0003e80000100a00 */
[----:B------:R1:W-:Y:S01]  /*1cde0*/  LDGSTS.E [R244+-0x5a000], [R186.64], P4 ;  /* 0xa6000000baf47fae */ /* 0x0003e2000a121844 */
[----:B--2---:R-:W-:-:S03]  /*1cdf0*/  IMAD.WIDE R192, R245, 0x4, R192 ;  /* 0x00000004f5c07825 */ /* 0x004fc600078e02c0 */
[----:B-1----:R-:W2:Y:S01]  /*1ce00*/  LDL.LU.64 R186, [R1+0x4540] ;  /* 0x0045400001ba7983 */ /* 0x002ea20000300a00 */
[----:B------:R-:W-:-:S03]  /*1ce10*/  IMAD.WIDE R198, R245, 0x4, R198 ;  /* 0x00000004f5c67825 */ /* 0x000fc600078e02c6 */
[----:B------:R1:W-:Y:S01]  /*1ce20*/  STL.64 [R1+0xc20], R192 ;  /* 0x000c20c001007387 */ /* 0x0003e20000100a00 */
[----:B------:R-:W-:-:S03]  /*1ce30*/  IMAD.WIDE R204, R245, 0x4, R204 ;  /* 0x00000004f5cc7825 */ /* 0x000fc600078e02cc */
[----:B------:R1:W-:Y:S04]  /*1ce40*/  LDGSTS.E [R0+-0x59800], [R192.64], P4 ;  /* 0xa6800000c0007fae */ /* 0x0003e8000a121844 */
[----:B------:R1:W-:Y:S04]  /*1ce50*/  LDGSTS.E [R244+-0x59000], [R198.64], P4 ;  /* 0xa7000000c6f47fae */ /* 0x0003e8000a121844 */
[----:B------:R1:W-:Y:S04]  /*1ce60*/  LDGSTS.E [R0+-0x58800], [R204.64], P4 ;  /* 0xa7800000cc007fae */ /* 0x0003e8000a121844 */
[----:B-1----:R-:W2:Y:S04]  /*1ce70*/  LDL.LU.64 R192, [R1+0x4538] ;  /* 0x0045380001c07983 */ /* 0x002ea80000300a00 */
[----:B------:R1:W-:Y:S04]  /*1ce80*/  STL.64 [R1+0xc18], R198 ;  /* 0x000c18c601007387 */ /* 0x0003e80000100a00 */
[----:B-1----:R-:W2:Y:S04]  /*1ce90*/  LDL.LU.64 R198, [R1+0x4530] ;  /* 0x0045300001c67983 */ /* 0x002ea80000300a00 */
[----:B------:R1:W-:Y:S04]  /*1cea0*/  STL.64 [R1+0xc08], R204 ;  /* 0x000c08cc01007387 */ /* 0x0003e80000100a00 */
[----:B-1----:R-:W2:Y:S01]  /*1ceb0*/  LDL.LU.64 R204, [R1+0x4528] ;  /* 0x0045280001cc7983 */ /* 0x002ea20000300a00 */
[----:B---3--:R-:W-:-:S04]  /*1cec0*/  IMAD.WIDE R210, R245, 0x4, R210 ;  /* 0x00000004f5d27825 */ /* 0x008fc800078e02d2 */
[C---:B----4-:R-:W-:Y:S01]  /*1ced0*/  IMAD.WIDE R216, R245.reuse, 0x4, R216 ;  /* 0x00000004f5d87825 */ /* 0x050fe200078e02d8 */
[----:B------:R1:W-:Y:S04]  /*1cee0*/  STL.64 [R1+0xbf8], R210 ;  /* 0x000bf8d201007387 */ /* 0x0003e80000100a00 */
[----:B------:R1:W-:Y:S04]  /*1cef0*/  LDGSTS.E [R244+-0x58000], [R210.64], P4 ;  /* 0xa8000000d2f47fae */ /* 0x0003e8000a121844 */
[----:B------:R3:W-:Y:S01]  /*1cf00*/  LDGSTS.E [R0+-0x57800], [R216.64], P4 ;  /* 0xa8800000d8007fae */ /* 0x0007e2000a121844 */
[----:B-----5:R-:W-:-:S03]  /*1cf10*/  IMAD.WIDE R222, R245, 0x4, R222 ;  /* 0x00000004f5de7825 */ /* 0x020fc600078e02de */
[----:B-1----:R-:W4:Y:S01]  /*1cf20*/  LDL.LU.64 R210, [R1+0x4520] ;  /* 0x0045200001d27983 */ /* 0x002f220000300a00 */
[----:B------:R-:W-:-:S03]  /*1cf30*/  IMAD.WIDE R228, R245, 0x4, R228 ;  /* 0x00000004f5e47825 */ /* 0x000fc600078e02e4 */
[----:B------:R3:W-:Y:S04]  /*1cf40*/  STL.64 [R1+0xbe8], R216 ;  /* 0x000be8d801007387 */ /* 0x0007e80000100a00 */
[----:B------:R1:W-:Y:S04]  /*1cf50*/  LDGSTS.E [R244+-0x57000], [R222.64], P4 ;  /* 0xa9000000def47fae */ /* 0x0003e8000a121844 */
[----:B------:R5:W-:Y:S04]  /*1cf60*/  LDGSTS.E [R0+-0x56800], [R228.64], P4 ;  /* 0xa9800000e4007fae */ /* 0x000be8000a121844 */
[----:B---3--:R-:W3:Y:S04]  /*1cf70*/  LDL.LU.64 R216, [R1+0x4518] ;  /* 0x0045180001d87983 */ /* 0x008ee80000300a00 */
[----:B------:R1:W-:Y:S01]  /*1cf80*/  STL.64 [R1+0xbd8], R222 ;  /* 0x000bd8de01007387 */ /* 0x0003e20000100a00 */
[----:B------:R-:W-:-:S04]  /*1cf90*/  IMAD.WIDE R234, R245, 0x4, R234 ;  /* 0x00000004f5ea7825 */ /* 0x000fc800078e02ea */
[C---:B------:R-:W-:Y:S01]  /*1cfa0*/  IMAD.WIDE R240, R245.reuse, 0x4, R240 ;  /* 0x00000004f5f07825 */ /* 0x040fe200078e02f0 */
[----:B------:R5:W-:Y:S04]  /*1cfb0*/  LDGSTS.E [R244+-0x56000], [R234.64], P4 ;  /* 0xaa000000eaf47fae */ /* 0x000be8000a121844 */
[----:B-1----:R-:W4:Y:S04]  /*1cfc0*/  LDL.LU.64 R222, [R1+0x4510] ;  /* 0x0045100001de7983 */ /* 0x002f280000300a00 */
[----:B------:R5:W-:Y:S04]  /*1cfd0*/  STL.64 [R1+0xbd0], R228 ;  /* 0x000bd0e401007387 */ /* 0x000be80000100a00 */
[----:B------:R1:W-:Y:S04]  /*1cfe0*/  LDGSTS.E [R0+-0x55800], [R240.64], P4 ;  /* 0xaa800000f0007fae */ /* 0x0003e8000a121844 */
[----:B-----5:R-:W5:Y:S04]  /*1cff0*/  LDL.LU.64 R228, [R1+0x4508] ;  /* 0x0045080001e47983 */ /* 0x020f680000300a00 */
[----:B------:R1:W-:Y:S04]  /*1d000*/  STL.64 [R1+0xbc0], R234 ;  /* 0x000bc0ea01007387 */ /* 0x0003e80000100a00 */
[----:B-1----:R-:W4:Y:S04]  /*1d010*/  LDL.LU.64 R234, [R1+0x4500] ;  /* 0x0045000001ea7983 */ /* 0x002f280000300a00 */
[----:B------:R1:W-:Y:S04]  /*1d020*/  STL.64 [R1+0xbb8], R240 ;  /* 0x000bb8f001007387 */ /* 0x0003e80000100a00 */
[----:B-1----:R-:W4:Y:S01]  /*1d030*/  LDL.LU.64 R240, [R1+0x44f8] ;  /* 0x0044f80001f07983 */ /* 0x002f220000300a00 */
[----:B------:R-:W-:-:S04]  /*1d040*/  IMAD.WIDE R250, R245, 0x4, R250 ;  /* 0x00000004f5fa7825 */ /* 0x000fc800078e02fa */
[C---:B------:R-:W-:Y:S01]  /*1d050*/  IMAD.WIDE R246, R245.reuse, 0x4, R246 ;  /* 0x00000004f5f67825 */ /* 0x040fe200078e02f6 */
[----:B------:R-:W-:Y:S04]  /*1d060*/  STL.64 [R1+0xbb0], R250 ;  /* 0x000bb0fa01007387 */ /* 0x000fe80000100a00 */
[----:B------:R1:W-:Y:S04]  /*1d070*/  LDGSTS.E [R244+-0x55000], [R250.64], P4 ;  /* 0xab000000faf47fae */ /* 0x0003e8000a121844 */
[----:B------:R4:W-:Y:S04]  /*1d080*/  STL.64 [R1+0xba8], R246 ;  /* 0x000ba8f601007387 */ /* 0x0009e80000100a00 */
[----:B------:R4:W-:Y:S01]  /*1d090*/  LDGSTS.E [R0+-0x54800], [R246.64], P4 ;  /* 0xab800000f6007fae */ /* 0x0009e2000a121844 */
[----:B--2---:R-:W-:-:S04]  /*1d0a0*/  IMAD.WIDE R192, R245, 0x4, R192 ;  /* 0x00000004f5c07825 */ /* 0x004fc800078e02c0 */
[----:B------:R-:W-:-:S04]  /*1d0b0*/  IMAD.WIDE R180, R245, 0x4, R180 ;  /* 0x00000004f5b47825 */ /* 0x000fc800078e02b4 */
        /* <DEDUP_REMOVED lines=13> */
[----:B---3--:R-:W-:-:S04]  /*1d190*/  IMAD.WIDE R216, R245, 0x4, R216 ;  /* 0x00000004f5d87825 */ /* 0x008fc800078e02d8 */
[----:B-----5:R-:W-:-:S04]  /*1d1a0*/  IMAD.WIDE R228, R245, 0x4, R228 ;  /* 0x00000004f5e47825 */ /* 0x020fc800078e02e4 */
[----:B----4-:R-:W-:Y:S01]  /*1d1b0*/  IMAD.WIDE R246, R245, 0x4, R234 ;  /* 0x00000004f5f67825 */ /* 0x010fe200078e02ea */
[----:B------:R-:W-:-:S03]  /*1d1c0*/  IADD3 R234, R249, 0x100000, RZ ;  /* 0x00100000f9ea7810 */ /* 0x000fc60007ffe0ff */
[----:B------:R-:W-:-:S05]  /*1d1d0*/  IMAD.WIDE R240, R245, 0x4, R240 ;  /* 0x00000004f5f07825 */ /* 0x000fca00078e02f0 */
[----:B------:R2:W-:Y:S04]  /*1d1e0*/  LDGSTS.E [R234+-0x54000], [R240.64], P4 ;  /* 0xac000000f0ea7fae */ /* 0x0005e8000a121844 */
[----:B------:R3:W-:Y:S01]  /*1d1f0*/  LDGSTS.E [R0+-0x53800], [R246.64], P4 ;  /* 0xac800000f6007fae */ /* 0x0007e2000a121844 */
[----:B--2---:R-:W-:Y:S01]  /*1d200*/  IMAD.WIDE R234, R245, 0x4, R222 ;  /* 0x00000004f5ea7825 */ /* 0x004fe200078e02de */
[----:B------:R-:W-:-:S05]  /*1d210*/  IADD3 R222, R249, 0x100000, RZ ;  /* 0x00100000f9de7810 */ /* 0x000fca0007ffe0ff */
        /* <DEDUP_REMOVED lines=39> */
[----:B------:R-:W-:Y:S02]  /*1d490*/  IADD3 R102, R249, 0x100000, RZ ;  /* 0x00100000f9667810 */ /* 0x000fe40007ffe0ff */
[----:B------:R-:W-:Y:S04]  /*1d4a0*/  STL.64 [R1+0xba0], R240 ;  /* 0x000ba0f001007387 */ /* 0x000fe80000100a00 */
[----:B------:R2:W-:Y:S04]  /*1d4b0*/  LDGSTS.E [R102+-0x49000], [R108.64], P4 ;  /* 0xb70000006c667fae */ /* 0x0005e8000a121844 */
[----:B------:R-:W-:Y:S04]  /*1d4c0*/  STL.64 [R1+0xb98], R246 ;  /* 0x000b98f601007387 */ /* 0x000fe80000100a00 */
[----:B------:R1:W-:Y:S01]  /*1d4d0*/  STL.64 [R1+0xb90], R228 ;  /* 0x000b90e401007387 */ /* 0x0003e20000100a00 */
[----:B--2---:R-:W-:Y:S01]  /*1d4e0*/  IMAD.WIDE R102, R245, 0x4, R90 ;  /* 0x00000004f5667825 */ /* 0x004fe200078e025a */
[----:B------:R-:W-:-:S02]  /*1d4f0*/  IADD3 R90, R249, 0x100000, RZ ;  /* 0x00100000f95a7810 */ /* 0x000fc40007ffe0ff */
[----:B------:R4:W-:Y:S04]  /*1d500*/  STL.64 [R1+0xb88], R234 ;  /* 0x000b88ea01007387 */ /* 0x0009e80000100a00 */
[----:B------:R-:W-:Y:S04]  /*1d510*/  STL.64 [R1+0xb80], R216 ;  /* 0x000b80d801007387 */ /* 0x000fe80000100a00 */
[----:B------:R-:W-:Y:S04]  /*1d520*/  STL.64 [R1+0xb78], R222 ;  /* 0x000b78de01007387 */ /* 0x000fe80000100a00 */
[----:B------:R-:W-:Y:S04]  /*1d530*/  STL.64 [R1+0xb70], R204 ;  /* 0x000b70cc01007387 */ /* 0x000fe80000100a00 */
[----:B------:R3:W-:Y:S04]  /*1d540*/  LDGSTS.E [R0+-0x48800], [R114.64], P4 ;  /* 0xb780000072007fae */ /* 0x0007e8000a121844 */
[----:B------:R1:W-:Y:S04]  /*1d550*/  STL.64 [R1+0xb68], R210 ;  /* 0x000b68d201007387 */ /* 0x0003e80000100a00 */
[----:B------:R1:W-:Y:S04]  /*1d560*/  LDGSTS.E [R90+-0x48000], [R96.64], P4 ;  /* 0xb8000000605a7fae */ /* 0x0003e8000a121844 */
[----:B------:R-:W-:Y:S04]  /*1d570*/  STL.64 [R1+0xb60], R192 ;  /* 0x000b60c001007387 */ /* 0x000fe80000100a00 */
[----:B------:R-:W-:Y:S01]  /*1d580*/  STL.64 [R1+0xb58], R198 ;  /* 0x000b58c601007387 */ /* 0x000fe20000100a00 */
[----:B-1----:R-:W-:Y:S01]  /*1d590*/  IMAD.WIDE R90, R245, 0x4, R78 ;  /* 0x00000004f55a7825 */ /* 0x002fe200078e024e */
[----:B------:R-:W-:-:S02]  /*1d5a0*/  IADD3 R78, R249, 0x100000, RZ ;  /* 0x00100000f94e7810 */ /* 0x000fc40007ffe0ff */
[----:B------:R-:W-:Y:S04]  /*1d5b0*/  STL.64 [R1+0xb50], R180 ;  /* 0x000b50b401007387 */ /* 0x000fe80000100a00 */
[----:B------:R-:W-:Y:S04]  /*1d5c0*/  STL.64 [R1+0xb48], R186 ;  /* 0x000b48ba01007387 */ /* 0x000fe80000100a00 */
[----:B------:R-:W-:Y:S04]  /*1d5d0*/  STL.64 [R1+0xb40], R168 ;  /* 0x000b40a801007387 */ /* 0x000fe80000100a00 */
[----:B------:R-:W-:Y:S04]  /*1d5e0*/  STL.64 [R1+0xb38], R174 ;  /* 0x000b38ae01007387 */ /* 0x000fe80000100a00 */
[----:B------:R3:W-:Y:S04]  /*1d5f0*/  LDGSTS.E [R0+-0x47800], [R102.64], P4 ;  /* 0xb880000066007fae */ /* 0x0007e8000a121844 */
[----:B------:R-:W-:Y:S04]  /*1d600*/  STL.64 [R1+0xb30], R156 ;  /* 0x000b309c01007387 */ /* 0x000fe80000100a00 */
        /* <DEDUP_REMOVED lines=25> */
[----:B-1----:R-:W-:-:S03]  /*1d7a0*/  IMAD.WIDE R54, R245, 0x4, R42 ;  /* 0x00000004f5367825 */ /* 0x002fc600078e022a */
[----:B------:R-:W-:Y:S04]  /*1d7b0*/  STL.64 [R1+0xa78], R66 ;  /* 0x000a784201007387 */ /* 0x000fe80000100a00 */
[----:B------:R-:W2:Y:S04]  /*1d7c0*/  LDL.LU.64 R228, [R1+0x298] ;  /* 0x0002980001e47983 */ /* 0x000ea80000300a00 */
[----:B------:R-:W-:Y:S04]  /*1d7d0*/  STL.64 [R1+0xa68], R48 ;  /* 0x000a683001007387 */ /* 0x000fe80000100a00 */
[----:B------:R-:W-:Y:S04]  /*1d7e0*/  STL.64 [R1+0xa58], R54 ;  /* 0x000a583601007387 */ /* 0x000fe80000100a00 */
[----:B----4-:R-:W4:Y:S01]  /*1d7f0*/  LDL.LU.64 R234, [R1+0x278] ;  /* 0x0002780001ea7983 */ /* 0x010f220000300a00 */
[----:B------:R-:W-:-:S03]  /*1d800*/  IADD3 R42, R249, 0x100000, RZ ;  /* 0x00100000f92a7810 */ /* 0x000fc60007ffe0ff */
[----:B------:R1:W-:Y:S04]  /*1d810*/  LDGSTS.E [R0+-0x44800], [R66.64], P4 ;  /* 0xbb80000042007fae */ /* 0x0003e8000a121844 */
[----:B------:R1:W-:Y:S04]  /*1d820*/  LDGSTS.E [R42+-0x44000], [R48.64], P4 ;  /* 0xbc000000302a7fae */ /* 0x0003e8000a121844 */
[----:B------:R-:W4:Y:S04]  /*1d830*/  LDL.LU.64 R240, [R1+0x258] ;  /* 0x0002580001f07983 */ /* 0x000f280000300a00 */
[----:B---3--:R-:W3:Y:S01]  /*1d840*/  LDL.LU.64 R246, [R1+0x238] ;  /* 0x0002380001f67983 */ /* 0x008ee20000300a00 */
[----:B-1----:R-:W-:-:S03]  /*1d850*/  IMAD.WIDE R42, R245, 0x4, R30 ;  /* 0x00000004f52a7825 */ /* 0x002fc600078e021e */
[----:B------:R-:W-:Y:S04]  /*1d860*/  STL.64 [R1+0xa48], R36 ;  /* 0x000a482401007387 */ /* 0x000fe80000100a00 */
[----:B------:R-:W-:Y:S04]  /*1d870*/  STL.64 [R1+0xa38], R42 ;  /* 0x000a382a01007387 */ /* 0x000fe80000100a00 */
[----:B------:R-:W3:Y:S04]  /*1d880*/  LDL.LU.64 R210, [R1+0x218] ;  /* 0x0002180001d27983 */ /* 0x000ee80000300a00 */
[----:B------:R-:W3:Y:S01]  /*1d890*/  LDL.LU.64 R250, [R1+0x1f8] ;  /* 0x0001f80001fa7983 */ /* 0x000ee20000300a00 */
[----:B------:R-:W-:-:S03]  /*1d8a0*/  IADD3 R30, R249, 0x100000, RZ ;  /* 0x00100000f91e7810 */ /* 0x000fc60007ffe0ff */
[----:B------:R1:W-:Y:S01]  /*1d8b0*/  LDGSTS.E [R0+-0x43800], [R54.64], P4 ;  /* 0xbc80000036007fae */ /* 0x0003e2000a121844 */
[----:B------:R-:W-:-:S03]  /*1d8c0*/  IMAD.WIDE R24, R245, 0x4, R24 ;  /* 0x00000004f5187825 */ /* 0x000fc600078e0218 */
[----:B------:R1:W-:Y:S04]  /*1d8d0*/  LDGSTS.E [R30+-0x43000], [R36.64], P4 ;  /* 0xbd000000241e7fae */ /* 0x0003e8000a121844 */
[----:B------:R5:W-:Y:S01]  /*1d8e0*/  LDGSTS.E [R0+-0x42800], [R42.64], P4 ;  /* 0xbd8000002a007fae */ /* 0x000be2000a121844 */
[----:B-1----:R-:W-:Y:S01]  /*1d8f0*/  IMAD.WIDE R30, R245, 0x4, R18 ;  /* 0x00000004f51e7825 */ /* 0x002fe200078e0212 */
[----:B------:R-:W-:-:S05]  /*1d900*/  IADD3 R18, R249, 0x100000, RZ ;  /* 0x00100000f9127810 */ /* 0x000fca0007ffe0ff */
[----:B------:R1:W-:Y:S01]  /*1d910*/  LDGSTS.E [R18+-0x42000], [R24.64], P4 ;  /* 0xbe00000018127fae */ /* 0x0003e2000a121844 */
[----:B------:R-:W-:-:S03]  /*1d920*/  IMAD.WIDE R12, R245, 0x4, R12 ;  /* 0x00000004f50c7825 */ /* 0x000fc600078e020c */
[----:B------:R-:W-:Y:S01]  /*1d930*/  STL.64 [R1+0xa28], R24 ;  /* 0x000a281801007387 */ /* 0x000fe20000100a00 */
[----:B-1----:R-:W-:Y:S01]  /*1d940*/  IMAD.WIDE R18, R245, 0x4, R6 ;  /* 0x00000004f5127825 */ /* 0x002fe200078e0206 */
[----:B------:R-:W-:Y:S02]  /*1d950*/  IADD3 R6, R249, 0x100000, RZ ;  /* 0x00100000f9067810 */ /* 0x000fe40007ffe0ff */
[----:B------:R1:W-:Y:S04]  /*1d960*/  LDGSTS.E [R0+-0x41800], [R30.64], P4 ;  /* 0xbe8000001e007fae */ /* 0x0003e8000a121844 */
[----:B------:R-:W1:Y:S04]  /*1d970*/  S2R R249, SR_TID.X ;  /* 0x0000000000f97919 */ /* 0x000e680000002100 */
[----:B------:R-:W-:Y:S04]  /*1d980*/  STL.64 [R1+0xa18], R30 ;  /* 0x000a181e01007387 */ /* 0x000fe80000100a00 */
[----:B------:R-:W-:Y:S04]  /*1d990*/  STL.64 [R1+0xa08], R12 ;  /* 0x000a080c01007387 */ /* 0x000fe80000100a00 */
[----:B------:R-:W3:Y:S04]  /*1d9a0*/  LDL.LU.64 R216, [R1+0x1d8] ;  /* 0x0001d80001d87983 */ /* 0x000ee80000300a00 */
[----:B------:R2:W-:Y:S04]  /*1d9b0*/  STL.64 [R1+0x9f8], R18 ;  /* 0x0009f81201007387 */ /* 0x0005e80000100a00 */
[----:B-----5:R-:W5:Y:S01]  /*1d9c0*/  LDL.LU.64 R222, [R1+0x1b8] ;  /* 0x0001b80001de7983 */ /* 0x020f620000300a00 */
[----:B-1----:R-:W-:-:S03]  /*1d9d0*/  SHF.R.S32.HI R248, RZ, 0x6, R249 ;  /* 0x00000006fff87819 */ /* 0x002fc600000114f9 */
[----:B------:R1:W-:Y:S01]  /*1d9e0*/  LDGSTS.E [R6+-0x41000], [R12.64], P4 ;  /* 0xbf0000000c067fae */ /* 0x0003e2000a121844 */
[----:B------:R-:W-:Y:S02]  /*1d9f0*/  LOP3.LUT R249, R249, 0x3f, RZ, 0xc0, !PT ;  /* 0x0000003ff9f97812 */ /* 0x000fe400078ec0ff */
[----:B------:R-:W-:Y:S01]  /*1da00*/  SGXT R248, R248, 0x1 ;  /* 0x00000001f8f8781a */ /* 0x000fe20000000200 */
[----:B------:R1:W-:Y:S01]  /*1da10*/  LDGSTS.E [R0+-0x40800], [R18.64], P4 ;  /* 0xbf80000012007fae */ /* 0x0003e2000a121844 */
[----:B------:R-:W-:-:S04]  /*1da20*/  SHF.L.U32 R249, R249, 0x2, RZ ;  /* 0x00000002f9f97819 */ /* 0x000fc800000006ff */
[----:B------:R-:W-:-:S04]  /*1da30*/  LOP3.LUT R249, R249, 0x110, R248, 0x78, !PT ;  /* 0x00000110f9f97812 */ /* 0x000fc800078e78f8 */
[----:B------:R-:W-:-:S04]  /*1da40*/  LOP3.LUT R249, R249, 0x20, RZ, 0x3c, !PT ;  /* 0x00000020f9f97812 */ /* 0x000fc800078e3cff */
[C---:B-1----:R-:W-:Y:S02]  /*1da50*/  IADD3 R6, R249.reuse, 0x100000, RZ ;  /* 0x00100000f9067810 */ /* 0x042fe40007ffe0ff */
[----:B------:R-:W-:Y:S01]  /*1da60*/  IADD3 R0, R249, 0x100000, RZ ;  /* 0x00100000f9007810 */ /* 0x000fe20007ffe0ff */
[C---:B--2---:R-:W-:Y:S02]  /*1da70*/  IMAD.WIDE R18, R245.reuse, 0x4, R228 ;  /* 0x00000004f5127825 */ /* 0x044fe400078e02e4 */
[----:B------:R-:W2:Y:S04]  /*1da80*/  LDL.LU.64 R228, [R1+0x198] ;  /* 0x0001980001e47983 */ /* 0x000ea80000300a00 */
[----:B------:R1:W-:Y:S01]  /*1da90*/  LDGSTS.E [R6+-0x5fe00], [R18.64], P4 ;  /* 0xa020000012067fae */ /* 0x0003e2000a121844 */
[----:B----4-:R-:W-:-:S03]  /*1daa0*/  IMAD.WIDE R12, R245, 0x4, R234 ;  /* 0x00000004f50c7825 */ /* 0x010fc600078e02ea */
[----:B------:R-:W4:Y:S04]  /*1dab0*/  LDL.LU.64 R234, [R1+0x178] ;  /* 0x0001780001ea7983 */ /* 0x000f280000300a00 */
[----:B------:R1:W-:Y:S04]  /*1dac0*/  STL.64 [R1+0x9e8], R18 ;  /* 0x0009e81201007387 */ /* 0x0003e80000100a00 */
[----:B------:R3:W-:Y:S04]  /*1dad0*/  STL.64 [R1+0x9d8], R12 ;  /* 0x0009d80c01007387 */ /* 0x0007e80000100a00 */
[----:B------:R3:W-:Y:S01]  /*1dae0*/  LDGSTS.E [R0+-0x5f600], [R12.64], P4 ;  /* 0xa0a000000c007fae */ /* 0x0007e2000a121844 */
[----:B-1----:R-:W-:-:S03]  /*1daf0*/  IMAD.WIDE R18, R245, 0x4, R240 ;  /* 0x00000004f5127825 */ /* 0x002fc600078e02f0 */
[----:B------:R-:W4:Y:S04]  /*1db00*/  LDL.LU.64 R240, [R1+0x158] ;  /* 0x0001580001f07983 */ /* 0x000f280000300a00 */
[----:B------:R1:W-:Y:S01]  /*1db10*/  LDGSTS.E [R6+-0x5ee00], [R18.64], P4 ;  /* 0xa120000012067fae */ /* 0x0003e2000a121844 */
[----:B---3--:R-:W-:-:S03]  /*1db20*/  IMAD.WIDE R12, R245, 0x4, R246 ;  /* 0x00000004f50c7825 */ /* 0x008fc600078e02f6 */
[----:B------:R-:W3:Y:S04]  /*1db30*/  LDL.LU.64 R246, [R1+0x138] ;  /* 0x0001380001f67983 */ /* 0x000ee80000300a00 */
[----:B------:R-:W-:Y:S04]  /*1db40*/  STL.64 [R1+0x9c8], R18 ;  /* 0x0009c81201007387 */ /* 0x000fe80000100a00 */
[----:B------:R1:W-:Y:S04]  /*1db50*/  STL.64 [R1+0x9b8], R12 ;  /* 0x0009b80c01007387 */ /* 0x0003e80000100a00 */
[----:B------:R1:W-:Y:S02]  /*1db60*/  LDGSTS.E [R0+-0x5e600], [R12.64], P4 ;  /* 0xa1a000000c007fae */ /* 0x0003e4000a121844 */
[----:B-1----:R-:W-:-:S02]  /*1db70*/  IMAD.WIDE R12, R245, 0x4, R250 ;  /* 0x00000004f50c7825 */ /* 0x002fc400078e02fa */
[----:B------:R-:W3:Y:S02]  /*1db80*/  LDL.LU.64 R250, [R1+0x118] ;  /* 0x0001180001fa7983 */ /* 0x000ee40000300a00 */
[----:B------:R-:W-:-:S05]  /*1db90*/  IMAD.WIDE R18, R245, 0x4, R210 ;  /* 0x00000004f5127825 */ /* 0x000fca00078e02d2 */
[----:B------:R1:W-:Y:S04]  /*1dba0*/  STL.64 [R1+0x9a8], R18 ;  /* 0x0009a81201007387 */ /* 0x0003e80000100a00 */
[----:B------:R5:W-:Y:S04]  /*1dbb0*/  STL.64 [R1+0x998], R12 ;  /* 0x0009980c01007387 */ /* 0x000be80000100a00 */
[----:B------:R-:W3:Y:S04]  /*1dbc0*/  LDL.LU.64 R192, [R1+0xf8] ;  /* 0x0000f80001c07983 */ /* 0x000ee80000300a00 */
[----:B------:R1:W-:Y:S04]  /*1dbd0*/  LDGSTS.E [R6+-0x5de00], [R18.64], P4 ;  /* 0xa220000012067fae */ /* 0x0003e8000a121844 */
[----:B------:R5:W-:Y:S04]  /*1dbe0*/  LDGSTS.E [R0+-0x5d600], [R12.64], P4 ;  /* 0xa2a000000c007fae */ /* 0x000be8000a121844 */
[----:B------:R-:W3:Y:S04]  /*1dbf0*/  LDL.LU.64 R198, [R1+0xd8] ;  /* 0x0000d80001c67983 */ /* 0x000ee80000300a00 */
[----:B------:R-:W3:Y:S01]  /*1dc00*/  LDL.LU.64 R204, [R1+0xc0] ;  /* 0x0000c00001cc7983 */ /* 0x000ee20000300a00 */
[----:B-1----:R-:W-:-:S04]  /*1dc10*/  IMAD.WIDE R18, R245, 0x4, R216 ;  /* 0x00000004f5127825 */ /* 0x002fc800078e02d8 */
[C---:B-----5:R-:W-:Y:S01]  /*1dc20*/  IMAD.WIDE R12, R245.reuse, 0x4, R222 ;  /* 0x00000004f50c7825 */ /* 0x060fe200078e02de */
[----:B------:R2:W-:Y:S04]  /*1dc30*/  STL.64 [R1+0x988], R18 ;  /* 0x0009881201007387 */ /* 0x0005e80000100a00 */
[----:B------:R2:W-:Y:S04]  /*1dc40*/  LDGSTS.E [R6+-0x5ce00], [R18.64], P4 ;  /* 0xa320000012067fae */ /* 0x0005e8000a121844 */
[----:B------:R4:W-:Y:S04]  /*1dc50*/  STL.64 [R1+0x978], R12 ;  /* 0x0009780c01007387 */ /* 0x0009e80000100a00 */
[----:B------:R4:W-:Y:S04]  /*1dc60*/  LDGSTS.E [R0+-0x5c600], [R12.64], P4 ;  /* 0xa3a000000c007fae */ /* 0x0009e8000a121844 */
[----:B------:R-:W5:Y:S04]  /*1dc70*/  LDL.LU.64 R210, [R1+0xa8] ;  /* 0x0000a80001d27983 */ /* 0x000f680000300a00 */
[----:B------:R-:W5:Y:S01]  /*1dc80*/  LDL.LU.64 R216, [R1+0x90] ;  /* 0x0000900001d87983 */ /* 0x000f620000300a00 */
[----:B--2---:R-:W-:-:S05]  /*1dc90*/  IMAD.WIDE R18, R245, 0x4, R228 ;  /* 0x00000004f5127825 */ /* 0x004fca00078e02e4 */
[----:B------:R1:W-:Y:S04]  /*1dca0*/  STL.64 [R1+0x968], R18 ;  /* 0x0009681201007387 */ /* 0x0003e80000100a00 */
[----:B------:R1:W-:Y:S01]  /*1dcb0*/  LDGSTS.E [R6+-0x5be00], [R18.64], P4 ;  /* 0xa420000012067fae */ /* 0x0003e2000a121844 */
[----:B----4-:R-:W-:-:S05]  /*1dcc0*/  IMAD.WIDE R12, R245, 0x4, R234 ;  /* 0x00000004f50c7825 */ /* 0x010fca00078e02ea */
[----:B------:R3:W-:Y:S04]  /*1dcd0*/  STL.64 [R1+0x958], R12 ;  /* 0x0009580c01007387 */ /* 0x0007e80000100a00 */
[----:B------:R-:W2:Y:S04]  /*1dce0*/  LDL.LU.64 R222, [R1+0x78] ;  /* 0x0000780001de7983 */ /* 0x000ea80000300a00 */
[----:B------:R-:W4:Y:S04]  /*1dcf0*/  LDL.LU.64 R228, [R1+0x60] ;  /* 0x0000600001e47983 */ /* 0x000f280000300a00 */
[----:B------:R3:W-:Y:S01]  /*1dd00*/  LDGSTS.E [R0+-0x5b600], [R12.64], P4 ;  /* 0xa4a000000c007fae */ /* 0x0007e2000a121844 */
[----:B-1----:R-:W-:-:S03]  /*1dd10*/  IMAD.WIDE R18, R245, 0x4, R240 ;  /* 0x00000004f5127825 */ /* 0x002fc600078e02f0 */
[----:B------:R-:W4:Y:S04]  /*1dd20*/  LDL.LU.64 R234, [R1+0x48] ;  /* 0x0000480001ea7983 */ /* 0x000f280000300a00 */
[----:B------:R-:W4:Y:S01]  /*1dd30*/  LDL.LU.64 R240, [R1+0x30] ;  /* 0x0000300001f07983 */ /* 0x000f220000300a00 */
[----:B---3--:R-:W-:-:S03]  /*1dd40*/  IMAD.WIDE R12, R245, 0x4, R246 ;  /* 0x00000004f50c7825 */ /* 0x008fc600078e02f6 */
[----:B------:R1:W-:Y:S04]  /*1dd50*/  STL.64 [R1+0x948], R18 ;  /* 0x0009481201007387 */ /* 0x0003e80000100a00 */
[----:B------:R3:W-:Y:S04]  /*1dd60*/  STL.64 [R1+0x938], R12 ;  /* 0x0009380c01007387 */ /* 0x0007e80000100a00 */
[----:B------:R1:W-:Y:S04]  /*1dd70*/  LDGSTS.E [R6+-0x5ae00], [R18.64], P4 ;  /* 0xa520000012067fae */ /* 0x0003e8000a121844 */
[----:B------:R-:W4:Y:S04]  /*1dd80*/  LDL.LU.64 R246, [R1+0x18] ;  /* 0x0000180001f67983 */ /* 0x000f280000300a00 */
[----:B------:R3:W-:Y:S01]  /*1dd90*/  LDGSTS.E [R0+-0x5a600], [R12.64], P4 ;  /* 0xa5a000000c007fae */ /* 0x0007e2000a121844 */
[----:B-1----:R-:W-:-:S03]  /*1dda0*/  IMAD.WIDE R18, R245, 0x4, R250 ;  /* 0x00000004f5127825 */ /* 0x002fc600078e02fa */
[----:B------:R-:W4:Y:S04]  /*1ddb0*/  LDL.LU.64 R250, [R1] ;  /* 0x0000000001fa7983 */ /* 0x000f280000300a00 */
[----:B------:R1:W-:Y:S04]  /*1ddc0*/  STL.64 [R1+0x928], R18 ;  /* 0x0009281201007387 */ /* 0x0003e80000100a00 */
[----:B------:R1:W-:Y:S01]  /*1ddd0*/  LDGSTS.E [R6+-0x59e00], [R18.64], P4 ;  /* 0xa620000012067fae */ /* 0x0003e2000a121844 */
[----:B---3--:R-:W-:-:S05]  /*1dde0*/  IMAD.WIDE R12, R245, 0x4, R192 ;  /* 0x00000004f50c7825 */ /* 0x008fca00078e02c0 */
[----:B------:R3:W-:Y:S04]  /*1ddf0*/  STL.64 [R1+0x918], R12 ;  /* 0x0009180c01007387 */ /* 0x0007e80000100a00 */
[----:B------:R3:W-:Y:S01]  /*1de00*/  LDGSTS.E [R0+-0x59600], [R12.64], P4 ;  /* 0xa6a000000c007fae */ /* 0x0007e2000a121844 */
[----:B-1----:R-:W-:-:S05]  /*1de10*/  IMAD.WIDE R18, R245, 0x4, R198 ;  /* 0x00000004f5127825 */ /* 0x002fca00078e02c6 */
[----:B------:R5:W-:Y:S01]  /*1de20*/  STL.64 [R1+0x908], R18 ;  /* 0x0009081201007387 */ /* 0x000be20000100a00 */
[----:B---3--:R-:W-:-:S03]  /*1de30*/  IMAD.WIDE R12, R245, 0x4, R204 ;  /* 0x00000004f50c7825 */ /* 0x008fc600078e02cc */
[----:B------:R5:W-:Y:S04]  /*1de40*/  LDGSTS.E [R6+-0x58e00], [R18.64], P4 ;  /* 0xa720000012067fae */ /* 0x000be8000a121844 */
[----:B------:R1:W-:Y:S04]  /*1de50*/  STL.64 [R1+0x8f0], R12 ;  /* 0x0008f00c01007387 */ /* 0x0003e80000100a00 */
[----:B------:R1:W-:Y:S01]  /*1de60*/  LDGSTS.E [R0+-0x58600], [R12.64], P4 ;  /* 0xa7a000000c007fae */ /* 0x0003e2000a121844 */
[----:B-----5:R-:W-:-:S04]  /*1de70*/  IMAD.WIDE R18, R245, 0x4, R210 ;  /* 0x00000004f5127825 */ /* 0x020fc800078e02d2 */
[C---:B-1----:R-:W-:Y:S01]  /*1de80*/  IMAD.WIDE R12, R245.reuse, 0x4, R216 ;  /* 0x00000004f50c7825 */ /* 0x042fe200078e02d8 */
[----:B------:R2:W-:Y:S04]  /*1de90*/  STL.64 [R1+0x8e0], R18 ;  /* 0x0008e01201007387 */ /* 0x0005e80000100a00 */
[----:B------:R2:W-:Y:S04]  /*1dea0*/  LDGSTS.E [R6+-0x57e00], [R18.64], P4 ;  /* 0xa820000012067fae */ /* 0x0005e8000a121844 */
[----:B------:R4:W-:Y:S04]  /*1deb0*/  STL.64 [R1+0x8d0], R12 ;  /* 0x0008d00c01007387 */ /* 0x0009e80000100a00 */
[----:B------:R4:W-:Y:S01]  /*1dec0*/  LDGSTS.E [R0+-0x57600], [R12.64], P4 ;  /* 0xa8a000000c007fae */ /* 0x0009e2000a121844 */
[----:B--2---:R-:W-:-:S04]  /*1ded0*/  IMAD.WIDE R18, R245, 0x4, R222 ;  /* 0x00000004f5127825 */ /* 0x004fc800078e02de */
[C---:B----4-:R-:W-:Y:S01]  /*1dee0*/  IMAD.WIDE R12, R245.reuse, 0x4, R228 ;  /* 0x00000004f50c7825 */ /* 0x050fe200078e02e4 */
[----:B------:R1:W-:Y:S04]  /*1def0*/  STL.64 [R1+0x8c0], R18 ;  /* 0x0008c01201007387 */ /* 0x0003e80000100a00 */
[----:B------:R1:W-:Y:S04]  /*1df00*/  LDGSTS.E [R6+-0x56e00], [R18.64], P4 ;  /* 0xa920000012067fae */ /* 0x0003e8000a121844 */
[----:B------:R2:W-:Y:S04]  /*1df10*/  STL.64 [R1+0x8b0], R12 ;  /* 0x0008b00c01007387 */ /* 0x0005e80000100a00 */
[----:B------:R2:W-:Y:S01]  /*1df20*/  LDGSTS.E [R0+-0x56600], [R12.64], P4 ;  /* 0xa9a000000c007fae */ /* 0x0005e2000a121844 */
[----:B-1----:R-:W-:-:S04]  /*1df30*/  IMAD.WIDE R18, R245, 0x4, R234 ;  /* 0x00000004f5127825 */ /* 0x002fc800078e02ea */
[C---:B--2---:R-:W-:Y:S01]  /*1df40*/  IMAD.WIDE R12, R245.reuse, 0x4, R240 ;  /* 0x00000004f50c7825 */ /* 0x044fe200078e02f0 */
        /* <DEDUP_REMOVED lines=106> */
[----:B-1----:R-:W-:-:S03]  /*1e5f0*/  IMAD.WIDE R18, R245, 0x4, R46 ;  /* 0x00000004f5127825 */ /* 0x002fc600078e022e */
[----:B------:R-:W3:Y:S04]  /*1e600*/  LDL.LU.64 R234, [R1+0x290] ;  /* 0x0002900001ea7983 */ /* 0x000ee80000300a00 */
[----:B------:R-:W4:Y:S01]  /*1e610*/  LDL.LU.64 R240, [R1+0x270] ;  /* 0x0002700001f07983 */ /* 0x000f220000300a00 */
[----:B--2---:R-:W-:-:S03]  /*1e620*/  IMAD.WIDE R12, R245, 0x4, R40 ;  /* 0x00000004f50c7825 */ /* 0x004fc600078e0228 */
[----:B------:R1:W-:Y:S04]  /*1e630*/  STL.64 [R1+0x670], R18 ;  /* 0x0006701201007387 */ /* 0x0003e80000100a00 */
[----:B------:R2:W-:Y:S04]  /*1e640*/  STL.64 [R1+0x660], R12 ;  /* 0x0006600c01007387 */ /* 0x0005e80000100a00 */
[----:B------:R-:W5:Y:S04]  /*1e650*/  LDL.LU.64 R246, [R1+0x250] ;  /* 0x0002500001f67983 */ /* 0x000f680000300a00 */
[----:B------:R-:W5:Y:S04]  /*1e660*/  LDL.LU.64 R250, [R1+0x230] ;  /* 0x0002300001fa7983 */ /* 0x000f680000300a00 */
[----:B------:R1:W-:Y:S04]  /*1e670*/  LDGSTS.E [R6+-0x43e00], [R18.64], P4 ;  /* 0xbc20000012067fae */ /* 0x0003e8000a121844 */
[----:B------:R2:W-:Y:S01]  /*1e680*/  LDGSTS.E [R0+-0x43600], [R12.64], P4 ;  /* 0xbca000000c007fae */ /* 0x0005e2000a121844 */
[----:B-1----:R-:W-:-:S04]  /*1e690*/  IMAD.WIDE R18, R245, 0x4, R34 ;  /* 0x00000004f5127825 */ /* 0x002fc800078e0222 */
[C---:B--2---:R-:W-:Y:S01]  /*1e6a0*/  IMAD.WIDE R12, R245.reuse, 0x4, R28 ;  /* 0x00000004f50c7825 */ /* 0x044fe200078e021c */
[----:B------:R1:W-:Y:S04]  /*1e6b0*/  STL.64 [R1+0x650], R18 ;  /* 0x0006501201007387 */ /* 0x0003e80000100a00 */
[----:B------:R1:W-:Y:S04]  /*1e6c0*/  LDGSTS.E [R6+-0x42e00], [R18.64], P4 ;  /* 0xbd20000012067fae */ /* 0x0003e8000a121844 */
[----:B------:R2:W-:Y:S01]  /*1e6d0*/  LDGSTS.E [R0+-0x42600], [R12.64], P4 ;  /* 0xbda000000c007fae */ /* 0x0005e2000a121844 */
[----:B-1----:R-:W-:-:S05]  /*1e6e0*/  IMAD.WIDE R18, R245, 0x4, R22 ;  /* 0x00000004f5127825 */ /* 0x002fca00078e0216 */
[----:B------:R1:W-:Y:S02]  /*1e6f0*/  LDGSTS.E [R6+-0x41e00], [R18.64], P4 ;  /* 0xbe20000012067fae */ /* 0x0003e4000a121844 */
[----:B-1----:R-:W-:Y:S01]  /*1e700*/  IMAD.WIDE R6, R245, 0x4, R4 ;  /* 0x00000004f5067825 */ /* 0x002fe200078e0204 */
[----:B------:R-:W-:Y:S02]  /*1e710*/  IADD3 R4, R249, 0x100000, RZ ;  /* 0x00100000f9047810 */ /* 0x000fe40007ffe0ff */
[----:B------:R-:W1:Y:S01]  /*1e720*/  S2R R249, SR_TID.X ;  /* 0x0000000000f97919 */ /* 0x000e620000002100 */
[----:B------:R-:W-:-:S03]  /*1e730*/  IMAD.WIDE R10, R245, 0x4, R10 ;  /* 0x00000004f50a7825 */ /* 0x000fc600078e020a */
[----:B------:R2:W-:Y:S04]  /*1e740*/  STL.64 [R1+0x640], R12 ;  /* 0x0006400c01007387 */ /* 0x0005e80000100a00 */
[----:B------:R-:W5:Y:S04]  /*1e750*/  LDL.LU.64 R210, [R1+0x210] ;  /* 0x0002100001d27983 */ /* 0x000f680000300a00 */
[----:B------:R-:W5:Y:S01]  /*1e760*/  LDL.LU.64 R216, [R1+0x1f0] ;  /* 0x0001f00001d87983 */ /* 0x000f620000300a00 */
[----:B--2---:R-:W-:-:S03]  /*1e770*/  IMAD.WIDE R12, R245, 0x4, R16 ;  /* 0x00000004f50c7825 */ /* 0x004fc600078e0210 */
[----:B------:R-:W-:Y:S01]  /*1e780*/  STL.64 [R1+0x630], R18 ;  /* 0x0006301201007387 */ /* 0x000fe20000100a00 */
[----:B-1----:R-:W-:-:S03]  /*1e790*/  SHF.R.S32.HI R248, RZ, 0x6, R249 ;  /* 0x00000006fff87819 */ /* 0x002fc600000114f9 */
[----:B------:R1:W-:Y:S01]  /*1e7a0*/  LDGSTS.E [R0+-0x41600], [R12.64], P4 ;  /* 0xbea000000c007fae */ /* 0x0003e2000a121844 */
[----:B------:R-:W-:-:S03]  /*1e7b0*/  LOP3.LUT R249, R249, 0x3f, RZ, 0xc0, !PT ;  /* 0x0000003ff9f97812 */ /* 0x000fc600078ec0ff */
[----:B------:R-:W-:Y:S01]  /*1e7c0*/  STL.64 [R1+0x620], R12 ;  /* 0x0006200c01007387 */ /* 0x000fe20000100a00 */
[----:B------:R-:W-:Y:S01]  /*1e7d0*/  SGXT R248, R248, 0x1 ;  /* 0x00000001f8f8781a */ /* 0x000fe20000000200 */
[----:B------:R-:W-:Y:S02]  /*1e7e0*/  IMAD.SHL.U32 R249, R249, 0x4, RZ ;  /* 0x00000004f9f97824 */ /* 0x000fe400078e00ff */
[----:B------:R3:W-:Y:S04]  /*1e7f0*/  STL.64 [R1+0x610], R10 ;  /* 0x0006100a01007387 */ /* 0x0007e80000100a00 */
[----:B------:R-:W2:Y:S01]  /*1e800*/  LDL.LU.64 R222, [R1+0x1d0] ;  /* 0x0001d00001de7983 */ /* 0x000ea20000300a00 */
[----:B------:R-:W-:-:S03]  /*1e810*/  LOP3.LUT R249, R249, 0x110, R248, 0x78, !PT ;  /* 0x00000110f9f97812 */ /* 0x000fc600078e78f8 */
[----:B------:R4:W-:Y:S04]  /*1e820*/  STL.64 [R1+0x600], R6 ;  /* 0x0006000601007387 */ /* 0x0009e80000100a00 */
[----:B------:R-:W2:Y:S01]  /*1e830*/  LDL.LU.64 R228, [R1+0x1b0] ;  /* 0x0001b00001e47983 */ /* 0x000ea20000300a00 */
[----:B------:R-:W-:-:S03]  /*1e840*/  LOP3.LUT R249, R249, 0x40, RZ, 0x3c, !PT ;  /* 0x00000040f9f97812 */ /* 0x000fc600078e3cff */
[----:B------:R1:W-:Y:S04]  /*1e850*/  LDGSTS.E [R4+-0x40e00], [R10.64], P4 ;  /* 0xbf2000000a047fae */ /* 0x0003e8000a121844 */
[----:B------:R1:W-:Y:S02]  /*1e860*/  LDGSTS.E [R0+-0x40600], [R6.64], P4 ;  /* 0xbfa0000006007fae */ /* 0x0003e4000a121844 */
[C---:B-1----:R-:W-:Y:S02]  /*1e870*/  IADD3 R4, R249.reuse, 0x100000, RZ ;  /* 0x00100000f9047810 */ /* 0x042fe40007ffe0ff */
[----:B------:R-:W-:Y:S01]  /*1e880*/  IADD3 R0, R249, 0x100000, RZ ;  /* 0x00100000f9007810 */ /* 0x000fe20007ffe0ff */
[C---:B---3--:R-:W-:Y:S02]  /*1e890*/  IMAD.WIDE R10, R245.reuse, 0x4, R234 ;  /* 0x00000004f50a7825 */ /* 0x048fe400078e02ea */
[----:B------:R-:W3:Y:S02]  /*1e8a0*/  LDL.LU.64 R234, [R1+0x190] ;  /* 0x0001900001ea7983 */ /* 0x000ee40000300a00 */
[----:B----4-:R-:W-:-:S02]  /*1e8b0*/  IMAD.WIDE R6, R245, 0x4, R240 ;  /* 0x00000004f5067825 */ /* 0x010fc400078e02f0 */
[----:B------:R-:W4:Y:S04]  /*1e8c0*/  LDL.LU.64 R240, [R1+0x170] ;  /* 0x0001700001f07983 */ /* 0x000f280000300a00 */
[----:B------:R5:W-:Y:S04]  /*1e8d0*/  STL.64 [R1+0x5f0], R10 ;  /* 0x0005f00a01007387 */ /* 0x000be80000100a00 */
[----:B------:R5:W-:Y:S04]  /*1e8e0*/  LDGSTS.E [R4+-0x5fc00], [R10.64], P4 ;  /* 0xa04000000a047fae */ /* 0x000be8000a121844 */
[----:B------:R1:W-:Y:S04]  /*1e8f0*/  STL.64 [R1+0x5e0], R6 ;  /* 0x0005e00601007387 */ /* 0x0003e80000100a00 */
[----:B------:R1:W-:Y:S01]  /*1e900*/  LDGSTS.E [R0+-0x5f400], [R6.64], P4 ;  /* 0xa0c0000006007fae */ /* 0x0003e2000a121844 */
[----:B-----5:R-:W-:-:S03]  /*1e910*/  IMAD.WIDE R10, R245, 0x4, R246 ;  /* 0x00000004f50a7825 */ /* 0x020fc600078e02f6 */
[----:B------:R-:W5:Y:S04]  /*1e920*/  LDL.LU.64 R246, [R1+0x150] ;  /* 0x0001500001f67983 */ /* 0x000f680000300a00 */
[----:B------:R1:W-:Y:S02]  /*1e930*/  LDGSTS.E [R4+-0x5ec00], [R10.64], P4 ;  /* 0xa14000000a047fae */ /* 0x0003e4000a121844 */
[C---:B-1----:R-:W-:Y:S02]  /*1e940*/  IMAD.WIDE R6, R245.reuse, 0x4, R250 ;  /* 0x00000004f5067825 */ /* 0x042fe400078e02fa */
[----:B------:R-:W5:Y:S04]  /*1e950*/  LDL.LU.64 R250, [R1+0x130] ;  /* 0x0001300001fa7983 */ /* 0x000f680000300a00 */
[----:B------:R1:W-:Y:S04]  /*1e960*/  STL.64 [R1+0x5d0], R10 ;  /* 0x0005d00a01007387 */ /* 0x0003e80000100a00 */
[----:B------:R1:W-:Y:S04]  /*1e970*/  STL.64 [R1+0x5c0], R6 ;  /* 0x0005c00601007387 */ /* 0x0003e80000100a00 */
[----:B------:R1:W-:Y:S04]  /*1e980*/  LDGSTS.E [R0+-0x5e400], [R6.64], P4 ;  /* 0xa1c0000006007fae */ /* 0x0003e8000a121844 */
[----:B------:R-:W5:Y:S04]  /*1e990*/  LDL.LU.64 R192, [R1+0x110] ;  /* 0x0001100001c07983 */ /* 0x000f680000300a00 */
[----:B------:R-:W5:Y:S01]  /*1e9a0*/  LDL.LU.64 R198, [R1+0xf0] ;  /* 0x0000f00001c67983 */ /* 0x000f620000300a00 */
[----:B-1----:R-:W-:-:S04]  /*1e9b0*/  IMAD.WIDE R10, R245, 0x4, R210 ;  /* 0x00000004f50a7825 */ /* 0x002fc800078e02d2 */
[C---:B------:R-:W-:Y:S01]  /*1e9c0*/  IMAD.WIDE R6, R245.reuse, 0x4, R216 ;  /* 0x00000004f5067825 */ /* 0x040fe200078e02d8 */
[----:B------:R2:W-:Y:S04]  /*1e9d0*/  STL.64 [R1+0x5b0], R10 ;  /* 0x0005b00a01007387 */ /* 0x0005e80000100a00 */
[----:B------:R2:W-:Y:S04]  /*1e9e0*/  LDGSTS.E [R4+-0x5dc00], [R10.64], P4 ;  /* 0xa24000000a047fae */ /* 0x0005e8000a121844 */
[----:B------:R1:W-:Y:S04]  /*1e9f0*/  STL.64 [R1+0x5a0], R6 ;  /* 0x0005a00601007387 */ /* 0x0003e80000100a00 */
[----:B------:R1:W-:Y:S04]  /*1ea00*/  LDGSTS.E [R0+-0x5d400], [R6.64], P4 ;  /* 0xa2c0000006007fae */ /* 0x0003e8000a121844 */
[----:B------:R-:W5:Y:S04]  /*1ea10*/  LDL.LU.64 R204, [R1+0xd0] ;  /* 0x0000d00001cc7983 */ /* 0x000f680000300a00 */
[----:B------:R-:W5:Y:S01]  /*1ea20*/  LDL.LU.64 R210, [R1+0xb8] ;  /* 0x0000b80001d27983 */ /* 0x000f620000300a00 */
[----:B--2---:R-:W-:-:S04]  /*1ea30*/  IMAD.WIDE R10, R245, 0x4, R222 ;  /* 0x00000004f50a7825 */ /* 0x004fc800078e02de */
[C---:B-1----:R-:W-:Y:S01]  /*1ea40*/  IMAD.WIDE R6, R245.reuse, 0x4, R228 ;  /* 0x00000004f5067825 */ /* 0x042fe200078e02e4 */
[----:B------:R3:W-:Y:S04]  /*1ea50*/  STL.64 [R1+0x590], R10 ;  /* 0x0005900a01007387 */ /* 0x0007e80000100a00 */
[----:B------:R4:W-:Y:S04]  /*1ea60*/  STL.64 [R1+0x580], R6 ;  /* 0x0005800601007387 */ /* 0x0009e80000100a00 */
[----:B------:R-:W2:Y:S04]  /*1ea70*/  LDL.LU.64 R216, [R1+0xa0] ;  /* 0x0000a00001d87983 */ /* 0x000ea80000300a00 */
[----:B------:R-:W2:Y:S04]  /*1ea80*/  LDL.LU.64 R222, [R1+0x88] ;  /* 0x0000880001de7983 */ /* 0x000ea80000300a00 */
[----:B------:R3:W-:Y:S04]  /*1ea90*/  LDGSTS.E [R4+-0x5cc00], [R10.64], P4 ;  /* 0xa34000000a047fae */ /* 0x0007e8000a121844 */
[----:B------:R4:W-:Y:S04]  /*1eaa0*/  LDGSTS.E [R0+-0x5c400], [R6.64], P4 ;  /* 0xa3c0000006007fae */ /* 0x0009e8000a121844 */
[----:B------:R-:W2:Y:S01]  /*1eab0*/  LDL.LU.64 R228, [R1+0x70] ;  /* 0x0000700001e47983 */ /* 0x000ea20000300a00 */
[----:B---3--:R-:W-:-:S03]  /*1eac0*/  IMAD.WIDE R10, R245, 0x4, R234 ;  /* 0x00000004f50a7825 */ /* 0x008fc600078e02ea */
[----:B------:R-:W3:Y:S01]  /*1ead0*/  LDL.LU.64 R234, [R1+0x58] ;  /* 0x0000580001ea7983 */ /* 0x000ee20000300a00 */
[----:B----4-:R-:W-:-:S03]  /*1eae0*/  IMAD.WIDE R6, R245, 0x4, R240 ;  /* 0x00000004f5067825 */ /* 0x010fc600078e02f0 */
[----:B------:R5:W-:Y:S04]  /*1eaf0*/  STL.64 [R1+0x570], R10 ;  /* 0x0005700a01007387 */ /* 0x000be80000100a00 */
[----:B------:R5:W-:Y:S04]  /*1eb00*/  LDGSTS.E [R4+-0x5bc00], [R10.64], P4 ;  /* 0xa44000000a047fae */ /* 0x000be8000a121844 */
[----:B------:R1:W-:Y:S04]  /*1eb10*/  STL.64 [R1+0x560], R6 ;  /* 0x0005600601007387 */ /* 0x0003e80000100a00 */
[----:B------:R1:W-:Y:S04]  /*1eb20*/  LDGSTS.E [R0+-0x5b400], [R6.64], P4 ;  /* 0xa4c0000006007fae */ /* 0x0003e8000a121844 */
[----:B------:R-:W4:Y:S01]  /*1eb30*/  LDL.LU.64 R240, [R1+0x40] ;  /* 0x0000400001f07983 */ /* 0x000f220000300a00 */
[----:B-----5:R-:W-:-:S03]  /*1eb40*/  IMAD.WIDE R10, R245, 0x4, R246 ;  /* 0x00000004f50a7825 */ /* 0x020fc600078e02f6 */
[----:B------:R-:W5:Y:S01]  /*1eb50*/  LDL.LU.64 R246, [R1+0x28] ;  /* 0x0000280001f67983 */ /* 0x000f620000300a00 */
[----:B-1----:R-:W-:-:S03]  /*1eb60*/  IMAD.WIDE R6, R245, 0x4, R250 ;  /* 0x00000004f5067825 */ /* 0x002fc600078e02fa */
[----:B------:R1:W-:Y:S04]  /*1eb70*/  STL.64 [R1+0x550], R10 ;  /* 0x0005500a01007387 */ /* 0x0003e80000100a00 */
[----:B------:R1:W-:Y:S04]  /*1eb80*/  STL.64 [R1+0x540], R6 ;  /* 0x0005400601007387 */ /* 0x0003e80000100a00 */
[----:B------:R-:W5:Y:S04]  /*1eb90*/  LDL.LU.64 R250, [R1+0x10] ;  /* 0x0000100001fa7983 */ /* 0x000f680000300a00 */
[----:B------:R1:W-:Y:S04]  /*1eba0*/  LDGSTS.E [R4+-0x5ac00], [R10.64], P4 ;  /* 0xa54000000a047fae */ /* 0x0003e8000a121844 */
[----:B------:R1:W-:Y:S02]  /*1ebb0*/  LDGSTS.E [R0+-0x5a400], [R6.64], P4 ;  /* 0xa5c0000006007fae */ /* 0x0003e4000a121844 */
[----:B-1----:R-:W-:-:S04]  /*1ebc0*/  IMAD.WIDE R10, R245, 0x4, R192 ;  /* 0x00000004f50a7825 */ /* 0x002fc800078e02c0 */
[C---:B------:R-:W-:Y:S01]  /*1ebd0*/  IMAD.WIDE R6, R245.reuse, 0x4, R198 ;  /* 0x00000004f5067825 */ /* 0x040fe200078e02c6 */
[----:B------:R1:W-:Y:S04]  /*1ebe0*/  STL.64 [R1+0x530], R10 ;  /* 0x0005300a01007387 */ /* 0x0003e80000100a00 */
[----:B------:R1:W-:Y:S04]  /*1ebf0*/  LDGSTS.E [R4+-0x59c00], [R10.64], P4 ;  /* 0xa64000000a047fae */ /* 0x0003e8000a121844 */
[----:B------:R1:W-:Y:S04]  /*1ec00*/  STL.64 [R1+0x520], R6 ;  /* 0x0005200601007387 */ /* 0x0003e80000100a00 */
[----:B------:R1:W-:Y:S02]  /*1ec10*/  LDGSTS.E [R0+-0x59400], [R6.64], P4 ;  /* 0xa6c0000006007fae */ /* 0x0003e4000a121844 */
[----:B-1----:R-:W-:-:S04]  /*1ec20*/  IMAD.WIDE R10, R245, 0x4, R204 ;  /* 0x00000004f50a7825 */ /* 0x002fc800078e02cc */
[C---:B------:R-:W-:Y:S01]  /*1ec30*/  IMAD.WIDE R6, R245.reuse, 0x4, R210 ;  /* 0x00000004f5067825 */ /* 0x040fe200078e02d2 */
[----:B------:R2:W-:Y:S04]  /*1ec40*/  STL.64 [R1+0x510], R10 ;  /* 0x0005100a01007387 */ /* 0x0005e80000100a00 */
[----:B------:R2:W-:Y:S04]  /*1ec50*/  LDGSTS.E [R4+-0x58c00], [R10.64], P4 ;  /* 0xa74000000a047fae */ /* 0x0005e8000a121844 */
[----:B------:R1:W-:Y:S04]  /*1ec60*/  STL.64 [R1+0x500], R6 ;  /* 0x0005000601007387 */ /* 0x0003e80000100a00 */
[----:B------:R1:W-:Y:S01]  /*1ec70*/  LDGSTS.E [R0+-0x58400], [R6.64], P4 ;  /* 0xa7c0000006007fae */ /* 0x0003e2000a121844 */
[----:B--2---:R-:W-:-:S04]  /*1ec80*/  IMAD.WIDE R10, R245, 0x4, R216 ;  /* 0x00000004f50a7825 */ /* 0x004fc800078e02d8 */
[C---:B-1----:R-:W-:Y:S01]  /*1ec90*/  IMAD.WIDE R6, R245.reuse, 0x4, R222 ;  /* 0x00000004f5067825 */ /* 0x042fe200078e02de */
[----:B------:R1:W-:Y:S04]  /*1eca0*/  STL.64 [R1+0x4f0], R10 ;  /* 0x0004f00a01007387 */ /* 0x0003e80000100a00 */
[----:B------:R1:W-:Y:S04]  /*1ecb0*/  LDGSTS.E [R4+-0x57c00], [R10.64], P4 ;  /* 0xa84000000a047fae */ /* 0x0003e8000a121844 */
[----:B------:R3:W-:Y:S04]  /*1ecc0*/  STL.64 [R1+0x4e0], R6 ;  /* 0x0004e00601007387 */ /* 0x0007e80000100a00 */
[----:B------:R3:W-:Y:S01]  /*1ecd0*/  LDGSTS.E [R0+-0x57400], [R6.64], P4 ;  /* 0xa8c0000006007fae */ /* 0x0007e2000a121844 */
[----:B-1----:R-:W-:-:S05]  /*1ece0*/  IMAD.WIDE R10, R245, 0x4, R228 ;  /* 0x00000004f50a7825 */ /* 0x002fca00078e02e4 */
[----:B------:R4:W-:Y:S04]  /*1ecf0*/  STL.64 [R1+0x4d0], R10 ;  /* 0x0004d00a01007387 */ /* 0x0009e80000100a00 */
[----:B------:R4:W-:Y:S01]  /*1ed00*/  LDGSTS.E [R4+-0x56c00], [R10.64], P4 ;  /* 0xa94000000a047fae */ /* 0x0009e2000a121844 */
[----:B---3--:R-:W-:-:S05]  /*1ed10*/  IMAD.WIDE R6, R245, 0x4, R234 ;  /* 0x00000004f5067825 */ /* 0x008fca00078e02ea */
[----:B------:R5:W-:Y:S04]  /*1ed20*/  STL.64 [R1+0x4c0], R6 ;  /* 0x0004c00601007387 */ /* 0x000be80000100a00 */
[----:B------:R5:W-:Y:S01]  /*1ed30*/  LDGSTS.E [R0+-0x56400], [R6.64], P4 ;  /* 0xa9c0000006007fae */ /* 0x000be2000a121844 */
[----:B----4-:R-:W-:-:S04]  /*1ed40*/  IMAD.WIDE R10, R245, 0x4, R240 ;  /* 0x00000004f50a7825 */ /* 0x010fc800078e02f0 */
[C---:B-----5:R-:W-:Y:S01]  /*1ed50*/  IMAD.WIDE R6, R245.reuse, 0x4, R246 ;  /* 0x00000004f5067825 */ /* 0x060fe200078e02f6 */
        /* <DEDUP_REMOVED lines=105> */
[----:B------:R2:W-:Y:S04]  /*1f3f0*/  LDGSTS.E [R0+-0x44400], [R6.64], P4 ;  /* 0xbbc0000006007fae */ /* 0x0005e8000a121844 */
[----:B------:R-:W3:Y:S01]  /*1f400*/  LDL.LU.64 R246, [R1+0x288] ;  /* 0x0002880001f67983 */ /* 0x000ee20000300a00 */
[----:B-1----:R-:W-:-:S04]  /*1f410*/  IMAD.WIDE R10, R245, 0x4, R44 ;  /* 0x00000004f50a7825 */ /* 0x002fc800078e022c */
[C---:B--2---:R-:W-:Y:S01]  /*1f420*/  IMAD.WIDE R6, R245.reuse, 0x4, R38 ;  /* 0x00000004f5067825 */ /* 0x044fe200078e0226 */
[----:B------:R1:W-:Y:S04]  /*1f430*/  STL.64 [R1+0x1d8], R10 ;  /* 0x0001d80a01007387 */ /* 0x0003e80000100a00 */
[----:B------:R2:W-:Y:S04]  /*1f440*/  STL.64 [R1+0x1d0], R6 ;  /* 0x0001d00601007387 */ /* 0x0005e80000100a00 */
[----:B------:R-:W4:Y:S04]  /*1f450*/  LDL.LU.64 R228, [R1+0x268] ;  /* 0x0002680001e47983 */ /* 0x000f280000300a00 */
[----:B------:R-:W5:Y:S04]  /*1f460*/  LDL.LU.64 R240, [R1+0x248] ;  /* 0x0002480001f07983 */ /* 0x000f680000300a00 */
[----:B------:R-:W2:Y:S04]  /*1f470*/  S2R R235, SR_TID.X ;  /* 0x0000000000eb7919 */ /* 0x000ea80000002100 */
[----:B------:R1:W-:Y:S04]  /*1f480*/  LDGSTS.E [R4+-0x43c00], [R10.64], P4 ;  /* 0xbc4000000a047fae */ /* 0x0003e8000a121844 */
        /* <DEDUP_REMOVED lines=8> */
[----:B------:R-:W5:Y:S01]  /*1f510*/  LDL.LU.64 R216, [R1+0x228] ;  /* 0x0002280001d87983 */ /* 0x000f620000300a00 */
[----:B------:R-:W-:-:S03]  /*1f520*/  SHF.R.S32.HI R244, RZ, 0x6, R235 ;  /* 0x00000006fff47819 */ /* 0x000fc600000114eb */
[----:B------:R-:W5:Y:S01]  /*1f530*/  LDL.LU.64 R222, [R1+0x208] ;  /* 0x0002080001de7983 */ /* 0x000f620000300a00 */
[----:B--2---:R-:W-:-:S03]  /*1f540*/  IMAD.WIDE R6, R245, 0x4, R14 ;  /* 0x00000004f5067825 */ /* 0x004fc600078e020e */
[----:B------:R-:W-:Y:S01]  /*1f550*/  STL.64 [R1+0x1b0], R10 ;  /* 0x0001b00a01007387 */ /* 0x000fe20000100a00 */
[----:B------:R-:W-:-:S03]  /*1f560*/  LOP3.LUT R235, R235, 0x3f, RZ, 0xc0, !PT ;  /* 0x0000003febeb7812 */ /* 0x000fc600078ec0ff */
[----:B------:R1:W-:Y:S04]  /*1f570*/  LDGSTS.E [R4+-0x41c00], [R10.64], P4 ;  /* 0xbe4000000a047fae */ /* 0x0003e8000a121844 */
[----:B------:R2:W-:Y:S04]  /*1f580*/  STL.64 [R1+0x1a0], R6 ;  /* 0x0001a00601007387 */ /* 0x0005e80000100a00 */
[----:B------:R2:W-:Y:S04]  /*1f590*/  LDGSTS.E [R0+-0x41400], [R6.64], P4 ;  /* 0xbec0000006007fae */ /* 0x0005e8000a121844 */
[----:B------:R-:W5:Y:S01]  /*1f5a0*/  LDL.LU.64 R250, [R1+0x1e8] ;  /* 0x0001e80001fa7983 */ /* 0x000f620000300a00 */
[----:B-1----:R-:W-:Y:S01]  /*1f5b0*/  IMAD.WIDE R4, R245, 0x4, R2 ;  /* 0x00000004f5047825 */ /* 0x002fe200078e0202 */
[----:B------:R-:W-:-:S03]  /*1f5c0*/  IADD3 R2, R249, 0x100000, RZ ;  /* 0x00100000f9027810 */ /* 0x000fc60007ffe0ff */
[----:B--2---:R-:W-:Y:S01]  /*1f5d0*/  IMAD.WIDE R6, R245, 0x4, R8 ;  /* 0x00000004f5067825 */ /* 0x004fe200078e0208 */
[----:B------:R-:W-:-:S03]  /*1f5e0*/  SGXT R244, R244, 0x1 ;  /* 0x00000001f4f4781a */ /* 0x000fc60000000200 */
[----:B------:R-:W-:Y:S01]  /*1f5f0*/  IMAD.SHL.U32 R235, R235, 0x4, RZ ;  /* 0x00000004ebeb7824 */ /* 0x000fe200078e00ff */
[----:B------:R3:W-:Y:S04]  /*1f600*/  STL.64 [R1+0x198], R6 ;  /* 0x0001980601007387 */ /* 0x0007e80000100a00 */
[----:B------:R-:W2:Y:S04]  /*1f610*/  LDL.LU.64 R248, [R1+0x1c8] ;  /* 0x0001c80001f87983 */ /* 0x000ea80000300a00 */
[----:B------:R4:W-:Y:S01]  /*1f620*/  STL.64 [R1+0x190], R4 ;  /* 0x0001900401007387 */ /* 0x0009e20000100a00 */
[----:B------:R-:W-:-:S03]  /*1f630*/  LOP3.LUT R235, R235, 0x110, R244, 0x78, !PT ;  /* 0x00000110ebeb7812 */ /* 0x000fc600078e78f4 */
[----:B------:R-:W2:Y:S04]  /*1f640*/  LDL.LU.64 R210, [R1+0x1a8] ;  /* 0x0001a80001d27983 */ /* 0x000ea80000300a00 */
[----:B------:R1:W-:Y:S01]  /*1f650*/  LDGSTS.E [R2+-0x40c00], [R6.64], P4 ;  /* 0xbf40000006027fae */ /* 0x0003e2000a121844 */
[----:B------:R-:W-:-:S03]  /*1f660*/  LOP3.LUT R235, R235, 0x60, RZ, 0x3c, !PT ;  /* 0x00000060ebeb7812 */ /* 0x000fc600078e3cff */
[----:B------:R4:W-:Y:S01]  /*1f670*/  LDGSTS.E [R0+-0x40400], [R4.64], P4 ;  /* 0xbfc0000004007fae */ /* 0x0009e2000a121844 */
[----:B-1----:R-:W-:Y:S01]  /*1f680*/  IADD3 R2, R235, 0x100000, RZ ;  /* 0x00100000eb027810 */ /* 0x002fe20007ffe0ff */
[C---:B---3--:R-:W-:Y:S02]  /*1f690*/  IMAD.WIDE R6, R245.reuse, 0x4, R246 ;  /* 0x00000004f5067825 */ /* 0x048fe400078e02f6 */
[----:B------:R-:W3:Y:S04]  /*1f6a0*/  LDL.LU.64 R246, [R1+0x188] ;  /* 0x0001880001f67983 */ /* 0x000ee80000300a00 */
[----:B------:R5:W-:Y:S01]  /*1f6b0*/  LDGSTS.E [R2+-0x5fa00], [R6.64], P4 ;  /* 0xa060000006027fae */ /* 0x000be2000a121844 */
[----:B----4-:R-:W-:-:S03]  /*1f6c0*/  IMAD.WIDE R4, R245, 0x4, R228 ;  /* 0x00000004f5047825 */ /* 0x010fc600078e02e4 */
[----:B------:R-:W4:Y:S04]  /*1f6d0*/  LDL.LU.64 R228, [R1+0x168] ;  /* 0x0001680001e47983 */ /* 0x000f280000300a00 */
[----:B------:R5:W-:Y:S04]  /*1f6e0*/  STL.64 [R1+0x180], R6 ;  /* 0x0001800601007387 */ /* 0x000be80000100a00 */
[----:B------:R1:W-:Y:S01]  /*1f6f0*/  STL.64 [R1+0x178], R4 ;  /* 0x0001780401007387 */ /* 0x0003e20000100a00 */
[----:B-----5:R-:W-:-:S03]  /*1f700*/  IMAD.WIDE R6, R245, 0x4, R240 ;  /* 0x00000004f5067825 */ /* 0x020fc600078e02f0 */
[----:B------:R-:W5:Y:S01]  /*1f710*/  LDL.LU.64 R240, [R1+0x148] ;  /* 0x0001480001f07983 */ /* 0x000f620000300a00 */
[----:B------:R-:W-:-:S05]  /*1f720*/  IADD3 R0, R235, 0x100000, RZ ;  /* 0x00100000eb007810 */ /* 0x000fca0007ffe0ff */
[----:B------:R1:W-:Y:S04]  /*1f730*/  LDGSTS.E [R0+-0x5f200], [R4.64], P4 ;  /* 0xa0e0000004007fae */ /* 0x0003e8000a121844 */
[----:B------:R1:W-:Y:S02]  /*1f740*/  LDGSTS.E [R2+-0x5ea00], [R6.64], P4 ;  /* 0xa160000006027fae */ /* 0x0003e4000a121844 */
[C---:B-1----:R-:W-:Y:S02]  /*1f750*/  IMAD.WIDE R4, R245.reuse, 0x4, R216 ;  /* 0x00000004f5047825 */ /* 0x042fe400078e02d8 */
[----:B------:R-:W5:Y:S04]  /*1f760*/  LDL.LU.64 R216, [R1+0x128] ;  /* 0x0001280001d87983 */ /* 0x000f680000300a00 */
[----:B------:R1:W-:Y:S04]  /*1f770*/  STL.64 [R1+0x170], R6 ;  /* 0x0001700601007387 */ /* 0x0003e80000100a00 */
[----:B------:R1:W-:Y:S04]  /*1f780*/  STL.64 [R1+0x160], R4 ;  /* 0x0001600401007387 */ /* 0x0003e80000100a00 */
[----:B------:R1:W-:Y:S02]  /*1f790*/  LDGSTS.E [R0+-0x5e200], [R4.64], P4 ;  /* 0xa1e0000004007fae */ /* 0x0003e4000a121844 */
[----:B-1----:R-:W-:-:S02]  /*1f7a0*/  IMAD.WIDE R6, R245, 0x4, R222 ;  /* 0x00000004f5067825 */ /* 0x002fc400078e02de */
[----:B------:R-:W5:Y:S04]  /*1f7b0*/  LDL.LU.64 R222, [R1+0x108] ;  /* 0x0001080001de7983 */ /* 0x000f680000300a00 */
[----:B------:R2:W-:Y:S01]  /*1f7c0*/  LDGSTS.E [R2+-0x5da00], [R6.64], P4 ;  /* 0xa260000006027fae */ /* 0x0005e2000a121844 */
[----:B------:R-:W-:-:S03]  /*1f7d0*/  IMAD.WIDE R4, R245, 0x4, R250 ;  /* 0x00000004f5047825 */ /* 0x000fc600078e02fa */
[----:B------:R-:W5:Y:S04]  /*1f7e0*/  LDL.LU.64 R250, [R1+0xe8] ;  /* 0x0000e80001fa7983 */ /* 0x000f680000300a00 */
[----:B------:R2:W-:Y:S04]  /*1f7f0*/  STL.64 [R1+0x158], R6 ;  /* 0x0001580601007387 */ /* 0x0005e80000100a00 */
[----:B------:R1:W-:Y:S04]  /*1f800*/  STL.64 [R1+0x150], R4 ;  /* 0x0001500401007387 */ /* 0x0003e80000100a00 */
[----:B------:R1:W-:Y:S01]  /*1f810*/  LDGSTS.E [R0+-0x5d200], [R4.64], P4 ;  /* 0xa2e0000004007fae */ /* 0x0003e2000a121844 */
[----:B--2---:R-:W-:-:S03]  /*1f820*/  IMAD.WIDE R6, R245, 0x4, R248 ;  /* 0x00000004f5067825 */ /* 0x004fc600078e02f8 */
[----:B------:R-:W2:Y:S04]  /*1f830*/  LDL.LU.64 R248, [R1+0x2a8] ;  /* 0x0002a80001f87983 */ /* 0x000ea80000300a00 */
[----:B------:R3:W-:Y:S01]  /*1f840*/  LDGSTS.E [R2+-0x5ca00], [R6.64], P4 ;  /* 0xa360000006027fae */ /* 0x0007e2000a121844 */
[----:B-1----:R-:W-:-:S03]  /*1f850*/  IMAD.WIDE R4, R245, 0x4, R210 ;  /* 0x00000004f5047825 */ /* 0x002fc600078e02d2 */
[----:B------:R-:W2:Y:S04]  /*1f860*/  LDL.LU.64 R210, [R1+0x2b0] ;  /* 0x0002b00001d27983 */ /* 0x000ea80000300a00 */
[----:B------:R3:W-:Y:S04]  /*1f870*/  STL.64 [R1+0x140], R6 ;  /* 0x0001400601007387 */ /* 0x0007e80000100a00 */
[----:B------:R4:W-:Y:S04]  /*1f880*/  STL.64 [R1+0x138], R4 ;  /* 0x0001380401007387 */ /* 0x0009e80000100a00 */
[----:B------:R4:W-:Y:S01]  /*1f890*/  LDGSTS.E [R0+-0x5c200], [R4.64], P4 ;  /* 0xa3e0000004007fae */ /* 0x0009e2000a121844 */
[----:B---3--:R-:W-:-:S03]  /*1f8a0*/  IMAD.WIDE R6, R245, 0x4, R246 ;  /* 0x00000004f5067825 */ /* 0x008fc600078e02f6 */
[----:B------:R-:W3:Y:S04]  /*1f8b0*/  LDL.LU.64 R246, [R1+0x2b8] ;  /* 0x0002b80001f67983 */ /* 0x000ee80000300a00 */
[----:B------:R5:W-:Y:S01]  /*1f8c0*/  LDGSTS.E [R2+-0x5ba00], [R6.64], P4 ;  /* 0xa460000006027fae */ /* 0x000be2000a121844 */
[----:B----4-:R-:W-:-:S03]  /*1f8d0*/  IMAD.WIDE R4, R245, 0x4, R228 ;  /* 0x00000004f5047825 */ /* 0x010fc600078e02e4 */
[----:B------:R-:W4:Y:S04]  /*1f8e0*/  LDL.LU.64 R228, [R1+0x2c0] ;  /* 0x0002c00001e47983 */ /* 0x000f280000300a00 */
[----:B------:R5:W-:Y:S04]  /*1f8f0*/  STL.64 [R1+0x130], R6 ;  /* 0x0001300601007387 */ /* 0x000be80000100a00 */
        /* <DEDUP_REMOVED lines=20> */
[----:B------:R-:W2:Y:S01]  /*1fa40*/  LDL.LU.64 R204, [R1+0x2f0] ;  /* 0x0002f00001cc7983 */ /* 0x000ea20000300a00 */
[----:B-1----:R-:W-:-:S03]  /*1fa50*/  IMAD.WIDE R4, R245, 0x4, R210 ;  /* 0x00000004f5047825 */ /* 0x002fc600078e02d2 */
[----:B------:R3:W-:Y:S04]  /*1fa60*/  STL.64 [R1+0xf8], R6 ;  /* 0x0000f80601007387 */ /* 0x0007e80000100a00 */
[----:B------:R3:W-:Y:S04]  /*1fa70*/  LDGSTS.E [R2+-0x58a00], [R6.64], P4 ;  /* 0xa760000006027fae */ /* 0x0007e8000a121844 */
        /* <DEDUP_REMOVED lines=12> */
[----:B------:R-:W5:Y:S04]  /*1fb40*/  LDL.LU.64 R210, [R1+0x310] ;  /* 0x0003100001d27983 */ /* 0x000f680000300a00 */
[----:B------:R1:W-:Y:S04]  /*1fb50*/  STL.64 [R1+0xd8], R6 ;  /* 0x0000d80601007387 */ /* 0x0003e80000100a00 */
[----:B------:R1:W-:Y:S02]  /*1fb60*/  LDGSTS.E [R2+-0x56a00], [R6.64], P4 ;  /* 0xa960000006027fae */ /* 0x0003e4000a121844 */
[----:B-1----:R-:W-:-:S05]  /*1fb70*/  IMAD.WIDE R4, R245, 0x4, R216 ;  /* 0x00000004f5047825 */ /* 0x002fca00078e02d8 */
[----:B------:R1:W-:Y:S04]  /*1fb80*/  STL.64 [R1+0xd0], R4 ;  /* 0x0000d00401007387 */ /* 0x0003e80000100a00 */
[----:B------:R1:W-:Y:S04]  /*1fb90*/  LDGSTS.E [R0+-0x56200], [R4.64], P4 ;  /* 0xa9e0000004007fae */ /* 0x0003e8000a121844 */
[----:B------:R-:W5:Y:S01]  /*1fba0*/  LDL.LU.64 R216, [R1+0x318] ;  /* 0x0003180001d87983 */ /* 0x000f620000300a00 */
[----:B------:R-:W-:-:S05]  /*1fbb0*/  IMAD.WIDE R6, R245, 0x4, R222 ;  /* 0x00000004f5067825 */ /* 0x000fca00078e02de */
[----:B------:R2:W-:Y:S01]  /*1fbc0*/  LDGSTS.E [R2+-0x55a00], [R6.64], P4 ;  /* 0xaa60000006027fae */ /* 0x0005e2000a121844 */
[----:B-1----:R-:W-:-:S03]  /*1fbd0*/  IMAD.WIDE R4, R245, 0x4, R250 ;  /* 0x00000004f5047825 */ /* 0x002fc600078e02fa */
[----:B------:R-:W5:Y:S04]  /*1fbe0*/  LDL.LU.64 R250, [R1+0x320] ;  /* 0x0003200001fa7983 */ /* 0x000f680000300a00 */
[----:B------:R2:W-:Y:S04]  /*1fbf0*/  STL.64 [R1+0xc8], R6 ;  /* 0x0000c80601007387 */ /* 0x0005e80000100a00 */
[----:B------:R1:W-:Y:S04]  /*1fc00*/  STL.64 [R1+0xc0], R4 ;  /* 0x0000c00401007387 */ /* 0x0003e80000100a00 */
[----:B------:R-:W5:Y:S01]  /*1fc10*/  LDL.LU.64 R222, [R1+0x328] ;  /* 0x0003280001de7983 */ /* 0x000f620000300a00 */
[----:B--2---:R-:W-:-:S03]  /*1fc20*/  IMAD.WIDE R6, R245, 0x4, R248 ;  /* 0x00000004f5067825 */ /* 0x004fc600078e02f8 */
[----:B------:R1:W-:Y:S04]  /*1fc30*/  LDGSTS.E [R0+-0x55200], [R4.64], P4 ;  /* 0xaae0000004007fae */ /* 0x0003e8000a121844 */
[----:B------:R-:W2:Y:S04]  /*1fc40*/  LDL.LU.64 R248, [R1+0x330] ;  /* 0x0003300001f87983 */ /* 0x000ea80000300a00 */
[----:B------:R3:W-:Y:S01]  /*1fc50*/  STL.64 [R1+0xb8], R6 ;  /* 0x0000b80601007387 */ /* 0x0007e20000100a00 */
[----:B-1----:R-:W-:-:S03]  /*1fc60*/  IMAD.WIDE R4, R245, 0x4, R204 ;  /* 0x00000004f5047825 */ /* 0x002fc600078e02cc */
        /* <DEDUP_REMOVED lines=27> */
[----:B-1----:R-:W-:-:S05]  /*1fe20*/  IMAD.WIDE R6, R245, 0x4, R222 ;  /* 0x00000004f5067825 */ /* 0x002fca00078e02de */
[----:B------:R3:W-:Y:S01]  /*1fe30*/  LDGSTS.E [R2+-0x50a00], [R6.64], P4 ;  /* 0xaf60000006027fae */ /* 0x0007e2000a121844 */
[----:B--2---:R-:W-:-:S03]  /*1fe40*/  IMAD.WIDE R4, R245, 0x4, R248 ;  /* 0x00000004f5047825 */ /* 0x004fc600078e02f8 */
[----:B------:R-:W2:Y:S04]  /*1fe50*/  LDL.LU.64 R248, [R1+0x368] ;  /* 0x0003680001f87983 */ /* 0x000ea80000300a00 */
[----:B------:R-:W2:Y:S04]  /*1fe60*/  LDL.LU.64 R204, [R1+0x370] ;  /* 0x0003700001cc7983 */ /* 0x000ea80000300a00 */
[----:B------:R3:W-:Y:S04]  /*1fe70*/  STL.64 [R1+0x78], R6 ;  /* 0x0000780601007387 */ /* 0x0007e80000100a00 */
[----:B------:R4:W-:Y:S04]  /*1fe80*/  STL.64 [R1+0x70], R4 ;  /* 0x0000700401007387 */ /* 0x0009e80000100a00 */
[----:B------:R-:W2:Y:S04]  /*1fe90*/  LDL.LU.64 R222, [R1+0x378] ;  /* 0x0003780001de7983 */ /* 0x000ea80000300a00 */
[----:B------:R4:W-:Y:S01]  /*1fea0*/  LDGSTS.E [R0+-0x50200], [R4.64], P4 ;  /* 0xafe0000004007fae */ /* 0x0009e2000a121844 */
[----:B---3--:R-:W-:-:S03]  /*1feb0*/  IMAD.WIDE R6, R245, 0x4, R246 ;  /* 0x00000004f5067825 */ /* 0x008fc600078e02f6 */
[----:B------:R-:W3:Y:S04]  /*1fec0*/  LDL.LU.64 R246, [R1+0x380] ;  /* 0x0003800001f67983 */ /* 0x000ee80000300a00 */
[----:B------:R5:W-:Y:S04]  /*1fed0*/  STL.64 [R1+0x68], R6 ;  /* 0x0000680601007387 */ /* 0x000be80000100a00 */
[----:B------:R5:W-:Y:S01]  /*1fee0*/  LDGSTS.E [R2+-0x4fa00], [R6.64], P4 ;  /* 0xb060000006027fae */ /* 0x000be2000a121844 */
[----:B----4-:R-:W-:-:S05]  /*1fef0*/  IMAD.WIDE R4, R245, 0x4, R228 ;  /* 0x00000004f5047825 */ /* 0x010fca00078e02e4 */
[----:B------:R1:W-:Y:S04]  /*1ff00*/  STL.64 [R1+0x60], R4 ;  /* 0x0000600401007387 */ /* 0x0003e80000100a00 */
[----:B------:R-:W4:Y:S04]  /*1ff10*/  LDL.LU.64 R228, [R1+0x388] ;  /* 0x0003880001e47983 */ /* 0x000f280000300a00 */
[----:B------:R1:W-:Y:S01]  /*1ff20*/  LDGSTS.E [R0+-0x4f200], [R4.64], P4 ;  /* 0xb0e0000004007fae */ /* 0x0003e2000a121844 */
[----:B-----5:R-:W-:-:S03]  /*1ff30*/  IMAD.WIDE R6, R245, 0x4, R240 ;  /* 0x00000004f5067825 */ /* 0x020fc600078e02f0 */
[----:B------:R-:W5:Y:S01]  /*1ff40*/  LDL.LU.64 R240, [R1+0x390] ;  /* 0x0003900001f07983 */ /* 0x000f620000300a00 */
[----:B-1----:R-:W-:-:S03]  /*1ff50*/  IMAD.WIDE R4, R245, 0x4, R210 ;  /* 0x00000004f5047825 */ /* 0x002fc600078e02d2 */
[----:B------:R1:W-:Y:S04]  /*1ff60*/  STL.64 [R1+0x58], R6 ;  /* 0x0000580601007387 */ /* 0x0003e80000100a00 */
[----:B------:R1:W-:Y:S04]  /*1ff70*/  LDGSTS.E [R2+-0x4ea00], [R6.64], P4 ;  /* 0xb160000006027fae */ /* 0x0003e8000a121844 */
[----:B------:R1:W-:Y:S04]  /*1ff80*/  STL.64 [R1+0x50], R4 ;  /* 0x0000500401007387 */ /* 0x0003e80000100a00 */
[----:B------:R1:W-:Y:S04]  /*1ff90*/  LDGSTS.E [R0+-0x4e200], [R4.64], P4 ;  /* 0xb1e0000004007fae */ /* 0x0003e8000a121844 */
[----:B------:R-:W5:Y:S01]  /*1ffa0*/  LDL.LU.64 R210, [R1+0x398] ;  /* 0x0003980001d27983 */ /* 0x000f620000300a00 */
[----:B-1----:R-:W-:-:S03]  /*1ffb0*/  IMAD.WIDE R6, R245, 0x4, R216 ;  /* 0x00000004f5067825 */ /* 0x002fc600078e02d8 */
[----:B------:R-:W5:Y:S04]  /*1ffc0*/  LDL.LU.64 R216, [R1+0x3a0] ;  /* 0x0003a00001d87983 */ /* 0x000f680000300a00 */
[----:B------:R2:W-:Y:S04]  /*1ffd0*/  STL.64 [R1+0x48], R6 ;  /* 0x0000480601007387 */ /* 0x0005e80000100a00 */
[----:B------:R2:W-:Y:S01]  /*1ffe0*/  LDGSTS.E [R2+-0x4da00], [R6.64], P4 ;  /* 0xb260000006027fae */ /* 0x0005e2000a121844 */
[----:B------:R-:W-:-:S05]  /*1fff0*/  IMAD.WIDE R4, R245, 0x4, R250 ;  /* 0x00000004f5047825 */ /* 0x000fca00078e02fa */
[----:B------:R1:W-:Y:S04]  /*20000*/  STL.64 [R1+0x40], R4 ;  /* 0x0000400401007387 */ /* 0x0003e80000100a00 */
[----:B------:R1:W-:Y:S04]  /*20010*/  LDGSTS.E [R0+-0x4d200], [R4.64], P4 ;  /* 0xb2e0000004007fae */ /* 0x0003e8000a121844 */
[----:B------:R-:W5:Y:S01]  /*20020*/  LDL.LU.64 R250, [R1+0x3a8] ;  /* 0x0003a80001fa7983 */ /* 0x000f620000300a00 */
[----:B--2---:R-:W-:-:S03]  /*20030*/  IMAD.WIDE R6, R245, 0x4, R248 ;  /* 0x00000004f5067825 */ /* 0x004fc600078e02f8 */
[----:B------:R-:W2:Y:S01]  /*20040*/  LDL.LU.64 R248, [R1+0x3b0] ;  /* 0x0003b00001f87983 */ /* 0x000ea20000300a00 */
[----:B-1----:R-:W-:-:S03]  /*20050*/  IMAD.WIDE R4, R245, 0x4, R204 ;  /* 0x00000004f5047825 */ /* 0x002fc600078e02cc */
[----:B------:R1:W-:Y:S04]  /*20060*/  STL.64 [R1+0x38], R6 ;  /* 0x0000380601007387 */ /* 0x0003e80000100a00 */
[----:B------:R1:W-:Y:S04]  /*20070*/  LDGSTS.E [R2+-0x4ca00], [R6.64], P4 ;  /* 0xb360000006027fae */ /* 0x0003e8000a121844 */
[----:B------:R3:W-:Y:S04]  /*20080*/  STL.64 [R1+0x30], R4 ;  /* 0x0000300401007387 */ /* 0x0007e80000100a00 */
[----:B------:R3:W-:Y:S01]  /*20090*/  LDGSTS.E [R0+-0x4c200], [R4.64], P4 ;  /* 0xb3e0000004007fae */ /* 0x0007e2000a121844 */
[----:B-1----:R-:W-:-:S05]  /*200a0*/  IMAD.WIDE R6, R245, 0x4, R222 ;  /* 0x00000004f5067825 */ /* 0x002fca00078e02de */
[----:B------:R4:W-:Y:S01]  /*200b0*/  LDGSTS.E [R2+-0x4ba00], [R6.64], P4 ;  /* 0xb460000006027fae */ /* 0x0009e2000a121844 */
[----:B---3--:R-:W-:-:S03]  /*200c0*/  IMAD.WIDE R4, R245, 0x4, R246 ;  /* 0x00000004f5047825 */ /* 0x008fc600078e02f6 */
[----:B------:R-:W3:Y:S04]  /*200d0*/  LDL.LU.64 R246, [R1+0x3b8] ;  /* 0x0003b80001f67983 */ /* 0x000ee80000300a00 */
[----:B------:R-:W3:Y:S04]  /*200e0*/  LDL.LU.64 R222, [R1+0x3c0] ;  /* 0x0003c00001de7983 */ /* 0x000ee80000300a00 */
[----:B------:R4:W-:Y:S04]  /*200f0*/  STL.64 [R1+0x28], R6 ;  /* 0x0000280601007387 */ /* 0x0009e80000100a00 */
[----:B------:R5:W-:Y:S04]  /*20100*/  STL.64 [R1+0x20], R4 ;  /* 0x0000200401007387 */ /* 0x000be80000100a00 */
[----:B------:R5:W-:Y:S01]  /*20110*/  LDGSTS.E [R0+-0x4b200], [R4.64], P4 ;  /* 0xb4e0000004007fae */ /* 0x000be2000a121844 */
[----:B----4-:R-:W-:-:S05]  /*20120*/  IMAD.WIDE R6, R245, 0x4, R228 ;  /* 0x00000004f5067825 */ /* 0x010fca00078e02e4 */
[----:B------:R1:W-:Y:S01]  /*20130*/  LDGSTS.E [R2+-0x4aa00], [R6.64], P4 ;  /* 0xb560000006027fae */ /* 0x0003e2000a121844 */
[----:B-----5:R-:W-:-:S03]  /*20140*/  IMAD.WIDE R4, R245, 0x4, R240 ;  /* 0x00000004f5047825 */ /* 0x020fc600078e02f0 */
[----:B------:R-:W4:Y:S04]  /*20150*/  LDL.LU.64 R240, [R1+0x3c8] ;  /* 0x0003c80001f07983 */ /* 0x000f280000300a00 */
[----:B------:R1:W-:Y:S04]  /*20160*/  STL.64 [R1+0x18], R6 ;  /* 0x0000180601007387 */ /* 0x0003e80000100a00 */
[----:B------:R5:W-:Y:S04]  /*20170*/  STL.64 [R1+0x10], R4 ;  /* 0x0000100401007387 */ /* 0x000be80000100a00 */
[----:B------:R-:W4:Y:S04]  /*20180*/  LDL.LU.64 R228, [R1+0x3d0] ;  /* 0x0003d00001e47983 */ /* 0x000f280000300a00 */
[----:B------:R5:W-:Y:S01]  /*20190*/  LDGSTS.E [R0+-0x4a200], [R4.64], P4 ;  /* 0xb5e0000004007fae */ /* 0x000be2000a121844 */
[----:B-1----:R-:W-:-:S05]  /*201a0*/  IMAD.WIDE R6, R245, 0x4, R210 ;  /* 0x00000004f5067825 */ /* 0x002fca00078e02d2 */
[----:B------:R-:W-:Y:S04]  /*201b0*/  STL.64 [R1+0x8], R6 ;  /* 0x0000080601007387 */ /* 0x000fe80000100a00 */
[----:B------:R1:W-:Y:S01]  /*201c0*/  LDGSTS.E [R2+-0x49a00], [R6.64], P4 ;  /* 0xb660000006027fae */ /* 0x0003e2000a121844 */
[----:B-----5:R-:W-:-:S05]  /*201d0*/  IMAD.WIDE R4, R245, 0x4, R216 ;  /* 0x00000004f5047825 */ /* 0x020fca00078e02d8 */
[----:B------:R5:W-:Y:S04]  /*201e0*/  STL.64 [R1], R4 ;  /* 0x0000000401007387 */ /* 0x000be80000100a00 */
[----:B------:R-:W5:Y:S04]  /*201f0*/  LDL.LU.64 R186, [R1+0x3d8] ;  /* 0x0003d80001ba7983 */ /* 0x000f680000300a00 */
[----:B------:R-:W1:Y:S04]  /*20200*/  LDL.LU.64 R192, [R1+0x3e0] ;  /* 0x0003e00001c07983 */ /* 0x000e680000300a00 */
[----:B------:R-:W5:Y:S04]  /*20210*/  LDL.LU.64 R204, [R1+0x3e8] ;  /* 0x0003e80001cc7983 */ /* 0x000f680000300a00 */
[----:B------:R5:W-:Y:S01]  /*20220*/  LDGSTS.E [R0+-0x49200], [R4.64], P4 ;  /* 0xb6e0000004007fae */ /* 0x000be2000a121844 */
[----:B------:R-:W-:-:S05]  /*20230*/  IMAD.WIDE R250, R245, 0x4, R250 ;  /* 0x00000004f5fa7825 */ /* 0x000fca00078e02fa */
[----:B------:R-:W-:Y:S04]  /*20240*/  STL.64 [R1+0x4480], R250 ;  /* 0x004480fa01007387 */ /* 0x000fe80000100a00 */
[----:B------:R1:W-:Y:S01]  /*20250*/  LDGSTS.E [R2+-0x48a00], [R250.64], P4 ;  /* 0xb7600000fa027fae */ /* 0x0003e2000a121844 */
[----:B--2---:R-:W-:-:S05]  /*20260*/  IMAD.WIDE R248, R245, 0x4, R248 ;  /* 0x00000004f5f87825 */ /* 0x004fca00078e02f8 */
[----:B------:R-:W-:Y:S04]  /*20270*/  STL.64 [R1+0x4488], R248 ;  /* 0x004488f801007387 */ /* 0x000fe80000100a00 */
[----:B------:R-:W2:Y:S01]  /*20280*/  LDL.LU.64 R216, [R1+0x3f0] ;  /* 0x0003f00001d87983 */ /* 0x000ea20000300a00 */
[----:B---3--:R-:W-:-:S03]  /*20290*/  IMAD.WIDE R246, R245, 0x4, R246 ;  /* 0x00000004f5f67825 */ /* 0x008fc600078e02f6 */
[----:B------:R3:W-:Y:S01]  /*202a0*/  LDGSTS.E [R0+-0x48200], [R248.64], P4 ;  /* 0xb7e00000f8007fae */ /* 0x0007e2000a121844 */
[----:B------:R-:W-:-:S03]  /*202b0*/  IMAD.WIDE R242, R245, 0x4, R222 ;  /* 0x00000004f5f27825 */ /* 0x000fc600078e02de */
[----:B------:R-:W-:Y:S04]  /*202c0*/  STL.64 [R1+0x4490], R246 ;  /* 0x004490f601007387 */ /* 0x000fe80000100a00 */
[----:B------:R-:W-:Y:S04]  /*202d0*/  STL.64 [R1+0x4498], R242 ;  /* 0x004498f201007387 */ /* 0x000fe80000100a00 */
[----:B------:R-:W3:Y:S04]  /*202e0*/  LDL.LU.64 R198, [R1+0x3f8] ;  /* 0x0003f80001c67983 */ /* 0x000ee80000300a00 */
[----:B------:R-:W3:Y:S04]  /*202f0*/  LDL.LU.64 R210, [R1+0x400] ;  /* 0x0004000001d27983 */ /* 0x000ee80000300a00 */
[----:B------:R-:W3:Y:S01]  /*20300*/  LDL.LU.64 R222, [R1+0x408] ;  /* 0x0004080001de7983 */ /* 0x000ee20000300a00 */
[----:B----4-:R-:W-:-:S03]  /*20310*/  IMAD.WIDE R238, R245, 0x4, R228 ;  /* 0x00000004f5ee7825 */ /* 0x010fc600078e02e4 */
[----:B------:R1:W-:Y:S04]  /*20320*/  LDGSTS.E [R2+-0x47a00], [R246.64], P4 ;  /* 0xb8600000f6027fae */ /* 0x0003e8000a121844 */
[----:B------:R-:W4:Y:S01]  /*20330*/  LDL.LU.64 R228, [R1+0x410] ;  /* 0x0004100001e47983 */ /* 0x000f220000300a00 */
[----:B------:R-:W-:Y:S01]  /*20340*/  IMAD.WIDE R240, R245, 0x4, R240 ;  /* 0x00000004f5f07825 */ /* 0x000fe200078e02f0 */
[C---:B-----5:R-:W-:Y:S02]  /*20350*/  IADD3 R4, R235.reuse, 0x100000, RZ ;  /* 0x00100000eb047810 */ /* 0x060fe40007ffe0ff */
[----:B------:R5:W-:Y:S04]  /*20360*/  LDGSTS.E [R0+-0x47200], [R242.64], P4 ;  /* 0xb8e00000f2007fae */ /* 0x000be8000a121844 */
[----:B------:R1:W-:Y:S01]  /*20370*/  LDGSTS.E [R2+-0x46a00], [R240.64], P4 ;  /* 0xb9600000f0027fae */ /* 0x0003e2000a121844 */
[----:B------:R-:W-:-:S03]  /*20380*/  IADD3 R8, R235, 0x100000, RZ ;  /* 0x00100000eb087810 */ /* 0x000fc60007ffe0ff */
[----:B------:R-:W-:Y:S04]  /*20390*/  STL.64 [R1+0x44a0], R240 ;  /* 0x0044a0f001007387 */ /* 0x000fe80000100a00 */
[----:B------:R1:W-:Y:S04]  /*203a0*/  LDGSTS.E [R0+-0x46200], [R238.64], P4 ;  /* 0xb9e00000ee007fae */ /* 0x0003e8000a121844 */
[----:B------:R1:W-:Y:S01]  /*203b0*/  STL.64 [R1+0x44a8], R238 ;  /* 0x0044a8ee01007387 */ /* 0x0003e20000100a00 */
[----:B------:R-:W-:-:S04]  /*203c0*/  IMAD.WIDE R236, R245, 0x4, R186 ;  /* 0x00000004f5ec7825 */ /* 0x000fc800078e02ba */
[C---:B-1----:R-:W-:Y:S01]  /*203d0*/  IMAD.WIDE R2, R245.reuse, 0x4, R192 ;  /* 0x00000004f5027825 */ /* 0x042fe200078e02c0 */
[----:B------:R1:W-:Y:S04]  /*203e0*/  LDGSTS.E [R4+-0x45a00], [R236.64], P4 ;  /* 0xba600000ec047fae */ /* 0x0003e8000a121844 */
[----:B------:R-:W-:Y:S04]  /*203f0*/  STL.64 [R1+0x44b0], R236 ;  /* 0x0044b0ec01007387 */ /* 0x000fe80000100a00 */
[----:B------:R2:W-:Y:S01]  /*20400*/  STL.64 [R1+0x44b8], R2 ;  /* 0x0044b80201007387 */ /* 0x0005e20000100a00 */
[----:B-1----:R-:W-:-:S03]  /*20410*/  IMAD.WIDE R4, R245, 0x4, R204 ;  /* 0x00000004f5047825 */ /* 0x002fc600078e02cc */
[----:B------:R-:W5:Y:S01]  /*20420*/  LDL.LU.64 R186, [R1+0x418] ;  /* 0x0004180001ba7983 */ /* 0x000f620000300a00 */
[----:B------:R-:W-:-:S03]  /*20430*/  IADD3 R12, R235, 0x100000, RZ ;  /* 0x00100000eb0c7810 */ /* 0x000fc60007ffe0ff */
[----:B------:R1:W-:Y:S04]  /*20440*/  LDGSTS.E [R0+-0x45200], [R2.64], P4 ;  /* 0xbae0000002007fae */ /* 0x0003e8000a121844 */
[----:B------:R3:W-:Y:S04]  /*20450*/  LDGSTS.E [R8+-0x44a00], [R4.64], P4 ;  /* 0xbb60000004087fae */ /* 0x0007e8000a121844 */
[----:B------:R-:W5:Y:S04]  /*20460*/  LDL.LU.64 R192, [R1+0x420] ;  /* 0x0004200001c07983 */ /* 0x000f680000300a00 */
[----:B------:R-:W5:Y:S01]  /*20470*/  LDL.LU.64 R204, [R1+0x428] ;  /* 0x0004280001cc7983 */ /* 0x000f620000300a00 */
[----:B--2---:R-:W-:-:S03]  /*20480*/  IMAD.WIDE R6, R245, 0x4, R216 ;  /* 0x00000004f5067825 */ /* 0x004fc600078e02d8 */
[----:B------:R-:W2:Y:S04]  /*20490*/  LDL.LU.64 R216, [R1+0xc10] ;  /* 0x000c100001d87983 */ /* 0x000ea80000300a00 */
[----:B------:R1:W-:Y:S04]  /*204a0*/  STL.64 [R1+0x44c0], R4 ;  /* 0x0044c00401007387 */ /* 0x0003e80000100a00 */
[----:B------:R1:W-:Y:S04]  /*204b0*/  LDGSTS.E [R0+-0x44200], [R6.64], P4 ;  /* 0xbbe0000006007fae */ /* 0x0003e8000a121844 */
[----:B------:R-:W-:Y:S01]  /*204c0*/  STL.64 [R1+0x44c8], R6 ;  /* 0x0044c80601007387 */ /* 0x000fe20000100a00 */
[----:B---3--:R-:W-:-:S04]  /*204d0*/  IMAD.WIDE R8, R245, 0x4, R198 ;  /* 0x00000004f5087825 */ /* 0x008fc800078e02c6 */
[C---:B------:R-:W-:Y:S01]  /*204e0*/  IMAD.WIDE R10, R245.reuse, 0x4, R210 ;  /* 0x00000004f50a7825 */ /* 0x040fe200078e02d2 */
[----:B------:R3:W-:Y:S04]  /*204f0*/  LDGSTS.E [R12+-0x43a00], [R8.64], P4 ;  /* 0xbc600000080c7fae */ /* 0x0007e8000a121844 */
[----:B------:R-:W-:Y:S04]  /*20500*/  STL.64 [R1+0x44d0], R8 ;  /* 0x0044d00801007387 */ /* 0x000fe80000100a00 */
[----:B------:R-:W-:Y:S01]  /*20510*/  STL.64 [R1+0x44d8], R10 ;  /* 0x0044d80a01007387 */ /* 0x000fe20000100a00 */
[----:B---3--:R-:W-:Y:S01]  /*20520*/  IMAD.WIDE R12, R245, 0x4, R222 ;  /* 0x00000004f50c7825 */ /* 0x008fe200078e02de */
[----:B------:R-:W-:-:S02]  /*20530*/  IADD3 R16, R235, 0x100000, RZ ;  /* 0x00100000eb107810 */ /* 0x000fc40007ffe0ff */
[----:B------:R-:W3:Y:S04]  /*20540*/  LDL.LU.64 R222, [R1+0x1298] ;  /* 0x0012980001de7983 */ /* 0x000ee80000300a00 */
[----:B------:R-:W3:Y:S04]  /*20550*/  LDL.LU.64 R198, [R1+0x1290] ;  /* 0x0012900001c67983 */ /* 0x000ee80000300a00 */
[----:B------:R-:W3:Y:S01]  /*20560*/  LDL.LU.64 R210, [R1+0x1288] ;  /* 0x0012880001d27983 */ /* 0x000ee20000300a00 */
[----:B------:R-:W-:-:S03]  /*20570*/  IADD3 R20, R235, 0x100000, RZ ;  /* 0x00100000eb147810 */ /* 0x000fc60007ffe0ff */
[----:B------:R1:W-:Y:S04]  /*20580*/  LDGSTS.E [R0+-0x43200], [R10.64], P4 ;  /* 0xbce000000a007fae */ /* 0x0003e8000a121844 */
[----:B------:R5:W-:Y:S01]  /*20590*/  LDGSTS.E [R16+-0x42a00], [R12.64], P4 ;  /* 0xbd6000000c107fae */ /* 0x000be2000a121844 */
[----:B----4-:R-:W-:-:S03]  /*205a0*/  IMAD.WIDE R14, R245, 0x4, R228 ;  /* 0x00000004f50e7825 */ /* 0x010fc600078e02e4 */
[----:B------:R-:W4:Y:S01]  /*205b0*/  LDL.LU.64 R228, [R1+0x1280] ;  /* 0x0012800001e47983 */ /* 0x000f220000300a00 */
[----:B------:R-:W-:-:S03]  /*205c0*/  IADD3 R24, R235, 0x100000, RZ ;  /* 0x00100000eb187810 */ /* 0x000fc60007ffe0ff */
[----:B------:R-:W-:Y:S04]  /*205d0*/  STL.64 [R1+0x44e0], R12 ;  /* 0x0044e00c01007387 */ /* 0x000fe80000100a00 */
[----:B------:R1:W-:Y:S04]  /*205e0*/  LDGSTS.E [R0+-0x42200], [R14.64], P4 ;  /* 0xbde000000e007fae */ /* 0x0003e8000a121844 */
[----:B------:R1:W-:Y:S01]  /*205f0*/  STL.64 [R1+0x44e8], R14 ;  /* 0x0044e80e01007387 */ /* 0x0003e20000100a00 */
[----:B-----5:R-:W-:-:S05]  /*20600*/  IMAD.WIDE R16, R245, 0x4, R186 ;  /* 0x00000004f5107825 */ /* 0x020fca00078e02ba */
[----:B------:R5:W-:Y:S04]  /*20610*/  LDGSTS.E [R20+-0x41a00], [R16.64], P4 ;  /* 0xbe60000010147fae */ /* 0x000be8000a121844 */
[----:B------:R1:W-:Y:S01]  /*20620*/  STL.64 [R1+0x44f0], R16 ;  /* 0x0044f01001007387 */ /* 0x0003e20000100a00 */
[----:B------:R-:W-:-:S04]  /*20630*/  IMAD.WIDE R18, R245, 0x4, R192 ;  /* 0x00000004f5127825 */ /* 0x000fc800078e02c0 */
[C---:B-----5:R-:W-:Y:S01]  /*20640*/  IMAD.WIDE R20, R245.reuse, 0x4, R204 ;  /* 0x00000004f5147825 */ /* 0x060fe200078e02cc */
[----:B------:R5:W-:Y:S04]  /*20650*/  LDGSTS.E [R0+-0x41200], [R18.64], P4 ;  /* 0xbee0000012007fae */ /* 0x000be8000a121844 */
[----:B------:R-:W5:Y:S01]  /*20660*/  LDL.LU.64 R204, [R1+0x1218] ;  /* 0x0012180001cc7983 */ /* 0x000f620000300a00 */
[----:B--2---:R-:W-:-:S03]  /*20670*/  IMAD.WIDE R22, R245, 0x4, R216 ;  /* 0x00000004f5167825 */ /* 0x004fc600078e02d8 */
[----:B------:R-:W2:Y:S04]  /*20680*/  LDL.LU.64 R168, [R1+0x1210] ;  /* 0x0012100001a87983 */ /* 0x000ea80000300a00 */
[----:B------:R-:W2:Y:S04]  /*20690*/  LDL.LU.64 R180, [R1+0x1208] ;  /* 0x0012080001b47983 */ /* 0x000ea80000300a00 */
[----:B------:R-:W2:Y:S04]  /*206a0*/  LDL.LU.64 R216, [R1+0x1200] ;  /* 0x0012000001d87983 */ /* 0x000ea80000300a00 */
[----:B------:R1:W-:Y:S01]  /*206b0*/  LDGSTS.E [R24+-0x40a00], [R20.64], P4 ;  /* 0xbf60000014187fae */ /* 0x0003e2000a121844 */
[----:B---3--:R-:W-:-:S04]  /*206c0*/  IMAD.WIDE R28, R252, 0x4, R210 ;  /* 0x00000004fc1c7825 */ /* 0x008fc800078e02d2 */
[----:B------:R-:W-:-:S04]  /*206d0*/  IMAD.WIDE R26, R252, 0x4, R198 ;  /* 0x00000004fc1a7825 */ /* 0x000fc800078e02c6 */
[C---:B----4-:R-:W-:Y:S01]  /*206e0*/  IMAD.WIDE R30, R252.reuse, 0x4, R228 ;  /* 0x00000004fc1e7825 */ /* 0x050fe200078e02e4 */
[----:B------:R-:W3:Y:S03]  /*206f0*/  S2R R235, SR_TID.X ;  /* 0x0000000000eb7919 */ /* 0x000ee60000002100 */
[C---:B-1----:R-:W-:Y:S01]  /*20700*/  IMAD.WIDE R24, R252.reuse, 0x4, R222 ;  /* 0x00000004fc187825 */ /* 0x042fe200078e02de */
[----:B------:R1:W-:Y:S04]  /*20710*/  LDGSTS.E [R0+-0x40200], [R22.64], P4 ;  /* 0xbfe0000016007fae */ /* 0x0003e8000a121844 */
[----:B------:R-:W4:Y:S04]  /*20720*/  LDL.LU.64 R222, [R1+0x1198] ;  /* 0x0011980001de7983 */ /* 0x000f280000300a00 */
[----:B------:R-:W4:Y:S04]  /*20730*/  LDL.LU.64 R186, [R1+0x1190] ;  /* 0x0011900001ba7983 */ /* 0x000f280000300a00 */
[----:B------:R-:W4:Y:S04]  /*20740*/  LDL.LU.64 R192, [R1+0x1188] ;  /* 0x0011880001c07983 */ /* 0x000f280000300a00 */
[----:B------:R-:W4:Y:S04]  /*20750*/  LDL.LU.64 R210, [R1+0x1180] ;  /* 0x0011800001d27983 */ /* 0x000f280000300a00 */
[----:B------:R-:W4:Y:S04]  /*20760*/  LDL.LU.64 R228, [R1+0x1120] ;  /* 0x0011200001e47983 */ /* 0x000f280000300a00 */
[----:B------:R-:W4:Y:S04]  /*20770*/  LDL.LU.64 R174, [R1+0x1118] ;  /* 0x0011180001ae7983 */ /* 0x000f280000300a00 */
[----:B------:R-:W4:Y:S01]  /*20780*/  LDL.LU.64 R198, [R1+0x1110] ;  /* 0x0011100001c67983 */ /* 0x000f220000300a00 */
[----:B-----5:R-:W-:-:S04]  /*20790*/  IMAD.WIDE R32, R252, 0x4, R204 ;  /* 0x00000004fc207825 */ /* 0x020fc800078e02cc */
[C---:B--2---:R-:W-:Y:S01]  /*207a0*/  IMAD.WIDE R34, R252.reuse, 0x4, R168 ;  /* 0x00000004fc227825 */ /* 0x044fe200078e02a8 */
[----:B------:R-:W2:Y:S03]  /*207b0*/  LDL.LU.64 R204, [R1+0x1108] ;  /* 0x0011080001cc7983 */ /* 0x000ea60000300a00 */
[----:B------:R-:W-:-:S04]  /*207c0*/  IMAD.WIDE R36, R252, 0x4, R180 ;  /* 0x00000004fc247825 */ /* 0x000fc800078e02b4 */
[C---:B------:R-:W-:Y:S01]  /*207d0*/  IMAD.WIDE R38, R252.reuse, 0x4, R216 ;  /* 0x00000004fc267825 */ /* 0x040fe200078e02d8 */
[----:B---3--:R-:W-:Y:S01]  /*207e0*/  LOP3.LUT R239, R235, 0x7f, RZ, 0xc0, !PT ;  /* 0x0000007febef7812 */ /* 0x008fe200078ec0ff */
[----:B------:R-:W3:Y:S04]  /*207f0*/  LDL.LU.64 R216, [R1+0x10a8] ;  /* 0x0010a80001d87983 */ /* 0x000ee80000300a00 */
[----:B------:R-:W5:Y:S04]  /*20800*/  LDL.LU.64 R168, [R1+0x10a0] ;  /* 0x0010a00001a87983 */ /* 0x000f680000300a00 */
[----:B------:R-:W5:Y:S04]  /*20810*/  LDL.LU.64 R180, [R1+0x1098] ;  /* 0x0010980001b47983 */ /* 0x000f680000300a00 */
[----:B------:R-:W0:Y:S01]  /*20820*/  LDGDEPBAR ;  /* 0x00000000000079af */ /* 0x000e220000000000 */
[----:B----4-:R-:W-:-:S03]  /*20830*/  IMAD.WIDE R40, R252, 0x4, R222 ;  /* 0x00000004fc287825 */ /* 0x010fc600078e02de */
[----:B------:R-:W4:Y:S01]  /*20840*/  LDL.LU.64 R222, [R1+0x1090] ;  /* 0x0010900001de7983 */ /* 0x000f220000300a00 */
[----:B------:R-:W-:-:S04]  /*20850*/  IMAD.WIDE R42, R252, 0x4, R186 ;  /* 0x00000004fc2a7825 */ /* 0x000fc800078e02ba */
[----:B------:R-:W-:-:S04]  /*20860*/  IMAD.WIDE R44, R252, 0x4, R192 ;  /* 0x00000004fc2c7825 */ /* 0x000fc800078e02c0 */
[C---:B------:R-:W-:Y:S02]  /*20870*/  IMAD.WIDE R46, R252.reuse, 0x4, R210 ;  /* 0x00000004fc2e7825 */ /* 0x040fe400078e02d2 */
[----:B------:R-:W4:Y:S02]  /*20880*/  LDL.LU.64 R210, [R1+0x1048] ;  /* 0x0010480001d27983 */ /* 0x000f240000300a00 */
[C---:B------:R-:W-:Y:S02]  /*20890*/  IMAD.WIDE R48, R252.reuse, 0x4, R228 ;  /* 0x00000004fc307825 */ /* 0x040fe400078e02e4 */
[----:B------:R-:W4:Y:S04]  /*208a0*/  LDL.LU.64 R186, [R1+0x1040] ;  /* 0x0010400001ba7983 */ /* 0x000f280000300a00 */
[----:B------:R-:W4:Y:S01]  /*208b0*/  LDL.LU.64 R192, [R1+0x1038] ;  /* 0x0010380001c07983 */ /* 0x000f220000300a00 */
[----:B------:R-:W-:-:S03]  /*208c0*/  IMAD.WIDE R52, R252, 0x4, R198 ;  /* 0x00000004fc347825 */ /* 0x000fc600078e02c6 */
[----:B------:R-:W4:Y:S04]  /*208d0*/  LDL.LU.64 R228, [R1+0x1030] ;  /* 0x0010300001e47983 */ /* 0x000f280000300a00 */
[----:B------:R-:W4:Y:S01]  /*208e0*/  LDL.LU.64 R198, [R1+0xfe8] ;  /* 0x000fe80001c67983 */ /* 0x000f220000300a00 */
[----:B------:R-:W-:-:S03]  /*208f0*/  IMAD.WIDE R50, R252, 0x4, R174 ;  /* 0x00000004fc327825 */ /* 0x000fc600078e02ae */
[----:B------:R-:W4:Y:S01]  /*20900*/  LDL.LU.64 R174, [R1+0xfe0] ;  /* 0x000fe00001ae7983 */ /* 0x000f220000300a00 */
[----:B--2---:R-:W-:-:S03]  /*20910*/  IMAD.WIDE R54, R252, 0x4, R204 ;  /* 0x00000004fc367825 */ /* 0x004fc600078e02cc */
[----:B------:R-:W2:Y:S01]  /*20920*/  LDL.LU.64 R204, [R1+0xfd8] ;  /* 0x000fd80001cc7983 */ /* 0x000ea20000300a00 */
[----:B---3--:R-:W-:-:S03]  /*20930*/  IMAD.WIDE R56, R252, 0x4, R216 ;  /* 0x00000004fc387825 */ /* 0x008fc600078e02d8 */
[----:B------:R-:W3:Y:S01]  /*20940*/  LDL.LU.64 R216, [R1+0xfd0] ;  /* 0x000fd00001d87983 */ /* 0x000ee20000300a00 */
[----:B-----5:R-:W-:-:S04]  /*20950*/  IMAD.WIDE R58, R252, 0x4, R168 ;  /* 0x00000004fc3a7825 */ /* 0x020fc800078e02a8 */
[----:B------:R-:W-:Y:S01]  /*20960*/  IMAD.WIDE R60, R252, 0x4, R180 ;  /* 0x00000004fc3c7825 */ /* 0x000fe200078e02b4 */
[----:B------:R-:W-:-:S03]  /*20970*/  LOP3.LUT R235, R235, 0x7f, RZ, 0xc0, !PT ;  /* 0x0000007febeb7812 */ /* 0x000fc600078ec0ff */
[----:B------:R-:W-:Y:S02]  /*20980*/  IMAD.MOV.U32 R244, RZ, RZ, c[0x0][0x180] ;  /* 0x00006000fff47624 */ /* 0x000fe400078e00ff */
[----:B------:R-:W-:Y:S01]  /*20990*/  IMAD.SHL.U32 R3, R239, 0x4, RZ ;  /* 0x00000004ef037824 */ /* 0x000fe200078e00ff */
[----:B------:R-:W-:Y:S01]  /*209a0*/  BAR.SYNC.DEFER_BLOCKING 0x0 ;  /* 0x0000000000007b1d */ /* 0x000fe20000010000 */
[----:B----4-:R-:W-:-:S04]  /*209b0*/  IMAD.WIDE R62, R252, 0x4, R222 ;  /* 0x00000004fc3e7825 */ /* 0x010fc800078e02de */
[C---:B------:R-:W-:Y:S01]  /*209c0*/  IMAD.WIDE R64, R252.reuse, 0x4, R210 ;  /* 0x00000004fc407825 */ /* 0x040fe200078e02d2 */
[----:B------:R-:W4:Y:S04]  /*209d0*/  LDL.LU.64 R222, [R1+0xf88] ;  /* 0x000f880001de7983 */ /* 0x000f280000300a00 */
[----:B------:R-:W5:Y:S04]  /*209e0*/  LDL.LU.64 R168, [R1+0xf80] ;  /* 0x000f800001a87983 */ /* 0x000f680000300a00 */
[----:B------:R-:W5:Y:S01]  /*209f0*/  LDL.LU.64 R180, [R1+0xf78] ;  /* 0x000f780001b47983 */ /* 0x000f620000300a00 */
[----:B------:R-:W-:-:S03]  /*20a00*/  IMAD.WIDE R66, R252, 0x4, R186 ;  /* 0x00000004fc427825 */ /* 0x000fc600078e02ba */
[----:B------:R-:W5:Y:S01]  /*20a10*/  LDL.LU.64 R210, [R1+0xf70] ;  /* 0x000f700001d27983 */ /* 0x000f620000300a00 */
[----:B------:R-:W-:-:S03]  /*20a20*/  IMAD.WIDE R70, R252, 0x4, R228 ;  /* 0x00000004fc467825 */ /* 0x000fc600078e02e4 */
[----:B------:R-:W5:Y:S01]  /*20a30*/  LDL.LU.64 R228, [R1+0xf28] ;  /* 0x000f280001e47983 */ /* 0x000f620000300a00 */
[----:B------:R-:W-:-:S03]  /*20a40*/  IMAD.WIDE R68, R252, 0x4, R192 ;  /* 0x00000004fc447825 */ /* 0x000fc600078e02c0 */
[----:B------:R-:W5:Y:S01]  /*20a50*/  LDL.LU.64 R186, [R1+0xf20] ;  /* 0x000f200001ba7983 */ /* 0x000f620000300a00 */
[----:B------:R-:W-:-:S03]  /*20a60*/  IMAD.WIDE R72, R252, 0x4, R198 ;  /* 0x00000004fc487825 */ /* 0x000fc600078e02c6 */
[----:B------:R-:W5:Y:S04]  /*20a70*/  LDL.LU.64 R192, [R1+0xf18] ;  /* 0x000f180001c07983 */ /* 0x000f680000300a00 */
[----:B------:R-:W5:Y:S01]  /*20a80*/  LDL.LU.64 R198, [R1+0xf10] ;  /* 0x000f100001c67983 */ /* 0x000f620000300a00 */
[----:B------:R-:W-:-:S04]  /*20a90*/  IMAD.WIDE R74, R252, 0x4, R174 ;  /* 0x00000004fc4a7825 */ /* 0x000fc800078e02ae */
[----:B--2---:R-:W-:-:S04]  /*20aa0*/  IMAD.WIDE R76, R252, 0x4, R204 ;  /* 0x00000004fc4c7825 */ /* 0x004fc800078e02cc */
[----:B---3--:R-:W-:Y:S01]  /*20ab0*/  IMAD.WIDE R78, R252, 0x4, R216 ;  /* 0x00000004fc4e7825 */ /* 0x008fe200078e02d8 */
[----:B------:R-:W-:Y:S01]  /*20ac0*/  SHF.L.U32 R235, R235, 0x2, RZ ;  /* 0x00000002ebeb7819 */ /* 0x000fe200000006ff */
[----:B------:R-:W2:Y:S04]  /*20ad0*/  LDL.LU.64 R216, [R1+0xec8] ;  /* 0x000ec80001d87983 */ /* 0x000ea80000300a00 */
[----:B------:R-:W3:Y:S04]  /*20ae0*/  LDL.LU.64 R174, [R1+0xec0] ;  /* 0x000ec00001ae7983 */ /* 0x000ee80000300a00 */
[----:B------:R-:W3:Y:S01]  /*20af0*/  LDL.LU.64 R204, [R1+0xeb8] ;  /* 0x000eb80001cc7983 */ /* 0x000ee20000300a00 */
[----:B-1----:R-:W-:-:S03]  /*20b00*/  IADD3 R0, R244, -0x89, RZ ;  /* 0xffffff77f4007810 */ /* 0x002fc60007ffe0ff */
[----:B------:R-:W-:Y:S01]  /*20b10*/  @!PT LDS RZ, [RZ] ;  /* 0x00000000fffff984 */ /* 0x000fe20000000800 */
[----:B------:R-:W-:Y:S01]  /*20b20*/  @!PT LDS RZ, [RZ] ;  /* 0x00000000fffff984 */ /* 0x000fe20000000800 */
[----:B------:R-:W-:Y:S01]  /*20b30*/  @!PT LDS RZ, [RZ] ;  /* 0x00000000fffff984 */ /* 0x000fe20000000800 */
[----:B------:R1:W-:Y:S01]  /*20b40*/  LDGSTS.E [R3+0x40000], [R24.64], !P2 ;  /* 0x4000000018037fae */ /* 0x0003e2000d121844 */
[----:B----4-:R-:W-:-:S04]  /*20b50*/  IMAD.WIDE R80, R252, 0x4, R222 ;  /* 0x00000004fc507825 */ /* 0x010fc800078e02de */
[C---:B-----5:R-:W-:Y:S01]  /*20b60*/  IMAD.WIDE R82, R252.reuse, 0x4, R168 ;  /* 0x00000004fc527825 */ /* 0x060fe200078e02a8 */
[----:B------:R-:W4:Y:S03]  /*20b70*/  LDL.LU.64 R222, [R1+0xeb0] ;  /* 0x000eb00001de7983 */ /* 0x000f260000300a00 */
[----:B------:R-:W-:-:S04]  /*20b80*/  IMAD.WIDE R84, R252, 0x4, R180 ;  /* 0x00000004fc547825 */ /* 0x000fc800078e02b4 */
[----:B------:R-:W-:-:S04]  /*20b90*/  IMAD.WIDE R86, R252, 0x4, R210 ;  /* 0x00000004fc567825 */ /* 0x000fc800078e02d2 */
[C---:B------:R-:W-:Y:S01]  /*20ba0*/  IMAD.WIDE R88, R252.reuse, 0x4, R228 ;  /* 0x00000004fc587825 */ /* 0x040fe200078e02e4 */
[----:B------:R-:W5:Y:S04]  /*20bb0*/  LDL.LU.64 R210, [R1+0xe78] ;  /* 0x000e780001d27983 */ /* 0x000f680000300a00 */
[----:B------:R-:W5:Y:S04]  /*20bc0*/  LDL.LU.64 R168, [R1+0xe70] ;  /* 0x000e700001a87983 */ /* 0x000f680000300a00 */
        /* <DEDUP_REMOVED lines=8> */
[----:B--2---:R-:W-:-:S04]  /*20c50*/  IMAD.WIDE R96, R252, 0x4, R216 ;  /* 0x00000004fc607825 */ /* 0x004fc800078e02d8 */
[C---:B---3--:R-:W-:Y:S01]  /*20c60*/  IMAD.WIDE R98, R252.reuse, 0x4, R174 ;  /* 0x00000004fc627825 */ /* 0x048fe200078e02ae */
[----:B------:R-:W2:Y:S03]  /*20c70*/  LDL.LU.64 R216, [R1+0xe10] ;  /* 0x000e100001d87983 */ /* 0x000ea60000300a00 */
[----:B------:R-:W-:Y:S01]  /*20c80*/  IMAD.WIDE R100, R252, 0x4, R204 ;  /* 0x00000004fc647825 */ /* 0x000fe200078e02cc */
[----:B------:R-:W-:Y:S01]  /*20c90*/  LOP3.LUT R238, R235, 0x20, RZ, 0x3c, !PT ;  /* 0x00000020ebee7812 */ /* 0x000fe200078e3cff */
[----:B------:R1:W-:Y:S01]  /*20ca0*/  LDGSTS.E [R3+0x40200], [R26.64], !P2 ;  /* 0x402000001a037fae */ /* 0x0003e2000d121844 */
[----:B------:R-:W-:Y:S01]  /*20cb0*/  ISETP.GE.U32.AND P4, PT, R0, 0x7fffff38, PT ;  /* 0x7fffff380000780c */ /* 0x000fe20003f86070 */
[C---:B----4-:R-:W-:Y:S02]  /*20cc0*/  IMAD.WIDE R102, R252.reuse, 0x4, R222 ;  /* 0x00000004fc667825 */ /* 0x050fe400078e02de */
[----:B------:R1:W-:Y:S04]  /*20cd0*/  LDGSTS.E [R3+0x40400], [R28.64], !P2 ;  /* 0x404000001c037fae */ /* 0x0003e8000d121844 */
[----:B------:R-:W3:Y:S04]  /*20ce0*/  LDL.LU.64 R222, [R1+0xdf8] ;  /* 0x000df80001de7983 */ /* 0x000ee80000300a00 */
[----:B------:R-:W4:Y:S01]  /*20cf0*/  LDL.LU.64 R174, [R1+0xa90] ;  /* 0x000a900001ae7983 */ /* 0x000f220000300a00 */
[----:B-----5:R-:W-:-:S03]  /*20d00*/  IMAD.WIDE R104, R252, 0x4, R210 ;  /* 0x00000004fc687825 */ /* 0x020fc600078e02d2 */
[----:B------:R-:W5:Y:S01]  /*20d10*/  LDL.LU.64 R204, [R1+0xa80] ;  /* 0x000a800001cc7983 */ /* 0x000f620000300a00 */
[----:B------:R-:W-:-:S03]  /*20d20*/  IMAD.WIDE R106, R252, 0x4, R168 ;  /* 0x00000004fc6a7825 */ /* 0x000fc600078e02a8 */
[----:B------:R-:W5:Y:S01]  /*20d30*/  LDL.LU.64 R210, [R1+0x898] ;  /* 0x0008980001d27983 */ /* 0x000f620000300a00 */
        /* <DEDUP_REMOVED lines=9> */
[----:B------:R-:W-:-:S04]  /*20dd0*/  IMAD.WIDE R116, R252, 0x4, R192 ;  /* 0x00000004fc747825 */ /* 0x000fc800078e02c0 */
[----:B--2---:R-:W-:Y:S01]  /*20de0*/  IMAD.WIDE R118, R252, 0x4, R216 ;  /* 0x00000004fc767825 */ /* 0x004fe200078e02d8 */
[----:B------:R-:W-:Y:S01]  /*20df0*/  IADD3 R0, R244, -0x8d, RZ ;  /* 0xffffff73f4007810 */ /* 0x000fe20007ffe0ff */
[----:B------:R-:W2:Y:S04]  /*20e00*/  LDL.LU.64 R216, [R1+0x708] ;  /* 0x0007080001d87983 */ /* 0x000ea80000300a00 */
[----:B------:R-:W2:Y:S04]  /*20e10*/  LDL.LU.64 R192, [R1+0x698] ;  /* 0x0006980001c07983 */ /* 0x000ea80000300a00 */
[----:B------:R1:W-:Y:S01]  /*20e20*/  LDGSTS.E [R3+0x40600], [R30.64], !P2 ;  /* 0x406000001e037fae */ /* 0x0003e2000d121844 */
[----:B---3--:R-:W-:-:S04]  /*20e30*/  IMAD.WIDE R120, R252, 0x4, R222 ;  /* 0x00000004fc787825 */ /* 0x008fc800078e02de */
[C---:B----4-:R-:W-:Y:S01]  /*20e40*/  IMAD.WIDE R122, R252.reuse, 0x4, R174 ;  /* 0x00000004fc7a7825 */ /* 0x050fe200078e02ae */
[----:B------:R-:W3:Y:S03]  /*20e50*/  LDL.LU.64 R222, [R1+0x688] ;  /* 0x0006880001de7983 */ /* 0x000ee60000300a00 */
[----:B-----5:R-:W-:-:S04]  /*20e60*/  IMAD.WIDE R124, R252, 0x4, R204 ;  /* 0x00000004fc7c7825 */ /* 0x020fc800078e02cc */
[C---:B------:R-:W-:Y:S01]  /*20e70*/  IMAD.WIDE R126, R252.reuse, 0x4, R210 ;  /* 0x00000004fc7e7825 */ /* 0x040fe200078e02d2 */
[----:B------:R-:W4:Y:S04]  /*20e80*/  LDL.LU.64 R204, [R1+0x598] ;  /* 0x0005980001cc7983 */ /* 0x000f280000300a00 */
[----:B------:R-:W5:Y:S04]  /*20e90*/  LDL.LU.64 R210, [R1+0x588] ;  /* 0x0005880001d27983 */ /* 0x000f680000300a00 */
[----:B------:R-:W5:Y:S01]  /*20ea0*/  LDL.LU.64 R174, [R1+0x518] ;  /* 0x0005180001ae7983 */ /* 0x000f620000300a00 */
[----:B------:R-:W-:-:S04]  /*20eb0*/  IMAD.WIDE R128, R252, 0x4, R228 ;  /* 0x00000004fc807825 */ /* 0x000fc800078e02e4 */
[C---:B------:R-:W-:Y:S01]  /*20ec0*/  IMAD.WIDE R134, R252.reuse, 0x4, R198 ;  /* 0x00000004fc867825 */ /* 0x040fe200078e02c6 */
[----:B------:R-:W5:Y:S04]  /*20ed0*/  LDL.LU.64 R228, [R1+0x508] ;  /* 0x0005080001e47983 */ /* 0x000f680000300a00 */
[----:B------:R-:W5:Y:S01]  /*20ee0*/  LDL.LU.64 R198, [R1+0x1278] ;  /* 0x0012780001c67983 */ /* 0x000f620000300a00 */
[----:B------:R-:W-:-:S03]  /*20ef0*/  IMAD.WIDE R132, R252, 0x4, R180 ;  /* 0x00000004fc847825 */ /* 0x000fc600078e02b4 */
[----:B------:R-:W5:Y:S01]  /*20f00*/  LDL.LU.64 R180, [R1+0x1270] ;  /* 0x0012700001b47983 */ /* 0x000f620000300a00 */
[----:B------:R-:W-:-:S03]  /*20f10*/  IMAD.WIDE R136, R252, 0x4, R186 ;  /* 0x00000004fc887825 */ /* 0x000fc600078e02ba */
[----:B------:R-:W5:Y:S01]  /*20f20*/  LDL.LU.64 R186, [R1+0x1268] ;  /* 0x0012680001ba7983 */ /* 0x000f620000300a00 */
[----:B--2---:R-:W-:-:S04]  /*20f30*/  IMAD.WIDE R138, R252, 0x4, R216 ;  /* 0x00000004fc8a7825 */ /* 0x004fc800078e02d8 */
[C---:B------:R-:W-:Y:S01]  /*20f40*/  IMAD.WIDE R140, R252.reuse, 0x4, R192 ;  /* 0x00000004fc8c7825 */ /* 0x040fe200078e02c0 */
[----:B------:R-:W2:Y:S03]  /*20f50*/  LDL.LU.64 R216, [R1+0x1260] ;  /* 0x0012600001d87983 */ /* 0x000ea60000300a00 */
[----:B------:R-:W-:Y:S01]  /*20f60*/  IMAD.WIDE R130, R252, 0x4, R168 ;  /* 0x00000004fc827825 */ /* 0x000fe200078e02a8 */
[----:B------:R-:W-:Y:S01]  /*20f70*/  ISETP.GE.U32.AND P2, PT, R0, 0x7fffff34, PT ;  /* 0x7fffff340000780c */ /* 0x000fe20003f46070 */
[----:B------:R1:W-:Y:S02]  /*20f80*/  LDGSTS.E [R3+0x42000], [R32.64], !P5 ;  /* 0x4200000020037fae */ /* 0x0003e4000e921844 */
[----:B---3--:R-:W-:-:S04]  /*20f90*/  IMAD.WIDE R142, R252, 0x4, R222 ;  /* 0x00000004fc8e7825 */ /* 0x008fc800078e02de */
[C---:B----4-:R-:W-:Y:S01]  /*20fa0*/  IMAD.WIDE R144, R252.reuse, 0x4, R204 ;  /* 0x00000004fc907825 */ /* 0x050fe200078e02cc */
[----:B------:R-:W3:Y:S04]  /*20fb0*/  LDL.LU.64 R222, [R1+0x11f8] ;  /* 0x0011f80001de7983 */ /* 0x000ee80000300a00 */
[----:B------:R-:W4:Y:S01]  /*20fc0*/  LDL.LU.64 R192, [R1+0x11f0] ;  /* 0x0011f00001c07983 */ /* 0x000f220000300a00 */
[----:B-----5:R-:W-:-:S03]  /*20fd0*/  IMAD.WIDE R146, R252, 0x4, R210 ;  /* 0x00000004fc927825 */ /* 0x020fc600078e02d2 */
[----:B------:R-:W5:Y:S01]  /*20fe0*/  LDL.LU.64 R204, [R1+0x11e8] ;  /* 0x0011e80001cc7983 */ /* 0x000f620000300a00 */
[----:B------:R-:W-:-:S03]  /*20ff0*/  IMAD.WIDE R148, R252, 0x4, R174 ;  /* 0x00000004fc947825 */ /* 0x000fc600078e02ae */
[----:B------:R-:W5:Y:S01]  /*21000*/  LDL.LU.64 R210, [R1+0x11e0] ;  /* 0x0011e00001d27983 */ /* 0x000f620000300a00 */
[----:B------:R-:W-:-:S04]  /*21010*/  IMAD.WIDE R150, R252, 0x4, R228 ;  /* 0x00000004fc967825 */ /* 0x000fc800078e02e4 */
[C---:B------:R-:W-:Y:S01]  /*21020*/  IMAD.WIDE R152, R252.reuse, 0x4, R198 ;  /* 0x00000004fc987825 */ /* 0x040fe200078e02c6 */
[----:B------:R-:W5:Y:S04]  /*21030*/  LDL.LU.64 R228, [R1+0x1178] ;  /* 0x0011780001e47983 */ /* 0x000f680000300a00 */
[----:B------:R-:W5:Y:S04]  /*21040*/  LDL.LU.64 R174, [R1+0x1170] ;  /* 0x0011700001ae7983 */ /* 0x000f680000300a00 */
[----:B------:R-:W5:Y:S04]  /*21050*/  LDL.LU.64 R198, [R1+0x1168] ;  /* 0x0011680001c67983 */ /* 0x000f680000300a00 */
[----:B------:R-:W5:Y:S01]  /*21060*/  LDL.LU.64 R234, [R1+0x1160] ;  /* 0x0011600001ea7983 */ /* 0x000f620000300a00 */
[----:B------:R-:W-:-:S04]  /*21070*/  IMAD.WIDE R154, R252, 0x4, R180 ;  /* 0x00000004fc9a7825 */ /* 0x000fc800078e02b4 */
[----:B------:R-:W-:-:S04]  /*21080*/  IMAD.WIDE R156, R252, 0x4, R186 ;  /* 0x00000004fc9c7825 */ /* 0x000fc800078e02ba */
[----:B--2---:R-:W-:Y:S01]  /*21090*/  IMAD.WIDE R158, R252, 0x4, R216 ;  /* 0x00000004fc9e7825 */ /* 0x004fe200078e02d8 */
[----:B------:R-:W-:Y:S01]  /*210a0*/  IADD3 R0, R244, -0x91, RZ ;  /* 0xffffff6ff4007810 */ /* 0x000fe20007ffe0ff */
[----:B------:R-:W2:Y:S04]  /*210b0*/  LDL.LU.64 R216, [R1+0x1100] ;  /* 0x0011000001d87983 */ /* 0x000ea80000300a00 */
[----:B------:R-:W2:Y:S04]  /*210c0*/  LDL.LU.64 R180, [R1+0x10f8] ;  /* 0x0010f80001b47983 */ /* 0x000ea80000300a00 */
[----:B------:R-:W2:Y:S04]  /*210d0*/  LDL.LU.64 R186, [R1+0x10f0] ;  /* 0x0010f00001ba7983 */ /* 0x000ea80000300a00 */
[----:B------:R1:W-:Y:S04]  /*210e0*/  LDGSTS.E [R3+0x42200], [R34.64], !P5 ;  /* 0x4220000022037fae */ /* 0x0003e8000e921844 */
[----:B------:R1:W-:Y:S04]  /*210f0*/  LDGSTS.E [R3+0x42400], [R36.64], !P5 ;  /* 0x4240000024037fae */ /* 0x0003e8000e921844 */
        /* <DEDUP_REMOVED lines=11> */
[----:B------:R-:W5:Y:S03]  /*211b0*/  LDL.LU.64 R228, [R1+0x1070] ;  /* 0x0010700001e47983 */ /* 0x000f660000300a00 */
[----:B------:R-:W-:-:S04]  /*211c0*/  IMAD.WIDE R172, R252, 0x4, R198 ;  /* 0x00000004fcac7825 */ /* 0x000fc800078e02c6 */
[----:B--2---:R-:W-:-:S04]  /*211d0*/  IMAD.WIDE R176, R252, 0x4, R216 ;  /* 0x00000004fcb07825 */ /* 0x004fc800078e02d8 */
[----:B------:R-:W-:Y:S01]  /*211e0*/  IMAD.WIDE R178, R252, 0x4, R180 ;  /* 0x00000004fcb27825 */ /* 0x000fe200078e02b4 */
[----:B------:R-:W-:Y:S01]  /*211f0*/  ISETP.GE.U32.AND P5, PT, R0, 0x7fffff30, PT ;  /* 0x7fffff300000780c */ /* 0x000fe20003fa6070 */
[----:B------:R1:W-:Y:S02]  /*21200*/  LDGSTS.E [R3+0x44000], [R40.64], !P4 ;  /* 0x4400000028037fae */ /* 0x0003e4000e121844 */
[C---:B------:R-:W-:Y:S02]  /*21210*/  IMAD.WIDE R174, R252.reuse, 0x4, R234 ;  /* 0x00000004fcae7825 */ /* 0x040fe400078e02ea */
[----:B------:R-:W2:Y:S04]  /*21220*/  LDL.LU.64 R234, [R1+0x1028] ;  /* 0x0010280001ea7983 */ /* 0x000ea80000300a00 */
[----:B------:R-:W2:Y:S04]  /*21230*/  LDL.LU.64 R220, [R1+0x1020] ;  /* 0x0010200001dc7983 */ /* 0x000ea80000300a00 */
[----:B------:R-:W2:Y:S04]  /*21240*/  LDL.LU.64 R198, [R1+0x1018] ;  /* 0x0010180001c67983 */ /* 0x000ea80000300a00 */
[----:B------:R-:W2:Y:S01]  /*21250*/  LDL.LU.64 R216, [R1+0x1010] ;  /* 0x0010100001d87983 */ /* 0x000ea20000300a00 */
[----:B------:R-:W-:-:S04]  /*21260*/  IMAD.WIDE R180, R252, 0x4, R186 ;  /* 0x00000004fcb47825 */ /* 0x000fc800078e02ba */
        /* <DEDUP_REMOVED lines=8> */
[----:B------:R-:W-:Y:S01]  /*212f0*/  IMAD.WIDE R190, R252, 0x4, R228 ;  /* 0x00000004fcbe7825 */ /* 0x000fe200078e02e4 */
[----:B------:R-:W-:Y:S02]  /*21300*/  IADD3 R0, R244, -0x95, RZ ;  /* 0xffffff6bf4007810 */ /* 0x000fe40007ffe0ff */
[----:B------:R-:W5:Y:S04]  /*21310*/  LDL.LU.64 R228, [R1+0xf68] ;  /* 0x000f680001e47983 */ /* 0x000f680000300a00 */
[----:B------:R-:W5:Y:S04]  /*21320*/  LDL.LU.64 R210, [R1+0xf60] ;  /* 0x000f600001d27983 */ /* 0x000f680000300a00 */
[----:B------:R-:W5:Y:S04]  /*21330*/  LDL.LU.64 R232, [R1+0xf58] ;  /* 0x000f580001e87983 */ /* 0x000f680000300a00 */
[----:B------:R1:W-:Y:S04]  /*21340*/  LDGSTS.E [R3+0x44200], [R42.64], !P4 ;  /* 0x442000002a037fae */ /* 0x0003e8000e121844 */
[----:B------:R1:W-:Y:S04]  /*21350*/  LDGSTS.E [R3+0x44400], [R44.64], !P4 ;  /* 0x444000002c037fae */ /* 0x0003e8000e121844 */
[----:B------:R1:W-:Y:S01]  /*21360*/  LDGSTS.E [R3+0x44600], [R46.64], !P4 ;  /* 0x446000002e037fae */ /* 0x0003e2000e121844 */
[----:B--2---:R-:W-:-:S04]  /*21370*/  IMAD.WIDE R192, R252, 0x4, R234 ;  /* 0x00000004fcc07825 */ /* 0x004fc800078e02ea */
[C---:B------:R-:W-:Y:S01]  /*21380*/  IMAD.WIDE R194, R252.reuse, 0x4, R220 ;  /* 0x00000004fcc27825 */ /* 0x040fe200078e02dc */
[----:B------:R-:W2:Y:S03]  /*21390*/  LDL.LU.64 R234, [R1+0xf50] ;  /* 0x000f500001ea7983 */ /* 0x000ea60000300a00 */
[----:B------:R-:W-:Y:S01]  /*213a0*/  IMAD.WIDE R196, R252, 0x4, R198 ;  /* 0x00000004fcc47825 */ /* 0x000fe200078e02c6 */
[----:B------:R-:W-:Y:S01]  /*213b0*/  ISETP.GE.U32.AND P4, PT, R0, 0x7fffff2c, PT ;  /* 0x7fffff2c0000780c */ /* 0x000fe20003f86070 */
[----:B------:R1:W-:Y:S02]  /*213c0*/  LDGSTS.E [R3+0x46000], [R48.64], !P2 ;  /* 0x4600000030037fae */ /* 0x0003e4000d121844 */
[----:B------:R-:W-:Y:S02]  /*213d0*/  IMAD.WIDE R198, R252, 0x4, R216 ;  /* 0x00000004fcc67825 */ /* 0x000fe400078e02d8 */
[----:B------:R-:W2:Y:S04]  /*213e0*/  LDL.LU.64 R216, [R1+0xf08] ;  /* 0x000f080001d87983 */ /* 0x000ea80000300a00 */
[----:B------:R-:W2:Y:S04]  /*213f0*/  LDL.LU.64 R218, [R1+0xf00] ;  /* 0x000f000001da7983 */ /* 0x000ea80000300a00 */
[----:B------:R-:W2:Y:S01]  /*21400*/  LDL.LU.64 R220, [R1+0xef8] ;  /* 0x000ef80001dc7983 */ /* 0x000ea20000300a00 */
[----:B------:R-:W-:-:S03]  /*21410*/  IADD3 R0, R244, -0x99, RZ ;  /* 0xffffff67f4007810 */ /* 0x000fc60007ffe0ff */
[----:B------:R1:W-:Y:S04]  /*21420*/  LDGSTS.E [R3+0x46200], [R50.64], !P2 ;  /* 0x4620000032037fae */ /* 0x0003e8000d121844 */
[----:B------:R1:W-:Y:S04]  /*21430*/  LDGSTS.E [R3+0x46400], [R52.64], !P2 ;  /* 0x4640000034037fae */ /* 0x0003e8000d121844 */
[----:B------:R1:W-:Y:S01]  /*21440*/  LDGSTS.E [R3+0x46600], [R54.64], !P2 ;  /* 0x4660000036037fae */ /* 0x0003e2000d121844 */
[----:B------:R-:W-:Y:S02]  /*21450*/  ISETP.GE.U32.AND P2, PT, R0, 0x7fffff28, PT ;  /* 0x7fffff280000780c */ /* 0x000fe40003f46070 */
[----:B------:R-:W-:Y:S01]  /*21460*/  IADD3 R0, R244, -0x9d, RZ ;  /* 0xffffff63f4007810 */ /* 0x000fe20007ffe0ff */
[----:B------:R1:W-:Y:S04]  /*21470*/  LDGSTS.E [R3+0x48000], [R56.64], !P5 ;  /* 0x4800000038037fae */ /* 0x0003e8000e921844 */
[----:B------:R1:W-:Y:S04]  /*21480*/  LDGSTS.E [R3+0x48200], [R58.64], !P5 ;  /* 0x482000003a037fae */ /* 0x0003e8000e921844 */
[----:B------:R1:W-:Y:S04]  /*21490*/  LDGSTS.E [R3+0x48400], [R60.64], !P5 ;  /* 0x484000003c037fae */ /* 0x0003e8000e921844 */
[----:B------:R1:W-:Y:S01]  /*214a0*/  LDGSTS.E [R3+0x48600], [R62.64], !P5 ;  /* 0x486000003e037fae */ /* 0x0003e2000e921844 */
[----:B---3--:R-:W-:-:S04]  /*214b0*/  IMAD.WIDE R200, R252, 0x4, R222 ;  /* 0x00000004fcc87825 */ /* 0x008fc800078e02de */
[C---:B----4-:R-:W-:Y:S01]  /*214c0*/  IMAD.WIDE R202, R252.reuse, 0x4, R214 ;  /* 0x00000004fcca7825 */ /* 0x050fe200078e02d6 */
[----:B------:R-:W3:Y:S04]  /*214d0*/  LDL.LU.64 R222, [R1+0xef0] ;  /* 0x000ef00001de7983 */ /* 0x000ee80000300a00 */
[----:B------:R-:W4:Y:S01]  /*214e0*/  LDL.LU.64 R224, [R1+0xea8] ;  /* 0x000ea80001e07983 */ /* 0x000f220000300a00 */
[----:B-----5:R-:W-:-:S04]  /*214f0*/  IMAD.WIDE R206, R252, 0x4, R226 ;  /* 0x00000004fcce7825 */ /* 0x020fc800078e02e2 */
[C---:B------:R-:W-:Y:S01]  /*21500*/  IMAD.WIDE R208, R252.reuse, 0x4, R228 ;  /* 0x00000004fcd07825 */ /* 0x040fe200078e02e4 */
[----:B------:R-:W2:Y:S04]  /*21510*/  LDL.LU.64 R226, [R1+0xea0] ;  /* 0x000ea00001e27983 */ /* 0x000ea80000300a00 */
[----:B------:R-:W3:Y:S01]  /*21520*/  LDL.LU.64 R228, [R1+0xe98] ;  /* 0x000e980001e47983 */ /* 0x000ee20000300a00 */
[----:B------:R-:W-:-:S03]  /*21530*/  IMAD.WIDE R212, R252, 0x4, R232 ;  /* 0x00000004fcd47825 */ /* 0x000fc600078e02e8 */
[----:B------:R-:W3:Y:S04]  /*21540*/  LDL.LU.64 R230, [R1+0xe90] ;  /* 0x000e900001e67983 */ /* 0x000ee80000300a00 */
[----:B------:R-:W3:Y:S01]  /*21550*/  LDL.LU.64 R232, [R1+0xe58] ;  /* 0x000e580001e87983 */ /* 0x000ee20000300a00 */
[----:B------:R-:W-:-:S03]  /*21560*/  ISETP.GE.U32.AND P5, PT, R0, 0x7fffff24, PT ;  /* 0x7fffff240000780c */ /* 0x000fc60003fa6070 */
[----:B------:R1:W-:Y:S01]  /*21570*/  LDGSTS.E [R3+0x4a000], [R64.64], !P4 ;  /* 0x4a00000040037fae */ /* 0x0003e2000e121844 */
[----:B--2---:R-:W-:Y:S01]  /*21580*/  IMAD.WIDE R214, R252, 0x4, R234 ;  /* 0x00000004fcd67825 */ /* 0x004fe200078e02ea */
[----:B------:R-:W-:Y:S02]  /*21590*/  IADD3 R0, R244, -0xa1, RZ ;  /* 0xffffff5ff4007810 */ /* 0x000fe40007ffe0ff */
[----:B------:R-:W2:Y:S04]  /*215a0*/  LDL.LU.64 R234, [R1+0xe50] ;  /* 0x000e500001ea7983 */ /* 0x000ea80000300a00 */
[----:B------:R-:W2:Y:S04]  /*215b0*/  LDL.LU.64 R4, [R1+0xe48] ;  /* 0x000e480001047983 */ /* 0x000ea80000300a00 */
[----:B------:R-:W3:Y:S04]  /*215c0*/  LDL.LU.64 R248, [R1+0xe40] ;  /* 0x000e400001f87983 */ /* 0x000ee80000300a00 */
[----:B------:R-:W4:Y:S04]  /*215d0*/  LDL.LU.64 R240, [R1+0xe08] ;  /* 0x000e080001f07983 */ /* 0x000f280000300a00 */
[----:B------:R-:W4:Y:S04]  /*215e0*/  LDL.LU.64 R236, [R1+0xe00] ;  /* 0x000e000001ec7983 */ /* 0x000f280000300a00 */
[----:B------:R-:W4:Y:S04]  /*215f0*/  LDL.LU.64 R14, [R1+0xa70] ;  /* 0x000a7000010e7983 */ /* 0x000f280000300a00 */
[----:B------:R-:W4:Y:S04]  /*21600*/  LDL.LU.64 R250, [R1+0xa60] ;  /* 0x000a600001fa7983 */ /* 0x000f280000300a00 */
[----:B------:R1:W-:Y:S04]  /*21610*/  LDGSTS.E [R3+0x4a200], [R66.64], !P4 ;  /* 0x4a20000042037fae */ /* 0x0003e8000e121844 */
[----:B------:R1:W-:Y:S04]  /*21620*/  LDGSTS.E [R3+0x4a400], [R68.64], !P4 ;  /* 0x4a40000044037fae */ /* 0x0003e8000e121844 */
[----:B------:R1:W-:Y:S01]  /*21630*/  LDGSTS.E [R3+0x4a600], [R70.64], !P4 ;  /* 0x4a60000046037fae */ /* 0x0003e2000e121844 */
[----:B------:R-:W-:-:S02]  /*21640*/  ISETP.GE.U32.AND P4, PT, R0, 0x7fffff20, PT ;  /* 0x7fffff200000780c */ /* 0x000fc40003f86070 */
[----:B------:R-:W-:Y:S01]  /*21650*/  IADD3 R0, R244, -0xa5, RZ ;  /* 0xffffff5bf4007810 */ /* 0x000fe20007ffe0ff */
[----:B------:R1:W-:Y:S04]  /*21660*/  LDGSTS.E [R3+0x4c000], [R72.64], !P2 ;  /* 0x4c00000048037fae */ /* 0x0003e8000d121844 */
        /* <DEDUP_REMOVED lines=87> */
[----:B------:R-:W-:-:S03]  /*21be0*/  ISETP.GE.U32.AND P4, PT, R0, 0x7fffff23, PT ;  /* 0x7fffff230000780c */ /* 0x000fc60003f86070 */
[----:B------:R-:W5:Y:S01]  /*21bf0*/  LDL.LU.64 R242, [R1+0x878] ;  /* 0x0008780001f27983 */ /* 0x000f620000300a00 */
[----:B------:R-:W-:-:S03]  /*21c00*/  IADD3 R0, R244, -0xa2, RZ ;  /* 0xffffff5ef4007810 */ /* 0x000fc60007ffe0ff */
[----:B------:R-:W5:Y:S04]  /*21c10*/  LDL.LU.64 R12, [R1+0x868] ;  /* 0x00086800010c7983 */ /* 0x000f680000300a00 */
[----:B------:R-:W5:Y:S01]  /*21c20*/  LDL.LU.64 R6, [R1+0x7f8] ;  /* 0x0007f80001067983 */ /* 0x000f620000300a00 */
[----:B------:R-:W-:-:S03]  /*21c30*/  IMAD.WIDE R204, R252, 0x4, R204 ;  /* 0x00000004fccc7825 */ /* 0x000fc600078e02cc */
[----:B------:R1:W-:Y:S04]  /*21c40*/  LDGSTS.E [R238+0x4a800], [R192.64], !P2 ;  /* 0x4a800000c0ee7fae */ /* 0x0003e8000d121844 */
[----:B------:R1:W-:Y:S04]  /*21c50*/  LDGSTS.E [R238+0x4aa00], [R194.64], !P2 ;  /* 0x4aa00000c2ee7fae */ /* 0x0003e8000d121844 */
[----:B------:R1:W-:Y:S01]  /*21c60*/  LDGSTS.E [R238+0x4ac00], [R196.64], !P2 ;  /* 0x4ac00000c4ee7fae */ /* 0x0003e2000d121844 */
[----:B--2---:R-:W-:-:S03]  /*21c70*/  IMAD.WIDE R8, R252, 0x4, R4 ;  /* 0x00000004fc087825 */ /* 0x004fc600078e0204 */
[----:B------:R1:W-:Y:S01]  /*21c80*/  LDGSTS.E [R238+0x4ae00], [R198.64], !P2 ;  /* 0x4ae00000c6ee7fae */ /* 0x0003e2000d121844 */
[----:B------:R-:W-:Y:S01]  /*21c90*/  ISETP.GE.U32.AND P2, PT, R0, 0x7fffff1f, PT ;  /* 0x7fffff1f0000780c */ /* 0x000fe20003f46070 */
[----:B---3--:R-:W-:Y:S02]  /*21ca0*/  IMAD.WIDE R4, R252, 0x4, R248 ;  /* 0x00000004fc047825 */ /* 0x008fe400078e02f8 */
[----:B------:R-:W2:Y:S01]  /*21cb0*/  LDL.LU.64 R246, [R1+0x7e8] ;  /* 0x0007e80001f67983 */ /* 0x000ea20000300a00 */
[----:B------:R-:W-:Y:S01]  /*21cc0*/  IADD3 R0, R244, -0xa6, RZ ;  /* 0xffffff5af4007810 */ /* 0x000fe20007ffe0ff */
[----:B------:R-:W-:Y:S02]  /*21cd0*/  IMAD.WIDE R210, R252, 0x4, R210 ;  /* 0x00000004fcd27825 */ /* 0x000fe400078e02d2 */
[----:B------:R1:W-:Y:S04]  /*21ce0*/  LDGSTS.E [R238+0x4c800], [R200.64], !P5 ;  /* 0x4c800000c8ee7fae */ /* 0x0003e8000e921844 */
[----:B------:R1:W-:Y:S04]  /*21cf0*/  LDGSTS.E [R238+0x4ca00], [R202.64], !P5 ;  /* 0x4ca00000caee7fae */ /* 0x0003e8000e921844 */
[----:B------:R1:W-:Y:S04]  /*21d00*/  LDGSTS.E [R238+0x4cc00], [R204.64], !P5 ;  /* 0x4cc00000ccee7fae */ /* 0x0003e8000e921844 */
[----:B------:R-:W-:Y:S04]  /*21d10*/  STL.64 [R1+0x418], R8 ;  /* 0x0004180801007387 */ /* 0x000fe80000100a00 */
[----:B------:R1:W-:Y:S01]  /*21d20*/  LDGSTS.E [R238+0x4ce00], [R206.64], !P5 ;  /* 0x4ce00000ceee7fae */ /* 0x0003e2000e921844 */
[----:B------:R-:W-:-:S03]  /*21d30*/  ISETP.GE.U32.AND P5, PT, R0, 0x7fffff1b, PT ;  /* 0x7fffff1b0000780c */ /* 0x000fc60003fa6070 */
[----:B------:R3:W-:Y:S01]  /*21d40*/  STL.64 [R1+0x420], R4 ;  /* 0x0004200401007387 */ /* 0x0007e20000100a00 */
[----:B------:R-:W-:-:S03]  /*21d50*/  IADD3 R0, R244, -0xaa, RZ ;  /* 0xffffff56f4007810 */ /* 0x000fc60007ffe0ff */
[----:B------:R-:W2:Y:S01]  /*21d60*/  LDL.LU.64 R248, [R1+0x788] ;  /* 0x0007880001f87983 */ /* 0x000ea20000300a00 */
[----:B------:R-:W-:-:S03]  /*21d70*/  IMAD.WIDE R216, R252, 0x4, R216 ;  /* 0x00000004fcd87825 */ /* 0x000fc600078e02d8 */
[----:B------:R1:W-:Y:S01]  /*21d80*/  LDGSTS.E [R238+0x4e800], [R208.64], !P4 ;  /* 0x4e800000d0ee7fae */ /* 0x0003e2000e121844 */
[----:B------:R-:W-:-:S03]  /*21d90*/  IMAD.WIDE R218, R252, 0x4, R218 ;  /* 0x00000004fcda7825 */ /* 0x000fc600078e02da */
[----:B------:R1:W-:Y:S01]  /*21da0*/  LDGSTS.E [R238+0x4ea00], [R210.64], !P4 ;  /* 0x4ea00000d2ee7fae */ /* 0x0003e2000e121844 */
[----:B------:R-:W-:-:S03]  /*21db0*/  IMAD.WIDE R220, R252, 0x4, R220 ;  /* 0x00000004fcdc7825 */ /* 0x000fc600078e02dc */
[----:B------:R1:W-:Y:S01]  /*21dc0*/  LDGSTS.E [R238+0x4ec00], [R212.64], !P4 ;  /* 0x4ec00000d4ee7fae */ /* 0x0003e2000e121844 */
[----:B------:R-:W-:-:S03]  /*21dd0*/  IMAD.WIDE R222, R252, 0x4, R222 ;  /* 0x00000004fcde7825 */ /* 0x000fc600078e02de */
[----:B------:R1:W-:Y:S01]  /*21de0*/  LDGSTS.E [R238+0x4ee00], [R214.64], !P4 ;  /* 0x4ee00000d6ee7fae */ /* 0x0003e2000e121844 */
[----:B------:R-:W-:Y:S01]  /*21df0*/  ISETP.GE.U32.AND P4, PT, R0, 0x7fffff17, PT ;  /* 0x7fffff170000780c */ /* 0x000fe20003f86070 */
[----:B----4-:R-:W-:Y:S01]  /*21e00*/  IMAD.WIDE R224, R252, 0x4, R224 ;  /* 0x00000004fce07825 */ /* 0x010fe200078e02e0 */
[----:B------:R-:W-:Y:S01]  /*21e10*/  IADD3 R0, R244, -0x83, RZ ;  /* 0xffffff7df4007810 */ /* 0x000fe20007ffe0ff */
[----:B------:R1:W-:Y:S02]  /*21e20*/  LDGSTS.E [R238+0x50800], [R216.64], !P2 ;  /* 0x50800000d8ee7fae */ /* 0x0003e4000d121844 */
[C---:B------:R-:W-:Y:S02]  /*21e30*/  IMAD.WIDE R226, R252.reuse, 0x4, R226 ;  /* 0x00000004fce27825 */ /* 0x040fe400078e02e2 */
[----:B------:R1:W-:Y:S02]  /*21e40*/  LDGSTS.E [R238+0x50a00], [R218.64], !P2 ;  /* 0x50a00000daee7fae */ /* 0x0003e4000d121844 */
[----:B------:R-:W-:-:S02]  /*21e50*/  IMAD.WIDE R228, R252, 0x4, R228 ;  /* 0x00000004fce47825 */ /* 0x000fc400078e02e4 */
[----:B------:R1:W-:Y:S02]  /*21e60*/  LDGSTS.E [R238+0x50c00], [R220.64], !P2 ;  /* 0x50c00000dcee7fae */ /* 0x0003e4000d121844 */
[----:B------:R-:W-:Y:S02]  /*21e70*/  IMAD.WIDE R230, R252, 0x4, R230 ;  /* 0x00000004fce67825 */ /* 0x000fe400078e02e6 */
[----:B------:R1:W-:Y:S01]  /*21e80*/  LDGSTS.E [R238+0x50e00], [R222.64], !P2 ;  /* 0x50e00000deee7fae */ /* 0x0003e2000d121844 */
[----:B------:R-:W-:Y:S01]  /*21e90*/  ISETP.GE.U32.AND P2, PT, R0, 0x7fffff3e, PT ;  /* 0x7fffff3e0000780c */ /* 0x000fe20003f46070 */
[----:B------:R-:W-:Y:S01]  /*21ea0*/  IMAD.WIDE R232, R252, 0x4, R232 ;  /* 0x00000004fce87825 */ /* 0x000fe200078e02e8 */
[----:B------:R-:W-:Y:S01]  /*21eb0*/  IADD3 R0, R244, -0xae, RZ ;  /* 0xffffff52f4007810 */ /* 0x000fe20007ffe0ff */
[----:B------:R1:W-:Y:S02]  /*21ec0*/  LDGSTS.E [R238+0x52800], [R224.64], !P5 ;  /* 0x52800000e0ee7fae */ /* 0x0003e4000e921844 */
[----:B------:R-:W-:-:S02]  /*21ed0*/  IMAD.WIDE R234, R252, 0x4, R234 ;  /* 0x00000004fcea7825 */ /* 0x000fc400078e02ea */
[----:B------:R1:W-:Y:S04]  /*21ee0*/  LDGSTS.E [R238+0x52a00], [R226.64], !P5 ;  /* 0x52a00000e2ee7fae */ /* 0x0003e8000e921844 */
[----:B------:R1:W-:Y:S04]  /*21ef0*/  LDGSTS.E [R238+0x52c00], [R228.64], !P5 ;  /* 0x52c00000e4ee7fae */ /* 0x0003e8000e921844 */
[----:B------:R1:W-:Y:S01]  /*21f00*/  LDGSTS.E [R238+0x52e00], [R230.64], !P5 ;  /* 0x52e00000e6ee7fae */ /* 0x0003e2000e921844 */
[----:B------:R-:W-:-:S03]  /*21f10*/  ISETP.GE.U32.AND P5, PT, R0, 0x7fffff13, PT ;  /* 0x7fffff130000780c */ /* 0x000fc60003fa6070 */
[----:B------:R1:W-:Y:S04]  /*21f20*/  LDGSTS.E [R238+0x54800], [R232.64], !P4 ;  /* 0x54800000e8ee7fae */ /* 0x0003e8000e121844 */
[----:B------:R1:W-:Y:S01]  /*21f30*/  LDGSTS.E [R238+0x54a00], [R234.64], !P4 ;  /* 0x54a00000eaee7fae */ /* 0x0003e2000e121844 */
[----:B------:R-:W-:-:S03]  /*21f40*/  IMAD.WIDE R240, R252, 0x4, R240 ;  /* 0x00000004fcf07825 */ /* 0x000fc600078e02f0 */
[----:B------:R4:W-:Y:S01]  /*21f50*/  LDGSTS.E [R238+0x54c00], [R8.64], !P4 ;  /* 0x54c0000008ee7fae */ /* 0x0009e2000e121844 */
[----:B------:R-:W-:-:S03]  /*21f60*/  IMAD.WIDE R236, R252, 0x4, R236 ;  /* 0x00000004fcec7825 */ /* 0x000fc600078e02ec */
[----:B------:R3:W-:Y:S01]  /*21f70*/  LDGSTS.E [R238+0x54e00], [R4.64], !P4 ;  /* 0x54e0000004ee7fae */ /* 0x0007e2000e121844 */
[----:B------:R-:W-:-:S03]  /*21f80*/  IMAD.WIDE R16, R252, 0x4, R14 ;  /* 0x00000004fc107825 */ /* 0x000fc600078e020e */
[----:B------:R1:W-:Y:S01]  /*21f90*/  LDGSTS.E [R238+0x56800], [R240.64], !P5 ;  /* 0x56800000f0ee7fae */ /* 0x0003e2000e921844 */
[----:B------:R-:W-:-:S03]  /*21fa0*/  IMAD.WIDE R14, R252, 0x4, R250 ;  /* 0x00000004fc0e7825 */ /* 0x000fc600078e02fa */
[----:B------:R1:W-:Y:S04]  /*21fb0*/  LDGSTS.E [R238+0x56a00], [R236.64], !P5 ;  /* 0x56a00000ecee7fae */ /* 0x0003e8000e921844 */
[----:B---3--:R-:W3:Y:S04]  /*21fc0*/  LDL.LU.64 R4, [R1+0x768] ;  /* 0x0007680001047983 */ /* 0x008ee80000300a00 */
[----:B----4-:R-:W4:Y:S04]  /*21fd0*/  LDL.LU.64 R8, [R1+0x6f8] ;  /* 0x0006f80001087983 */ /* 0x010f280000300a00 */
[----:B------:R-:W4:Y:S04]  /*21fe0*/  LDL.LU.64 R10, [R1+0x6e8] ;  /* 0x0006e800010a7983 */ /* 0x000f280000300a00 */
[----:B------:R-:W-:Y:S04]  /*21ff0*/  STL.64 [R1+0x428], R240 ;  /* 0x000428f001007387 */ /* 0x000fe80000100a00 */
[----:B------:R1:W-:Y:S04]  /*22000*/  STL.64 [R1+0x4b8], R236 ;  /* 0x0004b8ec01007387 */ /* 0x0003e80000100a00 */
[----:B------:R5:W-:Y:S04]  /*22010*/  STL.64 [R1+0x4c8], R16 ;  /* 0x0004c81001007387 */ /* 0x000be80000100a00 */
[----:B------:R5:W-:Y:S04]  /*22020*/  STL.64 [R1+0x4d8], R14 ;  /* 0x0004d80e01007387 */ /* 0x000be80000100a00 */
[----:B-1----:R-:W4:Y:S04]  /*22030*/  LDL.LU.64 R236, [R1+0x568] ;  /* 0x0005680001ec7983 */ /* 0x002f280000300a00 */
[----:B------:R-:W4:Y:S01]  /*22040*/  LDL.LU.64 R250, [R1+0x578] ;  /* 0x0005780001fa7983 */ /* 0x000f220000300a00 */
[----:B------:R-:W-:-:S03]  /*22050*/  IADD3 R0, R244, -0xb2, RZ ;  /* 0xffffff4ef4007810 */ /* 0x000fc60007ffe0ff */
[----:B------:R1:W-:Y:S01]  /*22060*/  LDGSTS.E [R238+0x56c00], [R16.64], !P5 ;  /* 0x56c0000010ee7fae */ /* 0x0003e2000e921844 */
[----:B------:R-:W-:-:S03]  /*22070*/  ISETP.GE.U32.AND P4, PT, R0, 0x7fffff0f, PT ;  /* 0x7fffff0f0000780c */ /* 0x000fc60003f86070 */
[----:B------:R1:W-:Y:S04]  /*22080*/  LDGSTS.E [R238+0x56e00], [R14.64], !P5 ;  /* 0x56e000000eee7fae */ /* 0x0003e8000e921844 */
[----:B------:R-:W4:Y:S01]  /*22090*/  LDL.LU.64 R240, [R1+0x678] ;  /* 0x0006780001f07983 */ /* 0x000f220000300a00 */
[----:B------:R-:W-:-:S04]  /*220a0*/  IADD3 R0, R244, -0xb6, RZ ;  /* 0xffffff4af4007810 */ /* 0x000fc80007ffe0ff */
[----:B------:R-:W-:Y:S01]  /*220b0*/  ISETP.GE.U32.AND P5, PT, R0, 0x7fffff0b, PT ;  /* 0x7fffff0b0000780c */ /* 0x000fe20003fa6070 */
[----:B-----5:R-:W-:-:S04]  /*220c0*/  IMAD.WIDE R242, R252, 0x4, R242 ;  /* 0x00000004fcf27825 */ /* 0x020fc800078e02f2 */
[C---:B-1----:R-:W-:Y:S01]  /*220d0*/  IMAD.WIDE R16, R252.reuse, 0x4, R12 ;  /* 0x00000004fc107825 */ /* 0x042fe200078e020c */
[----:B------:R1:W-:Y:S03]  /*220e0*/  LDGSTS.E [R238+0x58800], [R242.64], !P4 ;  /* 0x58800000f2ee7fae */ /* 0x0003e6000e121844 */
[C---:B------:R-:W-:Y:S01]  /*220f0*/  IMAD.WIDE R14, R252.reuse, 0x4, R6 ;  /* 0x00000004fc0e7825 */ /* 0x040fe200078e0206 */
[----:B------:R5:W-:Y:S04]  /*22100*/  LDGSTS.E [R238+0x58a00], [R16.64], !P4 ;  /* 0x58a0000010ee7fae */ /* 0x000be8000e121844 */
[----:B------:R-:W5:Y:S04]  /*22110*/  LDL.LU.64 R6, [R1+0x668] ;  /* 0x0006680001067983 */ /* 0x000f680000300a00 */
[----:B------:R1:W-:Y:S04]  /*22120*/  STL.64 [R1+0x4e8], R242 ;  /* 0x0004e8f201007387 */ /* 0x0003e80000100a00 */
[----:B------:R-:W-:Y:S04]  /*22130*/  STL.64 [R1+0x4f8], R16 ;  /* 0x0004f81001007387 */ /* 0x000fe80000100a00 */
[----:B------:R2:W-:Y:S02]  /*22140*/  STL.64 [R1+0x508], R14 ;  /* 0x0005080e01007387 */ /* 0x0005e40000100a00 */
[----:B--2---:R-:W-:-:S02]  /*22150*/  IMAD.WIDE R12, R252, 0x4, R246 ;  /* 0x00000004fc0c7825 */ /* 0x004fc400078e02f6 */
[----:B-1----:R-:W2:Y:S04]  /*22160*/  LDL.LU.64 R242, [R1+0x618] ;  /* 0x0006180001f27983 */ /* 0x002ea80000300a00 */
[----:B------:R4:W-:Y:S04]  /*22170*/  STL.64 [R1+0x518], R12 ;  /* 0x0005180c01007387 */ /* 0x0009e80000100a00 */
[----:B------:R1:W-:Y:S04]  /*22180*/  LDGSTS.E [R238+0x58c00], [R14.64], !P4 ;  /* 0x58c000000eee7fae */ /* 0x0003e8000e121844 */
[----:B------:R-:W2:Y:S04]  /*22190*/  LDL.LU.64 R246, [R1+0x608] ;  /* 0x0006080001f67983 */ /* 0x000ea80000300a00 */
[----:B------:R4:W-:Y:S01]  /*221a0*/  LDGSTS.E [R238+0x58e00], [R12.64], !P4 ;  /* 0x58e000000cee7fae */ /* 0x0009e2000e121844 */
[----:B-1----:R-:W-:-:S03]  /*221b0*/  IMAD.WIDE R14, R252, 0x4, R248 ;  /* 0x00000004fc0e7825 */ /* 0x002fc600078e02f8 */
[----:B------:R-:W2:Y:S04]  /*221c0*/  LDL.LU.64 R248, [R1+0x5f8] ;  /* 0x0005f80001f87983 */ /* 0x000ea80000300a00 */
[----:B------:R-:W-:Y:S04]  /*221d0*/  STL.64 [R1+0x528], R14 ;  /* 0x0005280e01007387 */ /* 0x000fe80000100a00 */
[----:B------:R1:W-:Y:S01]  /*221e0*/  LDGSTS.E [R238+0x5a800], [R14.64], !P5 ;  /* 0x5a8000000eee7fae */ /* 0x0003e2000e921844 */
[----:B---3--:R-:W-:-:S04]  /*221f0*/  IMAD.WIDE R4, R252, 0x4, R4 ;  /* 0x00000004fc047825 */ /* 0x008fc800078e0204 */
[C---:B----4-:R-:W-:Y:S01]  /*22200*/  IMAD.WIDE R12, R252.reuse, 0x4, R8 ;  /* 0x00000004fc0c7825 */ /* 0x050fe200078e0208 */
[----:B------:R3:W-:Y:S04]  /*22210*/  LDGSTS.E [R238+0x5aa00], [R4.64], !P5 ;  /* 0x5aa0000004ee7fae */ /* 0x0007e8000e921844 */
[----:B------:R-:W4:Y:S01]  /*22220*/  LDL.LU.64 R8, [R1+0x5e8] ;  /* 0x0005e80001087983 */ /* 0x000f220000300a00 */
[----:B------:R-:W-:-:S03]  /*22230*/  IMAD.WIDE R10, R252, 0x4, R10 ;  /* 0x00000004fc0a7825 */ /* 0x000fc600078e020a */
[----:B------:R3:W-:Y:S04]  /*22240*/  STL.64 [R1+0x538], R4 ;  /* 0x0005380401007387 */ /* 0x0007e80000100a00 */
[----:B------:R1:W-:Y:S04]  /*22250*/  STL.64 [R1+0x548], R12 ;  /* 0x0005480c01007387 */ /* 0x0003e80000100a00 */
[----:B------:R1:W-:Y:S04]  /*22260*/  LDGSTS.E [R238+0x5ac00], [R12.64], !P5 ;  /* 0x5ac000000cee7fae */ /* 0x0003e8000e921844 */
[----:B---3--:R-:W3:Y:S04]  /*22270*/  LDL.LU.64 R4, [R1+0x1258] ;  /* 0x0012580001047983 */ /* 0x008ee80000300a00 */
[----:B------:R1:W-:Y:S02]  /*22280*/  STL.64 [R1+0x558], R10 ;  /* 0x0005580a01007387 */ /* 0x0003e40000100a00 */
[----:B-1----:R-:W-:Y:S01]  /*22290*/  IMAD.WIDE R12, R252, 0x4, R250 ;  /* 0x00000004fc0c7825 */ /* 0x002fe200078e02fa */
[----:B------:R-:W-:Y:S01]  /*222a0*/  IADD3 R0, R244, -0xba, RZ ;  /* 0xffffff46f4007810 */ /* 0x000fe20007ffe0ff */
[----:B------:R-:W3:Y:S02]  /*222b0*/  LDL.LU.64 R250, [R1+0x1250] ;  /* 0x0012500001fa7983 */ /* 0x000ee40000300a00 */
[----:B------:R-:W-:Y:S01]  /*222c0*/  IMAD.WIDE R14, R252, 0x4, R236 ;  /* 0x00000004fc0e7825 */ /* 0x000fe200078e02ec */
[----:B------:R-:W-:Y:S01]  /*222d0*/  ISETP.GE.U32.AND P4, PT, R0, 0x7fffff07, PT ;  /* 0x7fffff070000780c */ /* 0x000fe20003f86070 */
[----:B------:R1:W-:Y:S04]  /*222e0*/  LDGSTS.E [R238+0x5ae00], [R10.64], !P5 ;  /* 0x5ae000000aee7fae */ /* 0x0003e8000e921844 */
[----:B------:R2:W-:Y:S04]  /*222f0*/  STL.64 [R1+0x568], R14 ;  /* 0x0005680e01007387 */ /* 0x0005e80000100a00 */
[----:B------:R-:W3:Y:S01]  /*22300*/  LDL.LU.64 R236, [R1+0x1248] ;  /* 0x0012480001ec7983 */ /* 0x000ee20000300a00 */
[----:B-1----:R-:W-:-:S03]  /*22310*/  IMAD.WIDE R10, R252, 0x4, R240 ;  /* 0x00000004fc0a7825 */ /* 0x002fc600078e02f0 */
[----:B------:R-:W-:Y:S04]  /*22320*/  STL.64 [R1+0x578], R12 ;  /* 0x0005780c01007387 */ /* 0x000fe80000100a00 */
[----:B------:R-:W3:Y:S04]  /*22330*/  LDL.LU.64 R240, [R1+0x1240] ;  /* 0x0012400001f07983 */ /* 0x000ee80000300a00 */
[----:B------:R2:W-:Y:S04]  /*22340*/  LDGSTS.E [R238+0x5c800], [R14.64], !P4 ;  /* 0x5c8000000eee7fae */ /* 0x0005e8000e121844 */
[----:B------:R1:W-:Y:S04]  /*22350*/  LDGSTS.E [R238+0x5ca00], [R12.64], !P4 ;  /* 0x5ca000000cee7fae */ /* 0x0003e8000e121844 */
[----:B------:R-:W-:Y:S04]  /*22360*/  STL.64 [R1+0x588], R10 ;  /* 0x0005880a01007387 */ /* 0x000fe80000100a00 */
[----:B------:R1:W-:Y:S01]  /*22370*/  LDGSTS.E [R238+0x5cc00], [R10.64], !P4 ;  /* 0x5cc000000aee7fae */ /* 0x0003e2000e121844 */
[----:B------:R-:W-:-:S04]  /*22380*/  IADD3 R0, R244, -0xbe, RZ ;  /* 0xffffff42f4007810 */ /* 0x000fc80007ffe0ff */
[----:B------:R-:W-:Y:S01]  /*22390*/  ISETP.GE.U32.AND P5, PT, R0, 0x7fffff03, PT ;  /* 0x7fffff030000780c */ /* 0x000fe20003fa6070 */
[----:B------:R-:W-:Y:S02]  /*223a0*/  IMAD.SHL.U32 R2, R239, 0x4, RZ ;  /* 0x00000004ef027824 */ /* 0x000fe400078e00ff */
[----:B-----5:R-:W-:-:S05]  /*223b0*/  IMAD.WIDE R6, R252, 0x4, R6 ;  /* 0x00000004fc067825 */ /* 0x020fca00078e0206 */
[----:B------:R5:W-:Y:S04]  /*223c0*/  STL.64 [R1+0x598], R6 ;  /* 0x0005980601007387 */ /* 0x000be80000100a00 */
[----:B------:R5:W-:Y:S01]  /*223d0*/  LDGSTS.E [R238+0x5ce00], [R6.64], !P4 ;  /* 0x5ce0000006ee7fae */ /* 0x000be2000e121844 */
[----:B--2---:R-:W-:-:S03]  /*223e0*/  IMAD.WIDE R14, R252, 0x4, R242 ;  /* 0x00000004fc0e7825 */ /* 0x004fc600078e02f2 */
[----:B-----5:R-:W2:Y:S04]  /*223f0*/  LDL.LU.64 R6, [R1+0x11d8] ;  /* 0x0011d80001067983 */ /* 0x020ea80000300a00 */
[----:B------:R-:W5:Y:S01]  /*22400*/  LDL.LU.64 R242, [R1+0x11d0] ;  /* 0x0011d00001f27983 */ /* 0x000f620000300a00 */
[----:B-1----:R-:W-:-:S03]  /*22410*/  IMAD.WIDE R12, R252, 0x4, R246 ;  /* 0x00000004fc0c7825 */ /* 0x002fc600078e02f6 */
[----:B------:R-:W-:Y:S04]  /*22420*/  STL.64 [R1+0x5a8], R14 ;  /* 0x0005a80e01007387 */ /* 0x000fe80000100a00 */
[----:B------:R-:W5:Y:S04]  /*22430*/  LDL.LU.64 R246, [R1+0x11c8] ;  /* 0x0011c80001f67983 */ /* 0x000f680000300a00 */
[----:B------:R1:W-:Y:S04]  /*22440*/  LDGSTS.E [R238+0x5e800], [R14.64], !P5 ;  /* 0x5e8000000eee7fae */ /* 0x0003e8000e921844 */
[----:B------:R1:W-:Y:S01]  /*22450*/  LDGSTS.E [R238+0x5ea00], [R12.64], !P5 ;  /* 0x5ea000000cee7fae */ /* 0x0003e2000e921844 */
[----:B------:R-:W-:-:S03]  /*22460*/  IMAD.WIDE R10, R252, 0x4, R248 ;  /* 0x00000004fc0a7825 */ /* 0x000fc600078e02f8 */
[----:B------:R-:W5:Y:S04]  /*22470*/  LDL.LU.64 R248, [R1+0x11c0] ;  /* 0x0011c00001f87983 */ /* 0x000f680000300a00 */
[----:B------:R-:W-:Y:S04]  /*22480*/  STL.64 [R1+0x5b8], R12 ;  /* 0x0005b80c01007387 */ /* 0x000fe80000100a00 */
[----:B------:R-:W-:Y:S04]  /*22490*/  STL.64 [R1+0x5c8], R10 ;  /* 0x0005c80a01007387 */ /* 0x000fe80000100a00 */
[----:B------:R1:W-:Y:S01]  /*224a0*/  LDGSTS.E [R238+0x5ec00], [R10.64], !P5 ;  /* 0x5ec000000aee7fae */ /* 0x0003e2000e921844 */
[----:B----4-:R-:W-:-:S05]  /*224b0*/  IMAD.WIDE R8, R252, 0x4, R8 ;  /* 0x00000004fc087825 */ /* 0x010fca00078e0208 */
[----:B------:R4:W-:Y:S04]  /*224c0*/  STL.64 [R1+0x5d8], R8 ;  /* 0x0005d80801007387 */ /* 0x0009e80000100a00 */
[----:B------:R4:W-:Y:S01]  /*224d0*/  LDGSTS.E [R238+0x5ee00], [R8.64], !P5 ;  /* 0x5ee0000008ee7fae */ /* 0x0009e2000e921844 */
[----:B---3--:R-:W-:-:S03]  /*224e0*/  IMAD.WIDE R16, R252, 0x4, R4 ;  /* 0x00000004fc107825 */ /* 0x008fc600078e0204 */
[----:B----4-:R-:W3:Y:S04]  /*224f0*/  LDL.LU.64 R8, [R1+0x1158] ;  /* 0x0011580001087983 */ /* 0x010ee80000300a00 */
[----:B------:R-:W4:Y:S01]  /*22500*/  LDL.LU.64 R4, [R1+0x1150] ;  /* 0x0011500001047983 */ /* 0x000f220000300a00 */
[----:B-1----:R-:W-:-:S03]  /*22510*/  IMAD.WIDE R14, R252, 0x4, R250 ;  /* 0x00000004fc0e7825 */ /* 0x002fc600078e02fa */
[----:B------:R-:W4:Y:S04]  /*22520*/  LDL.LU.64 R238, [R1+0x1148] ;  /* 0x0011480001ee7983 */ /* 0x000f280000300a00 */
[----:B------:R-:W-:Y:S04]  /*22530*/  STL.64 [R1+0x5e8], R16 ;  /* 0x0005e81001007387 */ /* 0x000fe80000100a00 */
[----:B------:R-:W4:Y:S01]  /*22540*/  LDL.LU.64 R250, [R1+0x1140] ;  /* 0x0011400001fa7983 */ /* 0x000f220000300a00 */
[----:B------:R-:W-:Y:S02]  /*22550*/  IADD3 R0, R244, -0x84, RZ ;  /* 0xffffff7cf4007810 */ /* 0x000fe40007ffe0ff */
[----:B------:R-:W-:-:S02]  /*22560*/  LOP3.LUT R2, R2, 0x40, RZ, 0x3c, !PT ;  /* 0x0000004002027812 */ /* 0x000fc400078e3cff */
[----:B------:R-:W-:Y:S02]  /*22570*/  ISETP.GE.U32.AND P4, PT, R0, 0x7fffff3d, PT ;  /* 0x7fffff3d0000780c */ /* 0x000fe40003f86070 */
[----:B------:R-:W-:Y:S01]  /*22580*/  IADD3 R0, R244, -0x87, RZ ;  /* 0xffffff79f4007810 */ /* 0x000fe20007ffe0ff */
[----:B------:R-:W-:Y:S01]  /*22590*/  IMAD.WIDE R12, R252, 0x4, R236 ;  /* 0x00000004fc0c7825 */ /* 0x000fe200078e02ec */
[----:B------:R2:W-:Y:S02]  /*225a0*/  LDGSTS.E [R2+0x41000], [R16.64], !P2 ;  /* 0x4100000010027fae */ /* 0x0005e4000d121844 */
[----:B------:R-:W-:Y:S01]  /*225b0*/  ISETP.GE.U32.AND P5, PT, R0, 0x7fffff3a, PT ;  /* 0x7fffff3a0000780c */ /* 0x000fe20003fa6070 */
[----:B------:R-:W-:Y:S01]  /*225c0*/  IMAD.WIDE R10, R252, 0x4, R240 ;  /* 0x00000004fc0a7825 */ /* 0x000fe200078e02f0 */
[----:B------:R-:W-:Y:S04]  /*225d0*/  STL.64 [R1+0x5f8], R14 ;  /* 0x0005f80e01007387 */ /* 0x000fe80000100a00 */
[----:B------:R5:W-:Y:S04]  /*225e0*/  LDGSTS.E [R2+0x41200], [R14.64], !P2 ;  /* 0x412000000e027fae */ /* 0x000be8000d121844 */
[----:B------:R-:W-:Y:S04]  /*225f0*/  STL.64 [R1+0x608], R12 ;  /* 0x0006080c01007387 */ /* 0x000fe80000100a00 */
[----:B------:R1:W-:Y:S04]  /*22600*/  LDGSTS.E [R2+0x41400], [R12.64], !P2 ;  /* 0x414000000c027fae */ /* 0x0003e8000d121844 */
[----:B------:R1:W-:Y:S04]  /*22610*/  STL.64 [R1+0x618], R10 ;  /* 0x0006180a01007387 */ /* 0x0003e80000100a00 */
[----:B------:R1:W-:Y:S04]  /*22620*/  LDGSTS.E [R2+0x41600], [R10.64], !P2 ;  /* 0x416000000a027fae */ /* 0x0003e8000d121844 */
[----:B-1----:R-:W4:Y:S04]  /*22630*/  LDL.LU.64 R10, [R1+0x10e0] ;  /* 0x0010e000010a7983 */ /* 0x002f280000300a00 */
[----:B------:R-:W4:Y:S04]  /*22640*/  LDL.LU.64 R236, [R1+0x10d8] ;  /* 0x0010d80001ec7983 */ /* 0x000f280000300a00 */
[----:B------:R-:W4:Y:S01]  /*22650*/  LDL.LU.64 R240, [R1+0x10d0] ;  /* 0x0010d00001f07983 */ /* 0x000f220000300a00 */
[----:B------:R-:W-:-:S04]  /*22660*/  IADD3 R0, R244, -0x8b, RZ ;  /* 0xffffff75f4007810 */ /* 0x000fc80007ffe0ff */
[----:B------:R-:W-:Y:S01]  /*22670*/  ISETP.GE.U32.AND P2, PT, R0, 0x7fffff36, PT ;  /* 0x7fffff360000780c */ /* 0x000fe20003f46070 */
[----:B--2---:R-:W-:-:S04]  /*22680*/  IMAD.WIDE R16, R252, 0x4, R6 ;  /* 0x00000004fc107825 */ /* 0x004fc800078e0206 */
[C---:B-----5:R-:W-:Y:S01]  /*22690*/  IMAD.WIDE R14, R252.reuse, 0x4, R242 ;  /* 0x00000004fc0e7825 */ /* 0x060fe200078e02f2 */
[----:B------:R1:W-:Y:S04]  /*226a0*/  LDGSTS.E [R2+0x43000], [R16.64], !P5 ;  /* 0x4300000010027fae */ /* 0x0003e8000e921844 */
[----:B------:R-:W2:Y:S01]  /*226b0*/  LDL.LU.64 R242, [R1+0x10c8] ;  /* 0x0010c80001f27983 */ /* 0x000ea20000300a00 */
[----:B------:R-:W-:-:S03]  /*226c0*/  IMAD.WIDE R12, R252, 0x4, R246 ;  /* 0x00000004fc0c7825 */ /* 0x000fc600078e02f6 */
[----:B------:R-:W-:Y:S04]  /*226d0*/  STL.64 [R1+0x628], R16 ;  /* 0x0006281001007387 */ /* 0x000fe80000100a00 */
[----:B------:R-:W-:Y:S04]  /*226e0*/  STL.64 [R1+0x638], R14 ;  /* 0x0006380e01007387 */ /* 0x000fe80000100a00 */
[----:B------:R3:W-:Y:S01]  /*226f0*/  LDGSTS.E [R2+0x43200], [R14.64], !P5 ;  /* 0x432000000e027fae */ /* 0x0007e2000e921844 */
[----:B------:R-:W-:-:S03]  /*22700*/  IMAD.WIDE R6, R252, 0x4, R248 ;  /* 0x00000004fc067825 */ /* 0x000fc600078e02f8 */
[----:B------:R-:W-:Y:S04]  /*22710*/  STL.64 [R1+0x648], R12 ;  /* 0x0006480c01007387 */ /* 0x000fe80000100a00 */
[----:B------:R4:W-:Y:S04]  /*22720*/  LDGSTS.E [R2+0x43400], [R12.64], !P5 ;  /* 0x434000000c027fae */ /* 0x0009e8000e921844 */
[----:B------:R5:W-:Y:S04]  /*22730*/  STL.64 [R1+0x658], R6 ;  /* 0x0006580601007387 */ /* 0x000be80000100a00 */
[----:B------:R5:W-:Y:S04]  /*22740*/  LDGSTS.E [R2+0x43600], [R6.64], !P5 ;  /* 0x4360000006027fae */ /* 0x000be8000e921844 */
[----:B-----5:R-:W5:Y:S04]  /*22750*/  LDL.LU.64 R6, [R1+0x1068] ;  /* 0x0010680001067983 */ /* 0x020f680000300a00 */
[----:B------:R-:W5:Y:S04]  /*22760*/  LDL.LU.64 R246, [R1+0x1060] ;  /* 0x0010600001f67983 */ /* 0x000f680000300a00 */
[----:B------:R-:W5:Y:S01]  /*22770*/  LDL.LU.64 R248, [R1+0x1058] ;  /* 0x0010580001f87983 */ /* 0x000f620000300a00 */
[----:B---3--:R-:W-:-:S04]  /*22780*/  IMAD.WIDE R14, R252, 0x4, R8 ;  /* 0x00000004fc0e7825 */ /* 0x008fc800078e0208 */
[C---:B----4-:R-:W-:Y:S01]  /*22790*/  IMAD.WIDE R12, R252.reuse, 0x4, R4 ;  /* 0x00000004fc0c7825 */ /* 0x050fe200078e0204 */
[----:B------:R3:W-:Y:S03]  /*227a0*/  LDGSTS.E [R2+0x45000], [R14.64], !P2 ;  /* 0x450000000e027fae */ /* 0x0007e6000d121844 */
[C---:B------:R-:W-:Y:S01]  /*227b0*/  IMAD.WIDE R8, R252.reuse, 0x4, R238 ;  /* 0x00000004fc087825 */ /* 0x040fe200078e02ee */
[----:B------:R4:W-:Y:S04]  /*227c0*/  LDGSTS.E [R2+0x45200], [R12.64], !P2 ;  /* 0x452000000c027fae */ /* 0x0009e8000d121844 */
[----:B------:R-:W5:Y:S01]  /*227d0*/  LDL.LU.64 R238, [R1+0x1050] ;  /* 0x0010500001ee7983 */ /* 0x000f620000300a00 */
[----:B------:R-:W-:-:S03]  /*227e0*/  IMAD.WIDE R4, R252, 0x4, R250 ;  /* 0x00000004fc047825 */ /* 0x000fc600078e02fa */
[----:B------:R-:W-:Y:S04]  /*227f0*/  STL.64 [R1+0x668], R14 ;  /* 0x0006680e01007387 */ /* 0x000fe80000100a00 */
[----:B------:R-:W-:Y:S04]  /*22800*/  STL.64 [R1+0x678], R12 ;  /* 0x0006780c01007387 */ /* 0x000fe80000100a00 */
[----:B------:R1:W-:Y:S04]  /*22810*/  STL.64 [R1+0x688], R8 ;  /* 0x0006880801007387 */ /* 0x0003e80000100a00 */
[----:B------:R1:W-:Y:S04]  /*22820*/  STL.64 [R1+0x698], R4 ;  /* 0x0006980401007387 */ /* 0x0003e80000100a00 */
[----:B------:R1:W-:Y:S04]  /*22830*/  LDGSTS.E [R2+0x45400], [R8.64], !P2 ;  /* 0x4540000008027fae */ /* 0x0003e8000d121844 */
[----:B------:R3:W-:Y:S04]  /*22840*/  LDGSTS.E [R2+0x45600], [R4.64], !P2 ;  /* 0x4560000004027fae */ /* 0x0007e8000d121844 */
[----:B-1----:R-:W5:Y:S04]  /*22850*/  LDL.LU.64 R8, [R1+0x1008] ;  /* 0x0010080001087983 */ /* 0x002f680000300a00 */
[----:B---3--:R-:W3:Y:S04]  /*22860*/  LDL.LU.64 R4, [R1+0x1000] ;  /* 0x0010000001047983 */ /* 0x008ee80000300a00 */
[----:B------:R-:W3:Y:S01]  /*22870*/  LDL.LU.64 R250, [R1+0xff8] ;  /* 0x000ff80001fa7983 */ /* 0x000ee20000300a00 */
[----:B------:R-:W-:-:S04]  /*22880*/  IADD3 R0, R244, -0x8f, RZ ;  /* 0xffffff71f4007810 */ /* 0x000fc80007ffe0ff */
[----:B------:R-:W-:Y:S01]  /*22890*/  ISETP.GE.U32.AND P5, PT, R0, 0x7fffff32, PT ;  /* 0x7fffff320000780c */ /* 0x000fe20003fa6070 */
[----:B------:R-:W-:-:S04]  /*228a0*/  IMAD.WIDE R16, R252, 0x4, R10 ;  /* 0x00000004fc107825 */ /* 0x000fc800078e020a */
[----:B------:R-:W-:-:S04]  /*228b0*/  IMAD.WIDE R14, R252, 0x4, R236 ;  /* 0x00000004fc0e7825 */ /* 0x000fc800078e02ec */
[----:B----4-:R-:W-:Y:S02]  /*228c0*/  IMAD.WIDE R12, R252, 0x4, R240 ;  /* 0x00000004fc0c7825 */ /* 0x010fe400078e02f0 */
[----:B------:R-:W3:Y:S04]  /*228d0*/  LDL.LU.64 R240, [R1+0xff0] ;  /* 0x000ff00001f07983 */ /* 0x000ee80000300a00 */
[----:B------:R-:W-:Y:S04]  /*228e0*/  STL.64 [R1+0x6a8], R16 ;  /* 0x0006a81001007387 */ /* 0x000fe80000100a00 */
[----:B------:R1:W-:Y:S04]  /*228f0*/  LDGSTS.E [R2+0x47000], [R16.64], !P5 ;  /* 0x4700000010027fae */ /* 0x0003e8000e921844 */
[----:B------:R5:W-:Y:S04]  /*22900*/  STL.64 [R1+0x6b8], R14 ;  /* 0x0006b80e01007387 */ /* 0x000be80000100a00 */
[----:B------:R5:W-:Y:S04]  /*22910*/  LDGSTS.E [R2+0x47200], [R14.64], !P5 ;  /* 0x472000000e027fae */ /* 0x000be8000e921844 */
[----:B------:R1:W-:Y:S04]  /*22920*/  STL.64 [R1+0x6c8], R12 ;  /* 0x0006c80c01007387 */ /* 0x0003e80000100a00 */
[----:B------:R1:W-:Y:S01]  /*22930*/  LDGSTS.E [R2+0x47400], [R12.64], !P5 ;  /* 0x474000000c027fae */ /* 0x0003e2000e921844 */
[----:B------:R-:W-:-:S04]  /*22940*/  IADD3 R0, R244, -0x93, RZ ;  /* 0xffffff6df4007810 */ /* 0x000fc80007ffe0ff */
[----:B------:R-:W-:Y:S01]  /*22950*/  ISETP.GE.U32.AND P2, PT, R0, 0x7fffff2e, PT ;  /* 0x7fffff2e0000780c */ /* 0x000fe20003f46070 */
[----:B--2---:R-:W-:-:S05]  /*22960*/  IMAD.WIDE R10, R252, 0x4, R242 ;  /* 0x00000004fc0a7825 */ /* 0x004fca00078e02f2 */
[----:B------:R2:W-:Y:S04]  /*22970*/  STL.64 [R1+0x6d8], R10 ;  /* 0x0006d80a01007387 */ /* 0x0005e80000100a00 */
[----:B------:R-:W4:Y:S04]  /*22980*/  LDL.LU.64 R236, [R1+0xfa8] ;  /* 0x000fa80001ec7983 */ /* 0x000f280000300a00 */
[----:B------:R-:W4:Y:S04]  /*22990*/  LDL.LU.64 R242, [R1+0xfa0] ;  /* 0x000fa00001f27983 */ /* 0x000f280000300a00 */
[----:B------:R2:W-:Y:S01]  /*229a0*/  LDGSTS.E [R2+0x47600], [R10.64], !P5 ;  /* 0x476000000a027fae */ /* 0x0005e2000e921844 */
[----:B-----5:R-:W-:-:S04]  /*229b0*/  IMAD.WIDE R14, R252, 0x4, R6 ;  /* 0x00000004fc0e7825 */ /* 0x020fc800078e0206 */
[C---:B-1----:R-:W-:Y:S01]  /*229c0*/  IMAD.WIDE R12, R252.reuse, 0x4, R246 ;  /* 0x00000004fc0c7825 */ /* 0x042fe200078e02f6 */
[----:B------:R1:W-:Y:S03]  /*229d0*/  LDGSTS.E [R2+0x49000], [R14.64], !P2 ;  /* 0x490000000e027fae */ /* 0x0003e6000d121844 */
[C---:B--2---:R-:W-:Y:S01]  /*229e0*/  IMAD.WIDE R10, R252.reuse, 0x4, R248 ;  /* 0x00000004fc0a7825 */ /* 0x044fe200078e02f8 */
[----:B------:R-:W2:Y:S04]  /*229f0*/  LDL.LU.64 R246, [R1+0xf98] ;  /* 0x000f980001f67983 */ /* 0x000ea80000300a00 */
[----:B------:R-:W-:Y:S04]  /*22a00*/  STL.64 [R1+0x6e8], R14 ;  /* 0x0006e80e01007387 */ /* 0x000fe80000100a00 */
[----:B------:R-:W5:Y:S04]  /*22a10*/  LDL.LU.64 R248, [R1+0xf90] ;  /* 0x000f900001f87983 */ /* 0x000f680000300a00 */
[----:B------:R-:W-:Y:S04]  /*22a20*/  STL.64 [R1+0x6f8], R12 ;  /* 0x0006f80c01007387 */ /* 0x000fe80000100a00 */
[----:B------:R1:W-:Y:S04]  /*22a30*/  LDGSTS.E [R2+0x49200], [R12.64], !P2 ;  /* 0x492000000c027fae */ /* 0x0003e8000d121844 */
[----:B------:R-:W-:Y:S04]  /*22a40*/  STL.64 [R1+0x708], R10 ;  /* 0x0007080a01007387 */ /* 0x000fe80000100a00 */
[----:B------:R3:W-:Y:S01]  /*22a50*/  LDGSTS.E [R2+0x49400], [R10.64], !P2 ;  /* 0x494000000a027fae */ /* 0x0007e2000d121844 */
[----:B------:R-:W-:-:S05]  /*22a60*/  IMAD.WIDE R6, R252, 0x4, R238 ;  /* 0x00000004fc067825 */ /* 0x000fca00078e02ee */
[----:B------:R1:W-:Y:S04]  /*22a70*/  STL.64 [R1+0x718], R6 ;  /* 0x0007180601007387 */ /* 0x0003e80000100a00 */
[----:B------:R1:W-:Y:S04]  /*22a80*/  LDGSTS.E [R2+0x49600], [R6.64], !P2 ;  /* 0x4960000006027fae */ /* 0x0003e8000d121844 */
[----:B-1----:R-:W5:Y:S04]  /*22a90*/  LDL.LU.64 R6, [R1+0xf48] ;  /* 0x000f480001067983 */ /* 0x002f680000300a00 */
[----:B------:R-:W5:Y:S01]  /*22aa0*/  LDL.LU.64 R238, [R1+0xf40] ;  /* 0x000f400001ee7983 */ /* 0x000f620000300a00 */
[----:B------:R-:W-:-:S03]  /*22ab0*/  IMAD.WIDE R14, R252, 0x4, R8 ;  /* 0x00000004fc0e7825 */ /* 0x000fc600078e0208 */
[----:B------:R-:W5:Y:S04]  /*22ac0*/  LDL.LU.64 R8, [R1+0xf38] ;  /* 0x000f380001087983 */ /* 0x000f680000300a00 */
[----:B------:R-:W-:Y:S01]  /*22ad0*/  STL.64 [R1+0x728], R14 ;  /* 0x0007280e01007387 */ /* 0x000fe20000100a00 */
[----:B---3--:R-:W-:-:S03]  /*22ae0*/  IMAD.WIDE R10, R252, 0x4, R250 ;  /* 0x00000004fc0a7825 */ /* 0x008fc600078e02fa */
[----:B------:R-:W3:Y:S01]  /*22af0*/  LDL.LU.64 R250, [R1+0xf30] ;  /* 0x000f300001fa7983 */ /* 0x000ee20000300a00 */
[----:B------:R-:W-:-:S04]  /*22b00*/  IADD3 R0, R244, -0x97, RZ ;  /* 0xffffff69f4007810 */ /* 0x000fc80007ffe0ff */
[----:B------:R-:W-:Y:S01]  /*22b10*/  ISETP.GE.U32.AND P5, PT, R0, 0x7fffff2a, PT ;  /* 0x7fffff2a0000780c */ /* 0x000fe20003fa6070 */
[----:B------:R-:W-:-:S05]  /*22b20*/  IMAD.WIDE R12, R252, 0x4, R4 ;  /* 0x00000004fc0c7825 */ /* 0x000fca00078e0204 */
[----:B------:R-:W-:Y:S01]  /*22b30*/  STL.64 [R1+0x738], R12 ;  /* 0x0007380c01007387 */ /* 0x000fe20000100a00 */
[----:B------:R-:W-:-:S06]  /*22b40*/  IMAD.WIDE R4, R252, 0x4, R240 ;  /* 0x00000004fc047825 */ /* 0x000fcc00078e02f0 */
[----:B------:R1:W-:Y:S04]  /*22b50*/  LDGSTS.E [R2+0x4b000], [R14.64], !P5 ;  /* 0x4b0000000e027fae */ /* 0x0003e8000e921844 */
[----:B------:R2:W-:Y:S04]  /*22b60*/  LDGSTS.E [R2+0x4b200], [R12.64], !P5 ;  /* 0x4b2000000c027fae */ /* 0x0005e8000e921844 */
[----:B------:R-:W-:Y:S04]  /*22b70*/  STL.64 [R1+0x748], R10 ;  /* 0x0007480a01007387 */ /* 0x000fe80000100a00 */
[----:B------:R5:W-:Y:S04]  /*22b80*/  LDGSTS.E [R2+0x4b400], [R10.64], !P5 ;  /* 0x4b4000000a027fae */ /* 0x000be8000e921844 */
[----:B------:R1:W-:Y:S04]  /*22b90*/  STL.64 [R1+0x758], R4 ;  /* 0x0007580401007387 */ /* 0x0003e80000100a00 */
[----:B------:R1:W-:Y:S04]  /*22ba0*/  LDGSTS.E [R2+0x4b600], [R4.64], !P5 ;  /* 0x4b60000004027fae */ /* 0x0003e8000e921844 */
[----:B-1----:R-:W3:Y:S04]  /*22bb0*/  LDL.LU.64 R4, [R1+0xee8] ;  /* 0x000ee80001047983 */ /* 0x002ee80000300a00 */
[----:B------:R-:W3:Y:S01]  /*22bc0*/  LDL.LU.64 R240, [R1+0xee0] ;  /* 0x000ee00001f07983 */ /* 0x000ee20000300a00 */
[----:B------:R-:W-:-:S04]  /*22bd0*/  IADD3 R0, R244, -0x9b, RZ ;  /* 0xffffff65f4007810 */ /* 0x000fc80007ffe0ff */
[----:B------:R-:W-:Y:S02]  /*22be0*/  ISETP.GE.U32.AND P2, PT, R0, 0x7fffff26, PT ;  /* 0x7fffff260000780c */ /* 0x000fe40003f46070 */
[----:B------:R-:W-:-:S04]  /*22bf0*/  IADD3 R0, R244, -0x9f, RZ ;  /* 0xffffff61f4007810 */ /* 0x000fc80007ffe0ff */
[----:B------:R-:W-:Y:S01]  /*22c00*/  ISETP.GE.U32.AND P5, PT, R0, 0x7fffff22, PT ;  /* 0x7fffff220000780c */ /* 0x000fe20003fa6070 */
[C---:B----4-:R-:W-:Y:S02]  /*22c10*/  IMAD.WIDE R16, R252.reuse, 0x4, R236 ;  /* 0x00000004fc107825 */ /* 0x050fe400078e02ec */
[----:B------:R-:W4:Y:S02]  /*22c20*/  LDL.LU.64 R236, [R1+0xed8] ;  /* 0x000ed80001ec7983 */ /* 0x000f240000300a00 */
[C---:B------:R-:W-:Y:S02]  /*22c30*/  IMAD.WIDE R14, R252.reuse, 0x4, R242 ;  /* 0x00000004fc0e7825 */ /* 0x040fe400078e02f2 */
[----:B------:R-:W4:Y:S04]  /*22c40*/  LDL.LU.64 R242, [R1+0xed0] ;  /* 0x000ed00001f27983 */ /* 0x000f280000300a00 */
[----:B------:R-:W-:Y:S04]  /*22c50*/  STL.64 [R1+0x768], R16 ;  /* 0x0007681001007387 */ /* 0x000fe80000100a00 */
[----:B------:R1:W-:Y:S04]  /*22c60*/  STL.64 [R1+0x788], R14 ;  /* 0x0007880e01007387 */ /* 0x0003e80000100a00 */
[----:B------:R1:W-:Y:S04]  /*22c70*/  LDGSTS.E [R2+0x4d000], [R16.64], !P2 ;  /* 0x4d00000010027fae */ /* 0x0003e8000d121844 */
[----:B------:R1:W-:Y:S01]  /*22c80*/  LDGSTS.E [R2+0x4d200], [R14.64], !P2 ;  /* 0x4d2000000e027fae */ /* 0x0003e2000d121844 */
[----:B--2---:R-:W-:-:S04]  /*22c90*/  IMAD.WIDE R12, R252, 0x4, R246 ;  /* 0x00000004fc0c7825 */ /* 0x004fc800078e02f6 */
[C---:B-----5:R-:W-:Y:S01]  /*22ca0*/  IMAD.WIDE R10, R252.reuse, 0x4, R248 ;  /* 0x00000004fc0a7825 */ /* 0x060fe200078e02f8 */
[----:B------:R2:W-:Y:S04]  /*22cb0*/  STL.64 [R1+0x798], R12 ;  /* 0x0007980c01007387 */ /* 0x0005e80000100a00 */
[----:B------:R5:W-:Y:S04]  /*22cc0*/  STL.64 [R1+0x7a8], R10 ;  /* 0x0007a80a01007387 */ /* 0x000be80000100a00 */
[----:B------:R-:W4:Y:S04]  /*22cd0*/  LDL.LU.64 R246, [R1+0xe88] ;  /* 0x000e880001f67983 */ /* 0x000f280000300a00 */
[----:B------:R-:W4:Y:S04]  /*22ce0*/  LDL.LU.64 R248, [R1+0x848] ;  /* 0x0008480001f87983 */ /* 0x000f280000300a00 */
[----:B------:R2:W-:Y:S04]  /*22cf0*/  LDGSTS.E [R2+0x4d400], [R12.64], !P2 ;  /* 0x4d4000000c027fae */ /* 0x0005e8000d121844 */
[----:B------:R5:W-:Y:S01]  /*22d00*/  LDGSTS.E [R2+0x4d600], [R10.64], !P2 ;  /* 0x4d6000000a027fae */ /* 0x000be2000d121844 */
[----:B-1----:R-:W-:-:S03]  /*22d10*/  IMAD.WIDE R14, R252, 0x4, R6 ;  /* 0x00000004fc0e7825 */ /* 0x002fc600078e0206 */
[----:B------:R-:W4:Y:S01]  /*22d20*/  LDL.LU.64 R6, [R1+0x858] ;  /* 0x0008580001067983 */ /* 0x000f220000300a00 */
[----:B--2---:R-:W-:-:S03]  /*22d30*/  IMAD.WIDE R12, R252, 0x4, R238 ;  /* 0x00000004fc0c7825 */ /* 0x004fc600078e02ee */
[----:B------:R-:W2:Y:S04]  /*22d40*/  LDL.LU.64 R238, [R1+0xe80] ;  /* 0x000e800001ee7983 */ /* 0x000ea80000300a00 */
[----:B------:R-:W-:Y:S01]  /*22d50*/  STL.64 [R1+0x7b8], R14 ;  /* 0x0007b80e01007387 */ /* 0x000fe20000100a00 */
[----:B-----5:R-:W-:-:S03]  /*22d60*/  IMAD.WIDE R10, R252, 0x4, R8 ;  /* 0x00000004fc0a7825 */ /* 0x020fc600078e0208 */
[----:B------:R1:W-:Y:S04]  /*22d70*/  LDGSTS.E [R2+0x4f000], [R14.64], !P5 ;  /* 0x4f0000000e027fae */ /* 0x0003e8000e921844 */
[----:B------:R-:W-:Y:S01]  /*22d80*/  STL.64 [R1+0x7c8], R12 ;  /* 0x0007c80c01007387 */ /* 0x000fe20000100a00 */
[----:B---3--:R-:W-:-:S03]  /*22d90*/  IMAD.WIDE R8, R252, 0x4, R250 ;  /* 0x00000004fc087825 */ /* 0x008fc600078e02fa */
[----:B------:R4:W-:Y:S04]  /*22da0*/  LDGSTS.E [R2+0x4f200], [R12.64], !P5 ;  /* 0x4f2000000c027fae */ /* 0x0009e8000e921844 */
[----:B------:R-:W-:Y:S04]  /*22db0*/  STL.64 [R1+0x7d8], R10 ;  /* 0x0007d80a01007387 */ /* 0x000fe80000100a00 */
[----:B------:R3:W-:Y:S04]  /*22dc0*/  LDGSTS.E [R2+0x4f400], [R10.64], !P5 ;  /* 0x4f4000000a027fae */ /* 0x0007e8000e921844 */
[----:B------:R5:W-:Y:S04]  /*22dd0*/  STL.64 [R1+0x7e8], R8 ;  /* 0x0007e80801007387 */ /* 0x000be80000100a00 */
[----:B------:R5:W-:Y:S04]  /*22de0*/  LDGSTS.E [R2+0x4f600], [R8.64], !P5 ;  /* 0x4f60000008027fae */ /* 0x000be8000e921844 */
[----:B-----5:R-:W5:Y:S04]  /*22df0*/  LDL.LU.64 R8, [R1+0xe38] ;  /* 0x000e380001087983 */ /* 0x020f680000300a00 */
[----:B------:R-:W5:Y:S01]  /*22e00*/  LDL.LU.64 R250, [R1+0xe30] ;  /* 0x000e300001fa7983 */ /* 0x000f620000300a00 */
[----:B------:R-:W-:-:S04]  /*22e10*/  IADD3 R0, R244, -0xa3, RZ ;  /* 0xffffff5df4007810 */ /* 0x000fc80007ffe0ff */
[----:B------:R-:W-:Y:S01]  /*22e20*/  ISETP.GE.U32.AND P2, PT, R0, 0x7fffff1e, PT ;  /* 0x7fffff1e0000780c */ /* 0x000fe20003f46070 */
[C---:B------:R-:W-:Y:S02]  /*22e30*/  IMAD.WIDE R16, R252.reuse, 0x4, R4 ;  /* 0x00000004fc107825 */ /* 0x040fe400078e0204 */
[----:B------:R-:W5:Y:S02]  /*22e40*/  LDL.LU.64 R4, [R1+0xad0] ;  /* 0x000ad00001047983 */ /* 0x000f640000300a00 */
[----:B-1----:R-:W-:Y:S02]  /*22e50*/  IMAD.WIDE R14, R252, 0x4, R240 ;  /* 0x00000004fc0e7825 */ /* 0x002fe400078e02f0 */
[----:B------:R-:W5:Y:S04]  /*22e60*/  LDL.LU.64 R240, [R1+0xac0] ;  /* 0x000ac00001f07983 */ /* 0x000f680000300a00 */
[----:B------:R-:W-:Y:S04]  /*22e70*/  STL.64 [R1+0x7f8], R16 ;  /* 0x0007f81001007387 */ /* 0x000fe80000100a00 */
[----:B------:R1:W-:Y:S04]  /*22e80*/  STL.64 [R1+0x808], R14 ;  /* 0x0008080e01007387 */ /* 0x0003e80000100a00 */
[----:B------:R1:W-:Y:S04]  /*22e90*/  LDGSTS.E [R2+0x51000], [R16.64], !P2 ;  /* 0x5100000010027fae */ /* 0x0003e8000d121844 */
[----:B------:R1:W-:Y:S01]  /*22ea0*/  LDGSTS.E [R2+0x51200], [R14.64], !P2 ;  /* 0x512000000e027fae */ /* 0x0003e2000d121844 */
[----:B------:R-:W-:-:S04]  /*22eb0*/  IADD3 R0, R244, -0xa7, RZ ;  /* 0xffffff59f4007810 */ /* 0x000fc80007ffe0ff */
[----:B------:R-:W-:Y:S01]  /*22ec0*/  ISETP.GE.U32.AND P5, PT, R0, 0x7fffff1a, PT ;  /* 0x7fffff1a0000780c */ /* 0x000fe20003fa6070 */
[----:B----4-:R-:W-:-:S04]  /*22ed0*/  IMAD.WIDE R12, R252, 0x4, R236 ;  /* 0x00000004fc0c7825 */ /* 0x010fc800078e02ec */
[C---:B---3--:R-:W-:Y:S01]  /*22ee0*/  IMAD.WIDE R10, R252.reuse, 0x4, R242 ;  /* 0x00000004fc0a7825 */ /* 0x048fe200078e02f2 */
[----:B------:R3:W-:Y:S04]  /*22ef0*/  STL.64 [R1+0x818], R12 ;  /* 0x0008180c01007387 */ /* 0x0007e80000100a00 */
[----:B------:R4:W-:Y:S04]  /*22f00*/  STL.64 [R1+0x828], R10 ;  /* 0x0008280a01007387 */ /* 0x0009e80000100a00 */
[----:B------:R-:W5:Y:S04]  /*22f10*/  LDL.LU.64 R236, [R1+0xa50] ;  /* 0x000a500001ec7983 */ /* 0x000f680000300a00 */
[----:B------:R3:W-:Y:S04]  /*22f20*/  LDGSTS.E [R2+0x51400], [R12.64], !P2 ;  /* 0x514000000c027fae */ /* 0x0007e8000d121844 */
[----:B------:R-:W5:Y:S04]  /*22f30*/  LDL.LU.64 R242, [R1+0x8c8] ;  /* 0x0008c80001f27983 */ /* 0x000f680000300a00 */
[----:B------:R4:W-:Y:S01]  /*22f40*/  LDGSTS.E [R2+0x51600], [R10.64], !P2 ;  /* 0x516000000a027fae */ /* 0x0009e2000d121844 */
[----:B-1----:R-:W-:-:S03]  /*22f50*/  IMAD.WIDE R14, R252, 0x4, R246 ;  /* 0x00000004fc0e7825 */ /* 0x002fc600078e02f6 */
[----:B------:R-:W5:Y:S01]  /*22f60*/  LDL.LU.64 R246, [R1+0x8d8] ;  /* 0x0008d80001f67983 */ /* 0x000f620000300a00 */
[----:B---3--:R-:W-:-:S03]  /*22f70*/  IMAD.WIDE R12, R252, 0x4, R248 ;  /* 0x00000004fc0c7825 */ /* 0x008fc600078e02f8 */
[----:B------:R-:W3:Y:S04]  /*22f80*/  LDL.LU.64 R248, [R1+0x8e8] ;  /* 0x0008e80001f87983 */ /* 0x000ee80000300a00 */
[----:B------:R-:W-:Y:S04]  /*22f90*/  STL.64 [R1+0x838], R14 ;  /* 0x0008380e01007387 */ /* 0x000fe80000100a00 */
[----:B------:R-:W-:Y:S04]  /*22fa0*/  STL.64 [R1+0x848], R12 ;  /* 0x0008480c01007387 */ /* 0x000fe80000100a00 */
[----:B------:R1:W-:Y:S04]  /*22fb0*/  LDGSTS.E [R2+0x53000], [R14.64], !P5 ;  /* 0x530000000e027fae */ /* 0x0003e8000e921844 */
[----:B------:R5:W-:Y:S01]  /*22fc0*/  LDGSTS.E [R2+0x53200], [R12.64], !P5 ;  /* 0x532000000c027fae */ /* 0x000be2000e921844 */
[----:B----4-:R-:W-:-:S04]  /*22fd0*/  IMAD.WIDE R10, R252, 0x4, R6 ;  /* 0x00000004fc0a7825 */ /* 0x010fc800078e0206 */
[C---:B--2---:R-:W-:Y:S01]  /*22fe0*/  IMAD.WIDE R6, R252.reuse, 0x4, R238 ;  /* 0x00000004fc067825 */ /* 0x044fe200078e02ee */
[----:B------:R2:W-:Y:S04]  /*22ff0*/  STL.64 [R1+0x858], R10 ;  /* 0x0008580a01007387 */ /* 0x0005e80000100a00 */
[----:B------:R4:W-:Y:S04]  /*23000*/  STL.64 [R1+0x868], R6 ;  /* 0x0008680601007387 */ /* 0x0009e80000100a00 */
[----:B------:R2:W-:Y:S04]  /*23010*/  LDGSTS.E [R2+0x53400], [R10.64], !P5 ;  /* 0x534000000a027fae */ /* 0x0005e8000e921844 */
[----:B------:R4:W-:Y:S04]  /*23020*/  LDGSTS.E [R2+0x53600], [R6.64], !P5 ;  /* 0x5360000006027fae */ /* 0x0009e8000e921844 */
[----:B--2---:R-:W2:Y:S04]  /*23030*/  LDL.LU.64 R10, [R1+0x8f8] ;  /* 0x0008f800010a7983 */ /* 0x004ea80000300a00 */
[----:B----4-:R-:W4:Y:S04]  /*23040*/  LDL.LU.64 R6, [R1+0x900] ;  /* 0x0009000001067983 */ /* 0x010f280000300a00 */
[----:B------:R-:W4:Y:S01]  /*23050*/  LDL.LU.64 R238, [R1+0x910] ;  /* 0x0009100001ee7983 */ /* 0x000f220000300a00 */
[----:B-----5:R-:W-:-:S03]  /*23060*/  IMAD.WIDE R12, R252, 0x4, R250 ;  /* 0x00000004fc0c7825 */ /* 0x020fc600078e02fa */
[----:B------:R-:W5:Y:S01]  /*23070*/  LDL.LU.64 R250, [R1+0xa40] ;  /* 0x000a400001fa7983 */ /* 0x000f620000300a00 */
[----:B------:R-:W-:Y:S01]  /*23080*/  IADD3 R0, R244, -0xab, RZ ;  /* 0xffffff55f4007810 */ /* 0x000fe20007ffe0ff */
[----:B-1----:R-:W-:-:S03]  /*23090*/  IMAD.WIDE R14, R252, 0x4, R8 ;  /* 0x00000004fc0e7825 */ /* 0x002fc600078e0208 */
[----:B------:R-:W-:Y:S02]  /*230a0*/  ISETP.GE.U32.AND P2, PT, R0, 0x7fffff16, PT ;  /* 0x7fffff160000780c */ /* 0x000fe40003f46070 */
[----:B------:R-:W-:Y:S01]  /*230b0*/  STL.64 [R1+0x878], R14 ;  /* 0x0008780e01007387 */ /* 0x000fe20000100a00 */
[----:B------:R-:W-:-:S03]  /*230c0*/  IADD3 R0, R244, -0xaf, RZ ;  /* 0xffffff51f4007810 */ /* 0x000fc60007ffe0ff */
[----:B------:R-:W-:Y:S01]  /*230d0*/  STL.64 [R1+0x888], R12 ;  /* 0x0008880c01007387 */ /* 0x000fe20000100a00 */
[----:B------:R-:W-:-:S06]  /*230e0*/  IMAD.WIDE R8, R252, 0x4, R4 ;  /* 0x00000004fc087825 */ /* 0x000fcc00078e0204 */
[----:B------:R1:W-:Y:S01]  /*230f0*/  LDGSTS.E [R2+0x55000], [R14.64], !P2 ;  /* 0x550000000e027fae */ /* 0x0003e2000d121844 */
[----:B------:R-:W-:-:S03]  /*23100*/  IMAD.WIDE R4, R252, 0x4, R240 ;  /* 0x00000004fc047825 */ /* 0x000fc600078e02f0 */
[----:B------:R1:W-:Y:S01]  /*23110*/  STL.64 [R1+0x898], R8 ;  /* 0x0008980801007387 */ /* 0x0003e20000100a00 */
[----:B------:R-:W-:-:S03]  /*23120*/  ISETP.GE.U32.AND P5, PT, R0, 0x7fffff12, PT ;  /* 0x7fffff120000780c */ /* 0x000fc60003fa6070 */
[----:B------:R1:W-:Y:S04]  /*23130*/  STL.64 [R1+0x8a8], R4 ;  /* 0x0008a80401007387 */ /* 0x0003e80000100a00 */
[----:B------:R-:W5:Y:S04]  /*23140*/  LDL.LU.64 R240, [R1+0xa10] ;  /* 0x000a100001f07983 */ /* 0x000f680000300a00 */
[----:B------:R3:W-:Y:S04]  /*23150*/  LDGSTS.E [R2+0x55200], [R12.64], !P2 ;  /* 0x552000000c027fae */ /* 0x0007e8000d121844 */
[----:B------:R1:W-:Y:S04]  /*23160*/  LDGSTS.E [R2+0x55400], [R8.64], !P2 ;  /* 0x5540000008027fae */ /* 0x0003e8000d121844 */
[----:B------:R1:W-:Y:S04]  /*23170*/  LDGSTS.E [R2+0x55600], [R4.64], !P2 ;  /* 0x5560000004027fae */ /* 0x0003e8000d121844 */
[----:B-1----:R-:W5:Y:S04]  /*23180*/  LDL.LU.64 R8, [R1+0x940] ;  /* 0x0009400001087983 */ /* 0x002f680000300a00 */
[----:B------:R-:W5:Y:S01]  /*23190*/  LDL.LU.64 R4, [R1+0x950] ;  /* 0x0009500001047983 */ /* 0x000f620000300a00 */
[----:B------:R-:W-:-:S05]  /*231a0*/  IMAD.WIDE R236, R252, 0x4, R236 ;  /* 0x00000004fcec7825 */ /* 0x000fca00078e02ec */
[----:B------:R1:W-:Y:S01]  /*231b0*/  LDGSTS.E [R2+0x57000], [R236.64], !P5 ;  /* 0x57000000ec027fae */ /* 0x0003e2000e921844 */
[----:B------:R-:W-:-:S03]  /*231c0*/  IMAD.WIDE R16, R252, 0x4, R242 ;  /* 0x00000004fc107825 */ /* 0x000fc600078e02f2 */
[----:B------:R-:W5:Y:S04]  /*231d0*/  LDL.LU.64 R242, [R1+0x960] ;  /* 0x0009600001f27983 */ /* 0x000f680000300a00 */
[----:B------:R1:W-:Y:S04]  /*231e0*/  STL.64 [R1+0x8b8], R236 ;  /* 0x0008b8ec01007387 */ /* 0x0003e80000100a00 */
[----:B------:R2:W-:Y:S04]  /*231f0*/  STL.64 [R1+0x8c8], R16 ;  /* 0x0008c81001007387 */ /* 0x0005e80000100a00 */
[----:B------:R2:W-:Y:S01]  /*23200*/  LDGSTS.E [R2+0x57200], [R16.64], !P5 ;  /* 0x5720000010027fae */ /* 0x0005e2000e921844 */
[----:B------:R-:W-:-:S04]  /*23210*/  IMAD.WIDE R14, R252, 0x4, R246 ;  /* 0x00000004fc0e7825 */ /* 0x000fc800078e02f6 */
[C---:B---3--:R-:W-:Y:S01]  /*23220*/  IMAD.WIDE R12, R252.reuse, 0x4, R248 ;  /* 0x00000004fc0c7825 */ /* 0x048fe200078e02f8 */
[----:B------:R4:W-:Y:S04]  /*23230*/  STL.64 [R1+0x8d8], R14 ;  /* 0x0008d80e01007387 */ /* 0x0009e80000100a00 */
[----:B------:R3:W-:Y:S04]  /*23240*/  STL.64 [R1+0x8e8], R12 ;  /* 0x0008e80c01007387 */ /* 0x0007e80000100a00 */
[----:B-1----:R-:W5:Y:S04]  /*23250*/  LDL.LU.64 R236, [R1+0x970] ;  /* 0x0009700001ec7983 */ /* 0x002f680000300a00 */
[----:B------:R-:W5:Y:S04]  /*23260*/  LDL.LU.64 R246, [R1+0x980] ;  /* 0x0009800001f67983 */ /* 0x000f680000300a00 */
[----:B------:R-:W5:Y:S04]  /*23270*/  LDL.LU.64 R248, [R1+0x990] ;  /* 0x0009900001f87983 */ /* 0x000f680000300a00 */
[----:B------:R4:W-:Y:S04]  /*23280*/  LDGSTS.E [R2+0x57400], [R14.64], !P5 ;  /* 0x574000000e027fae */ /* 0x0009e8000e921844 */
[----:B------:R3:W-:Y:S01]  /*23290*/  LDGSTS.E [R2+0x57600], [R12.64], !P5 ;  /* 0x576000000c027fae */ /* 0x0007e2000e921844 */
[----:B--2---:R-:W-:-:S04]  /*232a0*/  IMAD.WIDE R16, R252, 0x4, R10 ;  /* 0x00000004fc107825 */ /* 0x004fc800078e020a */
[C---:B----4-:R-:W-:Y:S02]  /*232b0*/  IMAD.WIDE R14, R252.reuse, 0x4, R6 ;  /* 0x00000004fc0e7825 */ /* 0x050fe400078e0206 */
[----:B------:R-:W2:Y:S02]  /*232c0*/  LDL.LU.64 R6, [R1+0xa00] ;  /* 0x000a000001067983 */ /* 0x000ea40000300a00 */
[C---:B---3--:R-:W-:Y:S02]  /*232d0*/  IMAD.WIDE R12, R252.reuse, 0x4, R238 ;  /* 0x00000004fc0c7825 */ /* 0x048fe400078e02ee */
[----:B------:R-:W-:Y:S04]  /*232e0*/  STL.64 [R1+0x8f8], R16 ;  /* 0x0008f81001007387 */ /* 0x000fe80000100a00 */
[----:B------:R1:W-:Y:S04]  /*232f0*/  STL.64 [R1+0x900], R14 ;  /* 0x0009000e01007387 */ /* 0x0003e80000100a00 */
[----:B------:R3:W-:Y:S01]  /*23300*/  STL.64 [R1+0x910], R12 ;  /* 0x0009100c01007387 */ /* 0x0007e20000100a00 */
[----:B-----5:R-:W-:-:S03]  /*23310*/  IMAD.WIDE R10, R252, 0x4, R250 ;  /* 0x00000004fc0a7825 */ /* 0x020fc600078e02fa */
[----:B------:R-:W4:Y:S01]  /*23320*/  LDL.LU.64 R250, [R1+0x9f0] ;  /* 0x0009f00001fa7983 */ /* 0x000f220000300a00 */
[----:B------:R-:W-:-:S04]  /*23330*/  IADD3 R0, R244, -0xb3, RZ ;  /* 0xffffff4df4007810 */ /* 0x000fc80007ffe0ff */
[----:B------:R-:W-:Y:S02]  /*23340*/  ISETP.GE.U32.AND P2, PT, R0, 0x7fffff0e, PT ;  /* 0x7fffff0e0000780c */ /* 0x000fe40003f46070 */
[----:B------:R-:W-:Y:S01]  /*23350*/  IADD3 R0, R244, -0xb7, RZ ;  /* 0xffffff49f4007810 */ /* 0x000fe20007ffe0ff */
[----:B------:R5:W-:Y:S03]  /*23360*/  STL.64 [R1+0x920], R10 ;  /* 0x0009200a01007387 */ /* 0x000be60000100a00 */
[----:B------:R-:W-:Y:S01]  /*23370*/  ISETP.GE.U32.AND P5, PT, R0, 0x7fffff0a, PT ;  /* 0x7fffff0a0000780c */ /* 0x000fe20003fa6070 */
[----:B------:R-:W4:Y:S06]  /*23380*/  LDL.LU.64 R238, [R1+0x9c0] ;  /* 0x0009c00001ee7983 */ /* 0x000f2c0000300a00 */
[----:B------:R1:W-:Y:S04]  /*23390*/  LDGSTS.E [R2+0x59000], [R16.64], !P2 ;  /* 0x5900000010027fae */ /* 0x0003e8000d121844 */
[----:B------:R1:W-:Y:S04]  /*233a0*/  LDGSTS.E [R2+0x59200], [R14.64], !P2 ;  /* 0x592000000e027fae */ /* 0x0003e8000d121844 */
[----:B------:R3:W-:Y:S04]  /*233b0*/  LDGSTS.E [R2+0x59400], [R12.64], !P2 ;  /* 0x594000000c027fae */ /* 0x0007e8000d121844 */
[----:B------:R5:W-:Y:S01]  /*233c0*/  LDGSTS.E [R2+0x59600], [R10.64], !P2 ;  /* 0x596000000a027fae */ /* 0x000be2000d121844 */
[----:B-1----:R-:W-:-:S03]  /*233d0*/  IMAD.WIDE R14, R252, 0x4, R240 ;  /* 0x00000004fc0e7825 */ /* 0x002fc600078e02f0 */
[----:B------:R-:W4:Y:S04]  /*233e0*/  LDL.LU.64 R240, [R1+0x9d0] ;  /* 0x0009d00001f07983 */ /* 0x000f280000300a00 */
[----:B------:R-:W-:Y:S04]  /*233f0*/  STL.64 [R1+0x930], R14 ;  /* 0x0009300e01007387 */ /* 0x000fe80000100a00 */
[----:B------:R1:W-:Y:S01]  /*23400*/  LDGSTS.E [R2+0x5b000], [R14.64], !P5 ;  /* 0x5b0000000e027fae */ /* 0x0003e2000e921844 */
[----:B---3--:R-:W-:-:S04]  /*23410*/  IMAD.WIDE R12, R252, 0x4, R8 ;  /* 0x00000004fc0c7825 */ /* 0x008fc800078e0208 */
[----:B-----5:R-:W-:Y:S01]  /*23420*/  IMAD.WIDE R10, R252, 0x4, R4 ;  /* 0x00000004fc0a7825 */ /* 0x020fe200078e0204 */
[----:B------:R3:W-:Y:S04]  /*23430*/  LDGSTS.E [R2+0x5b200], [R12.64], !P5 ;  /* 0x5b2000000c027fae */ /* 0x0007e8000e921844 */
[----:B------:R-:W5:Y:S04]  /*23440*/  LDL.LU.64 R4, [R1+0x9e0] ;  /* 0x0009e00001047983 */ /* 0x000f680000300a00 */
[----:B------:R3:W-:Y:S04]  /*23450*/  STL.64 [R1+0x940], R12 ;  /* 0x0009400c01007387 */ /* 0x0007e80000100a00 */
[----:B------:R1:W-:Y:S04]  /*23460*/  STL.64 [R1+0x950], R10 ;  /* 0x0009500a01007387 */ /* 0x0003e80000100a00 */
[----:B------:R1:W-:Y:S01]  /*23470*/  LDGSTS.E [R2+0x5b400], [R10.64], !P5 ;  /* 0x5b4000000a027fae */ /* 0x0003e2000e921844 */
[----:B------:R-:W-:-:S04]  /*23480*/  IADD3 R0, R244, -0xbb, RZ ;  /* 0xffffff45f4007810 */ /* 0x000fc80007ffe0ff */
[----:B------:R-:W-:Y:S01]  /*23490*/  ISETP.GE.U32.AND P2, PT, R0, 0x7fffff06, PT ;  /* 0x7fffff060000780c */ /* 0x000fe20003f46070 */
[C---:B------:R-:W-:Y:S02]  /*234a0*/  IMAD.WIDE R8, R252.reuse, 0x4, R242 ;  /* 0x00000004fc087825 */ /* 0x040fe400078e02f2 */
[----:B------:R-:W5:Y:S04]  /*234b0*/  LDL.LU.64 R242, [R1+0x1238] ;  /* 0x0012380001f27983 */ /* 0x000f680000300a00 */
[----:B------:R1:W-:Y:S04]  /*234c0*/  STL.64 [R1+0x960], R8 ;  /* 0x0009600801007387 */ /* 0x0003e80000100a00 */
[----:B------:R1:W-:Y:S01]  /*234d0*/  LDGSTS.E [R2+0x5b600], [R8.64], !P5 ;  /* 0x5b60000008027fae */ /* 0x0003e2000e921844 */
[----:B---3--:R-:W-:-:S04]  /*234e0*/  IMAD.WIDE R12, R252, 0x4, R236 ;  /* 0x00000004fc0c7825 */ /* 0x008fc800078e02ec */
[C---:B-1----:R-:W-:Y:S01]  /*234f0*/  IMAD.WIDE R10, R252.reuse, 0x4, R246 ;  /* 0x00000004fc0a7825 */ /* 0x042fe200078e02f6 */
[----:B------:R4:W-:Y:S04]  /*23500*/  LDGSTS.E [R2+0x5d000], [R12.64], !P2 ;  /* 0x5d0000000c027fae */ /* 0x0009e8000d121844 */
[----:B------:R-:W3:Y:S01]  /*23510*/  LDL.LU.64 R246, [R1+0x1230] ;  /* 0x0012300001f67983 */ /* 0x000ee20000300a00 */
[----:B------:R-:W-:-:S03]  /*23520*/  IMAD.WIDE R8, R252, 0x4, R248 ;  /* 0x00000004fc087825 */ /* 0x000fc600078e02f8 */
[----:B------:R-:W-:Y:S04]  /*23530*/  STL.64 [R1+0x970], R12 ;  /* 0x0009700c01007387 */ /* 0x000fe80000100a00 */
[----:B------:R-:W3:Y:S04]  /*23540*/  LDL.LU.64 R236, [R1+0x1228] ;  /* 0x0012280001ec7983 */ /* 0x000ee80000300a00 */
[----:B------:R-:W-:Y:S04]  /*23550*/  STL.64 [R1+0x980], R10 ;  /* 0x0009800a01007387 */ /* 0x000fe80000100a00 */
[----:B------:R-:W3:Y:S04]  /*23560*/  LDL.LU.64 R248, [R1+0x1220] ;  /* 0x0012200001f87983 */ /* 0x000ee80000300a00 */
[----:B------:R1:W-:Y:S04]  /*23570*/  STL.64 [R1+0x990], R8 ;  /* 0x0009900801007387 */ /* 0x0003e80000100a00 */
[----:B------:R1:W-:Y:S04]  /*23580*/  LDGSTS.E [R2+0x5d200], [R10.64], !P2 ;  /* 0x5d2000000a027fae */ /* 0x0003e8000d121844 */
[----:B------:R1:W-:Y:S01]  /*23590*/  LDGSTS.E [R2+0x5d400], [R8.64], !P2 ;  /* 0x5d40000008027fae */ /* 0x0003e2000d121844 */
[----:B--2---:R-:W-:-:S05]  /*235a0*/  IMAD.WIDE R6, R252, 0x4, R6 ;  /* 0x00000004fc067825 */ /* 0x004fca00078e0206 */
[----:B------:R2:W-:Y:S04]  /*235b0*/  STL.64 [R1+0x9a0], R6 ;  /* 0x0009a00601007387 */ /* 0x0005e80000100a00 */
[----:B-1----:R-:W3:Y:S01]  /*235c0*/  LDL.LU.64 R8, [R1+0x11b8] ;  /* 0x0011b80001087983 */ /* 0x002ee20000300a00 */
[----:B------:R-:W-:-:S03]  /*235d0*/  IADD3 R0, R244, -0xbf, RZ ;  /* 0xffffff41f4007810 */ /* 0x000fc60007ffe0ff */
[----:B------:R2:W-:Y:S01]  /*235e0*/  LDGSTS.E [R2+0x5d600], [R6.64], !P2 ;  /* 0x5d60000006027fae */ /* 0x0005e2000d121844 */
[----:B----4-:R-:W-:-:S03]  /*235f0*/  IMAD.WIDE R12, R252, 0x4, R250 ;  /* 0x00000004fc0c7825 */ /* 0x010fc600078e02fa */
[----:B------:R-:W4:Y:S01]  /*23600*/  LDL.LU.64 R250, [R1+0x11b0] ;  /* 0x0011b00001fa7983 */ /* 0x000f220000300a00 */
[----:B------:R-:W-:-:S03]  /*23610*/  ISETP.GE.U32.AND P5, PT, R0, 0x7fffff02, PT ;  /* 0x7fffff020000780c */ /* 0x000fc60003fa6070 */
[----:B------:R-:W-:Y:S01]  /*23620*/  STL.64 [R1+0x9b0], R12 ;  /* 0x0009b00c01007387 */ /* 0x000fe20000100a00 */
[----:B------:R-:W-:-:S03]  /*23630*/  IMAD.WIDE R10, R252, 0x4, R238 ;  /* 0x00000004fc0a7825 */ /* 0x000fc600078e02ee */
[----:B------:R-:W4:Y:S06]  /*23640*/  LDL.LU.64 R238, [R1+0x11a8] ;  /* 0x0011a80001ee7983 */ /* 0x000f2c0000300a00 */
[----:B------:R3:W-:Y:S04]  /*23650*/  LDGSTS.E [R2+0x5f000], [R12.64], !P5 ;  /* 0x5f0000000c027fae */ /* 0x0007e8000e921844 */
[----:B------:R1:W-:Y:S01]  /*23660*/  LDGSTS.E [R2+0x5f200], [R10.64], !P5 ;  /* 0x5f2000000a027fae */ /* 0x0003e2000e921844 */
[----:B--2---:R-:W-:-:S03]  /*23670*/  IMAD.WIDE R6, R252, 0x4, R240 ;  /* 0x00000004fc067825 */ /* 0x004fc600078e02f0 */
[----:B------:R-:W2:Y:S04]  /*23680*/  LDL.LU.64 R240, [R1+0x11a0] ;  /* 0x0011a00001f07983 */ /* 0x000ea80000300a00 */
[----:B------:R-:W-:Y:S04]  /*23690*/  STL.64 [R1+0x9c0], R10 ;  /* 0x0009c00a01007387 */ /* 0x000fe80000100a00 */
[----:B------:R1:W-:Y:S04]  /*236a0*/  STL.64 [R1+0x9d0], R6 ;  /* 0x0009d00601007387 */ /* 0x0003e80000100a00 */
[----:B------:R1:W-:Y:S01]  /*236b0*/  LDGSTS.E [R2+0x5f400], [R6.64], !P5 ;  /* 0x5f40000006027fae */ /* 0x0003e2000e921844 */
[----:B-----5:R-:W-:-:S05]  /*236c0*/  IMAD.WIDE R4, R252, 0x4, R4 ;  /* 0x00000004fc047825 */ /* 0x020fca00078e0204 */
[----:B------:R5:W-:Y:S04]  /*236d0*/  STL.64 [R1+0x9e0], R4 ;  /* 0x0009e00401007387 */ /* 0x000be80000100a00 */
[----:B-1----:R-:W2:Y:S04]  /*236e0*/  LDL.LU.64 R6, [R1+0x1138] ;  /* 0x0011380001067983 */ /* 0x002ea80000300a00 */
[----:B------:R5:W-:Y:S01]  /*236f0*/  LDGSTS.E [R2+0x5f600], [R4.64], !P5 ;  /* 0x5f60000004027fae */ /* 0x000be2000e921844 */
[----:B------:R-:W-:Y:S01]  /*23700*/  LOP3.LUT R245, R3, 0x60, RZ, 0x3c, !PT ;  /* 0x0000006003f57812 */ /* 0x000fe200078e3cff */
[----:B------:R-:W-:-:S02]  /*23710*/  IMAD.WIDE R14, R252, 0x4, R242 ;  /* 0x00000004fc0e7825 */ /* 0x000fc400078e02f2 */
[----:B------:R-:W2:Y:S04]  /*23720*/  LDL.LU.64 R242, [R1+0x1130] ;  /* 0x0011300001f27983 */ /* 0x000ea80000300a00 */
[----:B------:R-:W-:Y:S04]  /*23730*/  STL.64 [R1+0x9f0], R14 ;  /* 0x0009f00e01007387 */ /* 0x000fe80000100a00 */
[----:B-----5:R-:W5:Y:S04]  /*23740*/  LDL.LU.64 R4, [R1+0x1128] ;  /* 0x0011280001047983 */ /* 0x020f680000300a00 */
[----:B------:R1:W-:Y:S01]  /*23750*/  LDGSTS.E [R245+0x41800], [R14.64], !P4 ;  /* 0x418000000ef57fae */ /* 0x0003e2000e121844 */
[----:B---3--:R-:W-:-:S03]  /*23760*/  IMAD.WIDE R12, R252, 0x4, R246 ;  /* 0x00000004fc0c7825 */ /* 0x008fc600078e02f6 */
[----:B------:R-:W3:Y:S01]  /*23770*/  LDL.LU.64 R246, [R1+0xaa0] ;  /* 0x000aa00001f67983 */ /* 0x000ee20000300a00 */
[----:B------:R-:W-:-:S03]  /*23780*/  IMAD.WIDE R10, R252, 0x4, R236 ;  /* 0x00000004fc0a7825 */ /* 0x000fc600078e02ec */
        /* <DEDUP_REMOVED lines=8> */
[----:B------:R-:W3:Y:S04]  /*23810*/  LDL.LU.64 R236, [R1+0x10c0] ;  /* 0x0010c00001ec7983 */ /* 0x000ee80000300a00 */
[----:B------:R-:W3:Y:S01]  /*23820*/  LDL.LU.64 R248, [R1+0x10b8] ;  /* 0x0010b80001f87983 */ /* 0x000ee20000300a00 */
[----:B----4-:R-:W-:-:S03]  /*23830*/  IMAD.WIDE R12, R252, 0x4, R250 ;  /* 0x00000004fc0c7825 */ /* 0x010fc600078e02fa */
[----:B------:R-:W4:Y:S01]  /*23840*/  LDL.LU.64 R250, [R1+0x10b0] ;  /* 0x0010b00001fa7983 */ /* 0x000f220000300a00 */
[----:B------:R-:W-:-:S04]  /*23850*/  IADD3 R0, R244, -0x88, RZ ;  /* 0xffffff78f4007810 */ /* 0x000fc80007ffe0ff */
[----:B------:R-:W-:Y:S01]  /*23860*/  ISETP.GE.U32.AND P2, PT, R0, 0x7fffff39, PT ;  /* 0x7fffff390000780c */ /* 0x000fe20003f46070 */
[----:B------:R-:W-:Y:S01]  /*23870*/  IMAD.WIDE R14, R252, 0x4, R8 ;  /* 0x00000004fc0e7825 */ /* 0x000fe200078e0208 */
[----:B------:R-:W-:-:S03]  /*23880*/  IADD3 R0, R244, -0x8c, RZ ;  /* 0xffffff74f4007810 */ /* 0x000fc60007ffe0ff */
[----:B------:R-:W-:Y:S01]  /*23890*/  IMAD.WIDE R10, R252, 0x4, R238 ;  /* 0x00000004fc0a7825 */ /* 0x000fe200078e02ee */
[----:B------:R-:W-:Y:S01]  /*238a0*/  STL.64 [R1+0xa30], R14 ;  /* 0x000a300e01007387 */ /* 0x000fe20000100a00 */
[----:B------:R-:W-:-:S03]  /*238b0*/  ISETP.GE.U32.AND P5, PT, R0, 0x7fffff35, PT ;  /* 0x7fffff350000780c */ /* 0x000fc60003fa6070 */
[----:B------:R-:W-:Y:S04]  /*238c0*/  STL.64 [R1+0xa40], R12 ;  /* 0x000a400c01007387 */ /* 0x000fe80000100a00 */
[----:B------:R1:W-:Y:S04]  /*238d0*/  LDGSTS.E [R245+0x43800], [R14.64], !P2 ;  /* 0x438000000ef57fae */ /* 0x0003e8000d121844 */
[----:B------:R1:W-:Y:S04]  /*238e0*/  LDGSTS.E [R245+0x43a00], [R12.64], !P2 ;  /* 0x43a000000cf57fae */ /* 0x0003e8000d121844 */
[----:B------:R-:W-:Y:S04]  /*238f0*/  STL.64 [R1+0xa50], R10 ;  /* 0x000a500a01007387 */ /* 0x000fe80000100a00 */
[----:B------:R1:W-:Y:S01]  /*23900*/  LDGSTS.E [R245+0x43c00], [R10.64], !P2 ;  /* 0x43c000000af57fae */ /* 0x0003e2000d121844 */
[----:B--2---:R-:W-:-:S05]  /*23910*/  IMAD.WIDE R8, R252, 0x4, R240 ;  /* 0x00000004fc087825 */ /* 0x004fca00078e02f0 */
[----:B------:R2:W-:Y:S04]  /*23920*/  STL.64 [R1+0xa60], R8 ;  /* 0x000a600801007387 */ /* 0x0005e80000100a00 */
[----:B------:R2:W-:Y:S04]  /*23930*/  LDGSTS.E [R245+0x43e00], [R8.64], !P2 ;  /* 0x43e0000008f57fae */ /* 0x0005e8000d121844 */
[----:B--2---:R-:W2:Y:S04]  /*23940*/  LDL.LU.64 R8, [R1+0xdf0] ;  /* 0x000df00001087983 */ /* 0x004ea80000300a00 */
[----:B------:R-:W2:Y:S04]  /*23950*/  LDL.LU.64 R238, [R1+0xde8] ;  /* 0x000de80001ee7983 */ /* 0x000ea80000300a00 */
[----:B------:R-:W2:Y:S01]  /*23960*/  LDL.LU.64 R240, [R1+0xde0] ;  /* 0x000de00001f07983 */ /* 0x000ea20000300a00 */
[----:B-1----:R-:W-:-:S05]  /*23970*/  IMAD.WIDE R12, R252, 0x4, R6 ;  /* 0x00000004fc0c7825 */ /* 0x002fca00078e0206 */
[----:B------:R1:W-:Y:S01]  /*23980*/  LDGSTS.E [R245+0x45800], [R12.64], !P5 ;  /* 0x458000000cf57fae */ /* 0x0003e2000e921844 */
[----:B------:R-:W-:-:S04]  /*23990*/  IADD3 R0, R244, -0x90, RZ ;  /* 0xffffff70f4007810 */ /* 0x000fc80007ffe0ff */
[----:B------:R-:W-:Y:S01]  /*239a0*/  ISETP.GE.U32.AND P4, PT, R0, 0x7fffff31, PT ;  /* 0x7fffff310000780c */ /* 0x000fe20003f86070 */
[C---:B------:R-:W-:Y:S02]  /*239b0*/  IMAD.WIDE R10, R252.reuse, 0x4, R242 ;  /* 0x00000004fc0a7825 */ /* 0x040fe400078e02f2 */
[----:B------:R-:W2:Y:S02]  /*239c0*/  LDL.LU.64 R242, [R1+0xdd8] ;  /* 0x000dd80001f27983 */ /* 0x000ea40000300a00 */
[C---:B-----5:R-:W-:Y:S02]  /*239d0*/  IMAD.WIDE R6, R252.reuse, 0x4, R4 ;  /* 0x00000004fc067825 */ /* 0x060fe400078e0204 */
[----:B------:R-:W-:Y:S04]  /*239e0*/  STL.64 [R1+0xa70], R12 ;  /* 0x000a700c01007387 */ /* 0x000fe80000100a00 */
[----:B------:R-:W-:Y:S04]  /*239f0*/  STL.64 [R1+0xa80], R10 ;  /* 0x000a800a01007387 */ /* 0x000fe80000100a00 */
[----:B------:R5:W-:Y:S04]  /*23a00*/  LDGSTS.E [R245+0x45a00], [R10.64], !P5 ;  /* 0x45a000000af57fae */ /* 0x000be8000e921844 */
[----:B------:R1:W-:Y:S04]  /*23a10*/  STL.64 [R1+0xa90], R6 ;  /* 0x000a900601007387 */ /* 0x0003e80000100a00 */
[----:B------:R1:W-:Y:S01]  /*23a20*/  LDGSTS.E [R245+0x45c00], [R6.64], !P5 ;  /* 0x45c0000006f57fae */ /* 0x0003e2000e921844 */
[----:B---3--:R-:W-:-:S05]  /*23a30*/  IMAD.WIDE R4, R252, 0x4, R246 ;  /* 0x00000004fc047825 */ /* 0x008fca00078e02f6 */
[----:B------:R3:W-:Y:S04]  /*23a40*/  STL.64 [R1+0xaa0], R4 ;  /* 0x000aa00401007387 */ /* 0x0007e80000100a00 */
[----:B-1----:R-:W2:Y:S04]  /*23a50*/  LDL.LU.64 R6, [R1+0xdd0] ;  /* 0x000dd00001067983 */ /* 0x002ea80000300a00 */
[----:B------:R3:W-:Y:S04]  /*23a60*/  LDGSTS.E [R245+0x45e00], [R4.64], !P5 ;  /* 0x45e0000004f57fae */ /* 0x0007e8000e921844 */
[----:B---3--:R-:W3:Y:S04]  /*23a70*/  LDL.LU.64 R4, [R1+0xdc8] ;  /* 0x000dc80001047983 */ /* 0x008ee80000300a00 */
[----:B------:R-:W3:Y:S01]  /*23a80*/  LDL.LU.64 R246, [R1+0xdc0] ;  /* 0x000dc00001f67983 */ /* 0x000ee20000300a00 */
[----:B------:R-:W-:-:S04]  /*23a90*/  IMAD.WIDE R14, R252, 0x4, R2 ;  /* 0x00000004fc0e7825 */ /* 0x000fc800078e0202 */
[C---:B------:R-:W-:Y:S01]  /*23aa0*/  IMAD.WIDE R12, R252.reuse, 0x4, R236 ;  /* 0x00000004fc0c7825 */ /* 0x040fe200078e02ec */
[----:B------:R2:W-:Y:S03]  /*23ab0*/  LDGSTS.E [R245+0x47800], [R14.64], !P4 ;  /* 0x478000000ef57fae */ /* 0x0005e6000e121844 */
[C---:B-----5:R-:W-:Y:S01]  /*23ac0*/  IMAD.WIDE R10, R252.reuse, 0x4, R248 ;  /* 0x00000004fc0a7825 */ /* 0x060fe200078e02f8 */
[----:B------:R1:W-:Y:S04]  /*23ad0*/  LDGSTS.E [R245+0x47a00], [R12.64], !P4 ;  /* 0x47a000000cf57fae */ /* 0x0003e8000e121844 */
[----:B------:R-:W5:Y:S04]  /*23ae0*/  LDL.LU.64 R248, [R1+0xdb8] ;  /* 0x000db80001f87983 */ /* 0x000f680000300a00 */
[----:B------:R-:W-:Y:S04]  /*23af0*/  STL.64 [R1+0xab0], R14 ;  /* 0x000ab00e01007387 */ /* 0x000fe80000100a00 */
[----:B------:R-:W-:Y:S04]  /*23b00*/  STL.64 [R1+0xac0], R12 ;  /* 0x000ac00c01007387 */ /* 0x000fe80000100a00 */
[----:B------:R-:W-:Y:S04]  /*23b10*/  STL.64 [R1+0xad0], R10 ;  /* 0x000ad00a01007387 */ /* 0x000fe80000100a00 */
[----:B------:R1:W-:Y:S01]  /*23b20*/  LDGSTS.E [R245+0x47c00], [R10.64], !P4 ;  /* 0x47c000000af57fae */ /* 0x0003e2000e121844 */
[----:B----4-:R-:W-:-:S05]  /*23b30*/  IMAD.WIDE R2, R252, 0x4, R250 ;  /* 0x00000004fc027825 */ /* 0x010fca00078e02fa */
[----:B------:R4:W-:Y:S04]  /*23b40*/  STL.64 [R1+0xeb8], R2 ;  /* 0x000eb80201007387 */ /* 0x0009e80000100a00 */
[----:B------:R4:W-:Y:S04]  /*23b50*/  LDGSTS.E [R245+0x47e00], [R2.64], !P4 ;  /* 0x47e0000002f57fae */ /* 0x0009e8000e121844 */
[----:B----4-:R-:W4:Y:S04]  /*23b60*/  LDL.LU.64 R2, [R1+0xdb0] ;  /* 0x000db00001027983 */ /* 0x010f280000300a00 */
[----:B------:R-:W4:Y:S04]  /*23b70*/  LDL.LU.64 R236, [R1+0xda8] ;  /* 0x000da80001ec7983 */ /* 0x000f280000300a00 */
[----:B------:R-:W4:Y:S01]  /*23b80*/  LDL.LU.64 R250, [R1+0xda0] ;  /* 0x000da00001fa7983 */ /* 0x000f220000300a00 */
[----:B------:R-:W-:-:S04]  /*23b90*/  IADD3 R0, R244, -0x94, RZ ;  /* 0xffffff6cf4007810 */ /* 0x000fc80007ffe0ff */
[----:B------:R-:W-:Y:S02]  /*23ba0*/  ISETP.GE.U32.AND P2, PT, R0, 0x7fffff2d, PT ;  /* 0x7fffff2d0000780c */ /* 0x000fe40003f46070 */
[----:B------:R-:W-:-:S04]  /*23bb0*/  IADD3 R0, R244, -0x98, RZ ;  /* 0xffffff68f4007810 */ /* 0x000fc80007ffe0ff */
[----:B------:R-:W-:Y:S01]  /*23bc0*/  ISETP.GE.U32.AND P5, PT, R0, 0x7fffff29, PT ;  /* 0x7fffff290000780c */ /* 0x000fe20003fa6070 */
[----:B--2---:R-:W-:-:S04]  /*23bd0*/  IMAD.WIDE R14, R252, 0x4, R8 ;  /* 0x00000004fc0e7825 */ /* 0x004fc800078e0208 */
[C---:B-1----:R-:W-:Y:S02]  /*23be0*/  IMAD.WIDE R12, R252.reuse, 0x4, R238 ;  /* 0x00000004fc0c7825 */ /* 0x042fe400078e02ee */
[----:B------:R4:W-:Y:S02]  /*23bf0*/  LDGSTS.E [R245+0x49800], [R14.64], !P2 ;  /* 0x498000000ef57fae */ /* 0x0009e4000d121844 */
[C---:B------:R-:W-:Y:S02]  /*23c00*/  IMAD.WIDE R10, R252.reuse, 0x4, R240 ;  /* 0x00000004fc0a7825 */ /* 0x040fe400078e02f0 */
[----:B------:R-:W2:Y:S04]  /*23c10*/  LDL.LU.64 R238, [R1+0xd98] ;  /* 0x000d980001ee7983 */ /* 0x000ea80000300a00 */
[----:B------:R-:W-:Y:S04]  /*23c20*/  STL.64 [R1+0xeb0], R14 ;  /* 0x000eb00e01007387 */ /* 0x000fe80000100a00 */
[----:B------:R1:W-:Y:S04]  /*23c30*/  STL.64 [R1+0xea8], R12 ;  /* 0x000ea80c01007387 */ /* 0x0003e80000100a00 */
[----:B------:R3:W-:Y:S04]  /*23c40*/  STL.64 [R1+0xea0], R10 ;  /* 0x000ea00a01007387 */ /* 0x0007e80000100a00 */
[----:B------:R1:W-:Y:S04]  /*23c50*/  LDGSTS.E [R245+0x49a00], [R12.64], !P2 ;  /* 0x49a000000cf57fae */ /* 0x0003e8000d121844 */
[----:B------:R3:W-:Y:S01]  /*23c60*/  LDGSTS.E [R245+0x49c00], [R10.64], !P2 ;  /* 0x49c000000af57fae */ /* 0x0007e2000d121844 */
[----:B------:R-:W-:-:S05]  /*23c70*/  IMAD.WIDE R8, R252, 0x4, R242 ;  /* 0x00000004fc087825 */ /* 0x000fca00078e02f2 */
[----:B------:R5:W-:Y:S04]  /*23c80*/  STL.64 [R1+0xe98], R8 ;  /* 0x000e980801007387 */ /* 0x000be80000100a00 */
[----:B------:R-:W2:Y:S04]  /*23c90*/  LDL.LU.64 R240, [R1+0xd90] ;  /* 0x000d900001f07983 */ /* 0x000ea80000300a00 */
[----:B------:R-:W2:Y:S04]  /*23ca0*/  LDL.LU.64 R242, [R1+0xd88] ;  /* 0x000d880001f27983 */ /* 0x000ea80000300a00 */
[----:B------:R5:W-:Y:S01]  /*23cb0*/  LDGSTS.E [R245+0x49e00], [R8.64], !P2 ;  /* 0x49e0000008f57fae */ /* 0x000be2000d121844 */
[----:B-1----:R-:W-:-:S03]  /*23cc0*/  IMAD.WIDE R12, R252, 0x4, R6 ;  /* 0x00000004fc0c7825 */ /* 0x002fc600078e0206 */
[----:B------:R-:W2:Y:S04]  /*23cd0*/  LDL.LU.64 R6, [R1+0xd80] ;  /* 0x000d800001067983 */ /* 0x000ea80000300a00 */
[----:B------:R-:W-:Y:S04]  /*23ce0*/  STL.64 [R1+0xe90], R12 ;  /* 0x000e900c01007387 */ /* 0x000fe80000100a00 */
[----:B------:R1:W-:Y:S01]  /*23cf0*/  LDGSTS.E [R245+0x4b800], [R12.64], !P5 ;  /* 0x4b8000000cf57fae */ /* 0x0003e2000e921844 */
[----:B---3--:R-:W-:-:S04]  /*23d00*/  IMAD.WIDE R10, R252, 0x4, R4 ;  /* 0x00000004fc0a7825 */ /* 0x008fc800078e0204 */
[C---:B------:R-:W-:Y:S01]  /*23d10*/  IMAD.WIDE R4, R252.reuse, 0x4, R246 ;  /* 0x00000004fc047825 */ /* 0x040fe200078e02f6 */
[----:B------:R3:W-:Y:S04]  /*23d20*/  LDGSTS.E [R245+0x4ba00], [R10.64], !P5 ;  /* 0x4ba000000af57fae */ /* 0x0007e8000e921844 */
[----:B------:R-:W2:Y:S04]  /*23d30*/  LDL.LU.64 R246, [R1+0xd78] ;  /* 0x000d780001f67983 */ /* 0x000ea80000300a00 */
[----:B------:R-:W-:Y:S04]  /*23d40*/  STL.64 [R1+0xe88], R10 ;  /* 0x000e880a01007387 */ /* 0x000fe80000100a00 */
[----:B------:R1:W-:Y:S04]  /*23d50*/  STL.64 [R1+0xe80], R4 ;  /* 0x000e800401007387 */ /* 0x0003e80000100a00 */
[----:B------:R1:W-:Y:S01]  /*23d60*/  LDGSTS.E [R245+0x4bc00], [R4.64], !P5 ;  /* 0x4bc0000004f57fae */ /* 0x0003e2000e921844 */
[----:B-----5:R-:W-:-:S05]  /*23d70*/  IMAD.WIDE R8, R252, 0x4, R248 ;  /* 0x00000004fc087825 */ /* 0x020fca00078e02f8 */
[----:B------:R2:W-:Y:S04]  /*23d80*/  STL.64 [R1+0xe78], R8 ;  /* 0x000e780801007387 */ /* 0x0005e80000100a00 */
[----:B-1----:R-:W5:Y:S04]  /*23d90*/  LDL.LU.64 R4, [R1+0xd70] ;  /* 0x000d700001047983 */ /* 0x002f680000300a00 */
[----:B------:R-:W5:Y:S01]  /*23da0*/  LDL.LU.64 R248, [R1+0xd68] ;  /* 0x000d680001f87983 */ /* 0x000f620000300a00 */
[----:B------:R-:W-:-:S03]  /*23db0*/  IADD3 R0, R244, -0x9c, RZ ;  /* 0xffffff64f4007810 */ /* 0x000fc60007ffe0ff */
[----:B------:R2:W-:Y:S01]  /*23dc0*/  LDGSTS.E [R245+0x4be00], [R8.64], !P5 ;  /* 0x4be0000008f57fae */ /* 0x0005e2000e921844 */
[----:B----4-:R-:W-:-:S03]  /*23dd0*/  IMAD.WIDE R14, R252, 0x4, R2 ;  /* 0x00000004fc0e7825 */ /* 0x010fc600078e0202 */
[----:B------:R-:W4:Y:S04]  /*23de0*/  LDL.LU.64 R2, [R1+0xd60] ;  /* 0x000d600001027983 */ /* 0x000f280000300a00 */
[----:B------:R-:W-:Y:S01]  /*23df0*/  STL.64 [R1+0xe70], R14 ;  /* 0x000e700e01007387 */ /* 0x000fe20000100a00 */
[----:B---3--:R-:W-:-:S03]  /*23e00*/  IMAD.WIDE R10, R252, 0x4, R250 ;  /* 0x00000004fc0a7825 */ /* 0x008fc600078e02fa */
[----:B------:R-:W3:Y:S01]  /*23e10*/  LDL.LU.64 R250, [R1+0xd58] ;  /* 0x000d580001fa7983 */ /* 0x000ee20000300a00 */
[----:B------:R-:W-:Y:S01]  /*23e20*/  ISETP.GE.U32.AND P4, PT, R0, 0x7fffff25, PT ;  /* 0x7fffff250000780c */ /* 0x000fe20003f86070 */
[----:B------:R-:W-:-:S05]  /*23e30*/  IMAD.WIDE R12, R252, 0x4, R236 ;  /* 0x00000004fc0c7825 */ /* 0x000fca00078e02ec */
[----:B------:R1:W-:Y:S04]  /*23e40*/  STL.64 [R1+0xe68], R12 ;  /* 0x000e680c01007387 */ /* 0x0003e80000100a00 */
[----:B------:R1:W-:Y:S04]  /*23e50*/  STL.64 [R1+0xe60], R10 ;  /* 0x000e600a01007387 */ /* 0x0003e80000100a00 */
[----:B------:R1:W-:Y:S04]  /*23e60*/  LDGSTS.E [R245+0x4d800], [R14.64], !P4 ;  /* 0x4d8000000ef57fae */ /* 0x0003e8000e121844 */
[----:B------:R1:W-:Y:S01]  /*23e70*/  LDGSTS.E [R245+0x4da00], [R12.64], !P4 ;  /* 0x4da000000cf57fae */ /* 0x0003e2000e121844 */
[----:B------:R-:W-:-:S03]  /*23e80*/  IADD3 R0, R244, -0xa0, RZ ;  /* 0xffffff60f4007810 */ /* 0x000fc60007ffe0ff */
[----:B------:R1:W-:Y:S01]  /*23e90*/  LDGSTS.E [R245+0x4dc00], [R10.64], !P4 ;  /* 0x4dc000000af57fae */ /* 0x0003e2000e121844 */
[----:B--2---:R-:W-:-:S05]  /*23ea0*/  IMAD.WIDE R8, R252, 0x4, R238 ;  /* 0x00000004fc087825 */ /* 0x004fca00078e02ee */
[----:B------:R2:W-:Y:S04]  /*23eb0*/  STL.64 [R1+0xe58], R8 ;  /* 0x000e580801007387 */ /* 0x0005e80000100a00 */
[----:B------:R-:W3:Y:S04]  /*23ec0*/  LDL.LU.64 R236, [R1+0xd50] ;  /* 0x000d500001ec7983 */ /* 0x000ee80000300a00 */
[----:B------:R-:W3:Y:S04]  /*23ed0*/  LDL.LU.64 R238, [R1+0xd48] ;  /* 0x000d480001ee7983 */ /* 0x000ee80000300a00 */
[----:B------:R2:W-:Y:S01]  /*23ee0*/  LDGSTS.E [R245+0x4de00], [R8.64], !P4 ;  /* 0x4de0000008f57fae */ /* 0x0005e2000e121844 */
[----:B------:R-:W-:Y:S01]  /*23ef0*/  ISETP.GE.U32.AND P2, PT, R0, 0x7fffff21, PT ;  /* 0x7fffff210000780c */ /* 0x000fe20003f46070 */
[----:B-1----:R-:W-:-:S02]  /*23f00*/  IMAD.WIDE R12, R252, 0x4, R240 ;  /* 0x00000004fc0c7825 */ /* 0x002fc400078e02f0 */
[----:B------:R-:W3:Y:S02]  /*23f10*/  LDL.LU.64 R240, [R1+0xd40] ;  /* 0x000d400001f07983 */ /* 0x000ee40000300a00 */
[C---:B------:R-:W-:Y:S02]  /*23f20*/  IMAD.WIDE R10, R252.reuse, 0x4, R242 ;  /* 0x00000004fc0a7825 */ /* 0x040fe400078e02f2 */
[----:B------:R-:W-:Y:S04]  /*23f30*/  STL.64 [R1+0xe50], R12 ;  /* 0x000e500c01007387 */ /* 0x000fe80000100a00 */
[----:B------:R-:W3:Y:S04]  /*23f40*/  LDL.LU.64 R242, [R1+0xd38] ;  /* 0x000d380001f27983 */ /* 0x000ee80000300a00 */
[----:B------:R-:W-:Y:S04]  /*23f50*/  STL.64 [R1+0xe48], R10 ;  /* 0x000e480a01007387 */ /* 0x000fe80000100a00 */
[----:B------:R5:W-:Y:S04]  /*23f60*/  LDGSTS.E [R245+0x4f800], [R12.64], !P2 ;  /* 0x4f8000000cf57fae */ /* 0x000be8000d121844 */
[----:B------:R1:W-:Y:S01]  /*23f70*/  LDGSTS.E [R245+0x4fa00], [R10.64], !P2 ;  /* 0x4fa000000af57fae */ /* 0x0003e2000d121844 */
[----:B--2---:R-:W-:-:S05]  /*23f80*/  IMAD.WIDE R8, R252, 0x4, R6 ;  /* 0x00000004fc087825 */ /* 0x004fca00078e0206 */
[----:B------:R2:W-:Y:S04]  /*23f90*/  STL.64 [R1+0xe40], R8 ;  /* 0x000e400801007387 */ /* 0x0005e80000100a00 */
[----:B------:R2:W-:Y:S01]  /*23fa0*/  LDGSTS.E [R245+0x4fc00], [R8.64], !P2 ;  /* 0x4fc0000008f57fae */ /* 0x0005e2000d121844 */
[----:B------:R-:W-:-:S03]  /*23fb0*/  IMAD.WIDE R6, R252, 0x4, R246 ;  /* 0x00000004fc067825 */ /* 0x000fc600078e02f6 */
[----:B------:R-:W3:Y:S04]  /*23fc0*/  LDL.LU.64 R246, [R1+0xd30] ;  /* 0x000d300001f67983 */ /* 0x000ee80000300a00 */
[----:B------:R1:W-:Y:S04]  /*23fd0*/  STL.64 [R1+0xe38], R6 ;  /* 0x000e380601007387 */ /* 0x0003e80000100a00 */
[----:B------:R1:W-:Y:S04]  /*23fe0*/  LDGSTS.E [R245+0x4fe00], [R6.64], !P2 ;  /* 0x4fe0000006f57fae */ /* 0x0003e8000d121844 */
[----:B--2---:R-:W2:Y:S04]  /*23ff0*/  LDL.LU.64 R8, [R1+0xd28] ;  /* 0x000d280001087983 */ /* 0x004ea80000300a00 */
[----:B-1----:R-:W2:Y:S01]  /*24000*/  LDL.LU.64 R6, [R1+0xd20] ;  /* 0x000d200001067983 */ /* 0x002ea20000300a00 */
[----:B-----5:R-:W-:-:S04]  /*24010*/  IMAD.WIDE R12, R252, 0x4, R4 ;  /* 0x00000004fc0c7825 */ /* 0x020fc800078e0204 */
[C---:B------:R-:W-:Y:S01]  /*24020*/  IMAD.WIDE R10, R252.reuse, 0x4, R248 ;  /* 0x00000004fc0a7825 */ /* 0x040fe200078e02f8 */
[----:B------:R-:W-:Y:S04]  /*24030*/  STL.64 [R1+0xe30], R12 ;  /* 0x000e300c01007387 */ /* 0x000fe80000100a00 */
[----:B------:R-:W5:Y:S04]  /*24040*/  LDL.LU.64 R248, [R1+0xd18] ;  /* 0x000d180001f87983 */ /* 0x000f680000300a00 */
[----:B------:R-:W-:Y:S01]  /*24050*/  STL.64 [R1+0xe28], R10 ;  /* 0x000e280a01007387 */ /* 0x000fe20000100a00 */
[----:B----4-:R-:W-:-:S05]  /*24060*/  IMAD.WIDE R4, R252, 0x4, R2 ;  /* 0x00000004fc047825 */ /* 0x010fca00078e0202 */
[----:B------:R1:W-:Y:S01]  /*24070*/  STL.64 [R1+0xe20], R4 ;  /* 0x000e200401007387 */ /* 0x0003e20000100a00 */
[----:B---3--:R-:W-:-:S03]  /*24080*/  IMAD.WIDE R2, R252, 0x4, R250 ;  /* 0x00000004fc027825 */ /* 0x008fc600078e02fa */
[----:B------:R-:W3:Y:S01]  /*24090*/  LDL.LU.64 R250, [R1+0xd10] ;  /* 0x000d100001fa7983 */ /* 0x000ee20000300a00 */
[----:B------:R-:W-:-:S04]  /*240a0*/  IADD3 R0, R244, -0xa4, RZ ;  /* 0xffffff5cf4007810 */ /* 0x000fc80007ffe0ff */
[----:B------:R-:W-:Y:S02]  /*240b0*/  ISETP.GE.U32.AND P5, PT, R0, 0x7fffff1d, PT ;  /* 0x7fffff1d0000780c */ /* 0x000fe40003fa6070 */
[----:B------:R-:W-:-:S04]  /*240c0*/  IADD3 R0, R244, -0xa8, RZ ;  /* 0xffffff58f4007810 */ /* 0x000fc80007ffe0ff */
[----:B------:R-:W-:Y:S01]  /*240d0*/  ISETP.GE.U32.AND P4, PT, R0, 0x7fffff19, PT ;  /* 0x7fffff190000780c */ /* 0x000fe20003f86070 */
[----:B------:R4:W-:Y:S06]  /*240e0*/  STL.64 [R1+0xe18], R2 ;  /* 0x000e180201007387 */ /* 0x0009ec0000100a00 */
[----:B------:R1:W-:Y:S04]  /*240f0*/  LDGSTS.E [R245+0x51800], [R12.64], !P5 ;  /* 0x518000000cf57fae */ /* 0x0003e8000e921844 */
[----:B------:R1:W-:Y:S04]  /*24100*/  LDGSTS.E [R245+0x51a00], [R10.64], !P5 ;  /* 0x51a000000af57fae */ /* 0x0003e8000e921844 */
[----:B------:R1:W-:Y:S04]  /*24110*/  LDGSTS.E [R245+0x51c00], [R4.64], !P5 ;  /* 0x51c0000004f57fae */ /* 0x0003e8000e921844 */
[----:B------:R4:W-:Y:S04]  /*24120*/  LDGSTS.E [R245+0x51e00], [R2.64], !P5 ;  /* 0x51e0000002f57fae */ /* 0x0009e8000e921844 */
[----:B-1----:R-:W3:Y:S01]  /*24130*/  LDL.LU.64 R4, [R1+0xd08] ;  /* 0x000d080001047983 */ /* 0x002ee20000300a00 */
[----:B------:R-:W-:-:S03]  /*24140*/  IMAD.WIDE R16, R252, 0x4, R236 ;  /* 0x00000004fc107825 */ /* 0x000fc600078e02ec */
[----:B----4-:R-:W4:Y:S01]  /*24150*/  LDL.LU.64 R2, [R1+0xd00] ;  /* 0x000d000001027983 */ /* 0x010f220000300a00 */
[----:B------:R-:W-:-:S03]  /*24160*/  IMAD.WIDE R14, R252, 0x4, R238 ;  /* 0x00000004fc0e7825 */ /* 0x000fc600078e02ee */
[----:B------:R-:W4:Y:S04]  /*24170*/  LDL.LU.64 R236, [R1+0xcf8] ;  /* 0x000cf80001ec7983 */ /* 0x000f280000300a00 */
[----:B------:R-:W-:Y:S04]  /*24180*/  STL.64 [R1+0xe10], R16 ;  /* 0x000e101001007387 */ /* 0x000fe80000100a00 */
[----:B------:R1:W-:Y:S04]  /*24190*/  LDGSTS.E [R245+0x53800], [R16.64], !P4 ;  /* 0x5380000010f57fae */ /* 0x0003e8000e121844 */
[----:B------:R-:W-:Y:S04]  /*241a0*/  STL.64 [R1+0xe08], R14 ;  /* 0x000e080e01007387 */ /* 0x000fe80000100a00 */
[----:B------:R1:W-:Y:S01]  /*241b0*/  LDGSTS.E [R245+0x53a00], [R14.64], !P4 ;  /* 0x53a000000ef57fae */ /* 0x0003e2000e121844 */
[----:B------:R-:W-:-:S04]  /*241c0*/  IADD3 R0, R244, -0xac, RZ ;  /* 0xffffff54f4007810 */ /* 0x000fc80007ffe0ff */
[----:B------:R-:W-:Y:S01]  /*241d0*/  ISETP.GE.U32.AND P2, PT, R0, 0x7fffff15, PT ;  /* 0x7fffff150000780c */ /* 0x000fe20003f46070 */
[----:B------:R-:W-:-:S04]  /*241e0*/  IMAD.WIDE R12, R252, 0x4, R240 ;  /* 0x00000004fc0c7825 */ /* 0x000fc800078e02f0 */
[C---:B------:R-:W-:Y:S01]  /*241f0*/  IMAD.WIDE R10, R252.reuse, 0x4, R242 ;  /* 0x00000004fc0a7825 */ /* 0x040fe200078e02f2 */
[----:B------:R1:W-:Y:S04]  /*24200*/  STL.64 [R1+0xe00], R12 ;  /* 0x000e000c01007387 */ /* 0x0003e80000100a00 */
[----:B------:R1:W-:Y:S04]  /*24210*/  LDGSTS.E [R245+0x53c00], [R12.64], !P4 ;  /* 0x53c000000cf57fae */ /* 0x0003e8000e121844 */
[----:B------:R2:W-:Y:S04]  /*24220*/  STL.64 [R1+0xdf8], R10 ;  /* 0x000df80a01007387 */ /* 0x0005e80000100a00 */
[----:B------:R-:W4:Y:S04]  /*24230*/  LDL.LU.64 R238, [R1+0xbe0] ;  /* 0x000be00001ee7983 */ /* 0x000f280000300a00 */
[----:B------:R-:W4:Y:S04]  /*24240*/  LDL.LU.64 R240, [R1+0xcf0] ;  /* 0x000cf00001f07983 */ /* 0x000f280000300a00 */
[----:B------:R-:W4:Y:S04]  /*24250*/  LDL.LU.64 R242, [R1+0xce8] ;  /* 0x000ce80001f27983 */ /* 0x000f280000300a00 */
[----:B------:R2:W-:Y:S01]  /*24260*/  LDGSTS.E [R245+0x53e00], [R10.64], !P4 ;  /* 0x53e000000af57fae */ /* 0x0005e2000e121844 */
[----:B-1----:R-:W-:-:S05]  /*24270*/  IMAD.WIDE R12, R252, 0x4, R246 ;  /* 0x00000004fc0c7825 */ /* 0x002fca00078e02f6 */
[----:B------:R-:W-:Y:S04]  /*24280*/  STL.64 [R1+0xdf0], R12 ;  /* 0x000df00c01007387 */ /* 0x000fe80000100a00 */
[----:B------:R-:W4:Y:S01]  /*24290*/  LDL.LU.64 R246, [R1+0xce0] ;  /* 0x000ce00001f67983 */ /* 0x000f220000300a00 */
[----:B--2---:R-:W-:-:S03]  /*242a0*/  IMAD.WIDE R10, R252, 0x4, R8 ;  /* 0x00000004fc0a7825 */ /* 0x004fc600078e0208 */
[----:B------:R1:W-:Y:S01]  /*242b0*/  LDGSTS.E [R245+0x55800], [R12.64], !P2 ;  /* 0x558000000cf57fae */ /* 0x0003e2000d121844 */
[----:B------:R-:W-:-:S03]  /*242c0*/  IMAD.WIDE R8, R252, 0x4, R6 ;  /* 0x00000004fc087825 */ /* 0x000fc600078e0206 */
[----:B------:R2:W-:Y:S04]  /*242d0*/  STL.64 [R1+0xde8], R10 ;  /* 0x000de80a01007387 */ /* 0x0005e80000100a00 */
[----:B------:R3:W-:Y:S04]  /*242e0*/  STL.64 [R1+0xde0], R8 ;  /* 0x000de00801007387 */ /* 0x0007e80000100a00 */
[----:B------:R2:W-:Y:S04]  /*242f0*/  LDGSTS.E [R245+0x55a00], [R10.64], !P2 ;  /* 0x55a000000af57fae */ /* 0x0005e8000d121844 */
[----:B------:R3:W-:Y:S01]  /*24300*/  LDGSTS.E [R245+0x55c00], [R8.64], !P2 ;  /* 0x55c0000008f57fae */ /* 0x0007e2000d121844 */
[----:B-----5:R-:W-:-:S05]  /*24310*/  IMAD.WIDE R6, R252, 0x4, R248 ;  /* 0x00000004fc067825 */ /* 0x020fca00078e02f8 */
[----:B------:R5:W-:Y:S04]  /*24320*/  STL.64 [R1+0xdd8], R6 ;  /* 0x000dd80601007387 */ /* 0x000be80000100a00 */
[----:B--2---:R-:W2:Y:S04]  /*24330*/  LDL.LU.64 R10, [R1+0xbf0] ;  /* 0x000bf000010a7983 */ /* 0x004ea80000300a00 */
[----:B------:R-:W2:Y:S01]  /*24340*/  LDL.LU.64 R248, [R1+0xcd8] ;  /* 0x000cd80001f87983 */ /* 0x000ea20000300a00 */
[----:B------:R-:W-:-:S03]  /*24350*/  IADD3 R0, R244, -0xb0, RZ ;  /* 0xffffff50f4007810 */ /* 0x000fc60007ffe0ff */
[----:B------:R5:W-:Y:S01]  /*24360*/  LDGSTS.E [R245+0x55e00], [R6.64], !P2 ;  /* 0x55e0000006f57fae */ /* 0x000be2000d121844 */
[----:B---3--:R-:W-:-:S03]  /*24370*/  IMAD.WIDE R8, R252, 0x4, R250 ;  /* 0x00000004fc087825 */ /* 0x008fc600078e02fa */
[----:B------:R-:W3:Y:S01]  /*24380*/  LDL.LU.64 R250, [R1+0xcd0] ;  /* 0x000cd00001fa7983 */ /* 0x000ee20000300a00 */
[----:B------:R-:W-:Y:S02]  /*24390*/  ISETP.GE.U32.AND P5, PT, R0, 0x7fffff11, PT ;  /* 0x7fffff110000780c */ /* 0x000fe40003fa6070 */
[----:B------:R-:W-:Y:S01]  /*243a0*/  IADD3 R0, R244, -0xb4, RZ ;  /* 0xffffff4cf4007810 */ /* 0x000fe20007ffe0ff */
[----:B------:R1:W-:Y:S03]  /*243b0*/  STL.64 [R1+0xef0], R8 ;  /* 0x000ef00801007387 */ /* 0x0003e60000100a00 */
[----:B------:R-:W-:-:S07]  /*243c0*/  ISETP.GE.U32.AND P4, PT, R0, 0x7fffff0d, PT ;  /* 0x7fffff0d0000780c */ /* 0x000fce0003f86070 */
[----:B------:R1:W-:Y:S01]  /*243d0*/  LDGSTS.E [R245+0x57800], [R8.64], !P5 ;  /* 0x5780000008f57fae */ /* 0x0003e2000e921844 */
[----:B-----5:R-:W-:-:S04]  /*243e0*/  IMAD.WIDE R6, R252, 0x4, R4 ;  /* 0x00000004fc067825 */ /* 0x020fc800078e0204 */
[C---:B----4-:R-:W-:Y:S01]  /*243f0*/  IMAD.WIDE R4, R252.reuse, 0x4, R2 ;  /* 0x00000004fc047825 */ /* 0x050fe200078e0202 */
[----:B------:R4:W-:Y:S03]  /*24400*/  STL.64 [R1+0xf50], R6 ;  /* 0x000f500601007387 */ /* 0x0009e60000100a00 */
[C---:B------:R-:W-:Y:S01]  /*24410*/  IMAD.WIDE R2, R252.reuse, 0x4, R236 ;  /* 0x00000004fc027825 */ /* 0x040fe200078e02ec */
[----:B-1----:R-:W5:Y:S04]  /*24420*/  LDL.LU.64 R8, [R1+0xcc8] ;  /* 0x000cc80001087983 */ /* 0x002f680000300a00 */
[----:B------:R1:W-:Y:S04]  /*24430*/  STL.64 [R1+0xf48], R4 ;  /* 0x000f480401007387 */ /* 0x0003e80000100a00 */
[----:B------:R4:W-:Y:S04]  /*24440*/  LDGSTS.E [R245+0x57a00], [R6.64], !P5 ;  /* 0x57a0000006f57fae */ /* 0x0009e8000e921844 */
[----:B------:R1:W-:Y:S04]  /*24450*/  STL.64 [R1+0xf40], R2 ;  /* 0x000f400201007387 */ /* 0x0003e80000100a00 */
[----:B------:R1:W-:Y:S04]  /*24460*/  LDGSTS.E [R245+0x57c00], [R4.64], !P5 ;  /* 0x57c0000004f57fae */ /* 0x0003e8000e921844 */
[----:B----4-:R-:W4:Y:S04]  /*24470*/  LDL.LU.64 R6, [R1+0xcc0] ;  /* 0x000cc00001067983 */ /* 0x010f280000300a00 */
[----:B------:R1:W-:Y:S04]  /*24480*/  LDGSTS.E [R245+0x57e00], [R2.64], !P5 ;  /* 0x57e0000002f57fae */ /* 0x0003e8000e921844 */
[----:B-1----:R-:W4:Y:S04]  /*24490*/  LDL.LU.64 R4, [R1+0xcb8] ;  /* 0x000cb80001047983 */ /* 0x002f280000300a00 */
[----:B------:R-:W4:Y:S04]  /*244a0*/  LDL.LU.64 R2, [R1+0xcb0] ;  /* 0x000cb00001027983 */ /* 0x000f280000300a00 */
[----:B------:R-:W4:Y:S01]  /*244b0*/  LDL.LU.64 R236, [R1+0xca8] ;  /* 0x000ca80001ec7983 */ /* 0x000f220000300a00 */
[----:B------:R-:W-:-:S04]  /*244c0*/  IMAD.WIDE R238, R252, 0x4, R238 ;  /* 0x00000004fcee7825 */ /* 0x000fc800078e02ee */
[C---:B------:R-:W-:Y:S01]  /*244d0*/  IMAD.WIDE R16, R252.reuse, 0x4, R240 ;  /* 0x00000004fc107825 */ /* 0x040fe200078e02f0 */
[----:B------:R1:W-:Y:S03]  /*244e0*/  STL.64 [R1+0xbe0], R238 ;  /* 0x000be0ee01007387 */ /* 0x0003e60000100a00 */
[C---:B------:R-:W-:Y:S01]  /*244f0*/  IMAD.WIDE R14, R252.reuse, 0x4, R242 ;  /* 0x00000004fc0e7825 */ /* 0x040fe200078e02f2 */
[----:B------:R1:W-:Y:S04]  /*24500*/  LDGSTS.E [R245+0x59800], [R238.64], !P4 ;  /* 0x59800000eef57fae */ /* 0x0003e8000e121844 */
[----:B------:R1:W-:Y:S04]  /*24510*/  STL.64 [R1+0xf38], R16 ;  /* 0x000f381001007387 */ /* 0x0003e80000100a00 */
[----:B------:R1:W-:Y:S04]  /*24520*/  LDGSTS.E [R245+0x59a00], [R16.64], !P4 ;  /* 0x59a0000010f57fae */ /* 0x0003e8000e121844 */
[----:B-1----:R-:W4:Y:S04]  /*24530*/  LDL.LU.64 R238, [R1+0xca0] ;  /* 0x000ca00001ee7983 */ /* 0x002f280000300a00 */
[----:B------:R2:W-:Y:S04]  /*24540*/  STL.64 [R1+0xf30], R14 ;  /* 0x000f300e01007387 */ /* 0x0005e80000100a00 */
[----:B------:R-:W4:Y:S04]  /*24550*/  LDL.LU.64 R240, [R1+0xc98] ;  /* 0x000c980001f07983 */ /* 0x000f280000300a00 */
[----:B------:R2:W-:Y:S01]  /*24560*/  LDGSTS.E [R245+0x59c00], [R14.64], !P4 ;  /* 0x59c000000ef57fae */ /* 0x0005e2000e121844 */
[----:B------:R-:W-:-:S05]  /*24570*/  IMAD.WIDE R12, R252, 0x4, R246 ;  /* 0x00000004fc0c7825 */ /* 0x000fca00078e02f6 */
[----:B------:R1:W-:Y:S04]  /*24580*/  STL.64 [R1+0xf28], R12 ;  /* 0x000f280c01007387 */ /* 0x0003e80000100a00 */
[----:B------:R-:W4:Y:S04]  /*24590*/  LDL.LU.64 R242, [R1+0xc90] ;  /* 0x000c900001f27983 */ /* 0x000f280000300a00 */
[----:B------:R-:W4:Y:S04]  /*245a0*/  LDL.LU.64 R246, [R1+0xc88] ;  /* 0x000c880001f67983 */ /* 0x000f280000300a00 */
[----:B------:R1:W-:Y:S04]  /*245b0*/  LDGSTS.E [R245+0x59e00], [R12.64], !P4 ;  /* 0x59e000000cf57fae */ /* 0x0003e8000e121844 */
[----:B------:R-:W4:Y:S01]  /*245c0*/  LDL.LU.64 R16, [R1+0x44f0] ;  /* 0x0044f00001107983 */ /* 0x000f220000300a00 */
[----:B--2---:R-:W-:-:S04]  /*245d0*/  IMAD.WIDE R14, R252, 0x4, R10 ;  /* 0x00000004fc0e7825 */ /* 0x004fc800078e020a */
[C---:B-1----:R-:W-:Y:S02]  /*245e0*/  IMAD.WIDE R12, R252.reuse, 0x4, R248 ;  /* 0x00000004fc0c7825 */ /* 0x042fe400078e02f8 */
[----:B------:R-:W2:Y:S04]  /*245f0*/  LDL.LU.64 R248, [R1+0xbc8] ;  /* 0x000bc80001f87983 */ /* 0x000ea80000300a00 */
        /* <DEDUP_REMOVED lines=11> */
[----:B------:R5:W-:Y:S04]  /*246b0*/  STL.64 [R1+0xf18], R10 ;  /* 0x000f180a01007387 */ /* 0x000be80000100a00 */
[----:B-1----:R-:W3:Y:S04]  /*246c0*/  LDL.LU.64 R14, [R1+0x44e8] ;  /* 0x0044e800010e7983 */ /* 0x002ee80000300a00 */
[----:B------:R-:W3:Y:S01]  /*246d0*/  LDL.LU.64 R12, [R1+0x44e0] ;  /* 0x0044e000010c7983 */ /* 0x000ee20000300a00 */
[----:B-----5:R-:W-:-:S05]  /*246e0*/  IMAD.WIDE R8, R252, 0x4, R8 ;  /* 0x00000004fc087825 */ /* 0x020fca00078e0208 */
[----:B------:R1:W-:Y:S04]  /*246f0*/  LDGSTS.E [R245+0x5be00], [R8.64], !P2 ;  /* 0x5be0000008f57fae */ /* 0x0003e8000d121844 */
[----:B------:R1:W-:Y:S04]  /*24700*/  STL.64 [R1+0xf10], R8 ;  /* 0x000f100801007387 */ /* 0x0003e80000100a00 */
[----:B------:R-:W5:Y:S01]  /*24710*/  LDL.LU.64 R10, [R1+0x44d8] ;  /* 0x0044d800010a7983 */ /* 0x000f620000300a00 */
[----:B----4-:R-:W-:-:S03]  /*24720*/  IMAD.WIDE R6, R252, 0x4, R6 ;  /* 0x00000004fc067825 */ /* 0x010fc600078e0206 */
[----:B-1----:R-:W4:Y:S04]  /*24730*/  LDL.LU.64 R8, [R1+0x44d0] ;  /* 0x0044d00001087983 */ /* 0x002f280000300a00 */
[----:B------:R1:W-:Y:S01]  /*24740*/  LDGSTS.E [R245+0x5d800], [R6.64], !P5 ;  /* 0x5d80000006f57fae */ /* 0x0003e2000e921844 */
[----:B------:R-:W-:-:S04]  /*24750*/  IMAD.WIDE R4, R252, 0x4, R4 ;  /* 0x00000004fc047825 */ /* 0x000fc800078e0204 */
[C---:B------:R-:W-:Y:S01]  /*24760*/  IMAD.WIDE R2, R252.reuse, 0x4, R2 ;  /* 0x00000004fc027825 */ /* 0x040fe200078e0202 */
[----:B------:R1:W-:Y:S03]  /*24770*/  LDGSTS.E [R245+0x5da00], [R4.64], !P5 ;  /* 0x5da0000004f57fae */ /* 0x0003e6000e921844 */
[C---:B------:R-:W-:Y:S01]  /*24780*/  IMAD.WIDE R236, R252.reuse, 0x4, R236 ;  /* 0x00000004fcec7825 */ /* 0x040fe200078e02ec */
[----:B------:R1:W-:Y:S04]  /*24790*/  LDGSTS.E [R245+0x5dc00], [R2.64], !P5 ;  /* 0x5dc0000002f57fae */ /* 0x0003e8000e921844 */
[----:B------:R1:W-:Y:S04]  /*247a0*/  LDGSTS.E [R245+0x5de00], [R236.64], !P5 ;  /* 0x5de00000ecf57fae */ /* 0x0003e8000e921844 */
[----:B------:R1:W-:Y:S04]  /*247b0*/  STL.64 [R1+0xc00], R6 ;  /* 0x000c000601007387 */ /* 0x0003e80000100a00 */
[----:B-1----:R-:W4:Y:S04]  /*247c0*/  LDL.LU.64 R6, [R1+0x44c8] ;  /* 0x0044c80001067983 */ /* 0x002f280000300a00 */
[----:B------:R1:W-:Y:S04]  /*247d0*/  STL.64 [R1+0xf08], R4 ;  /* 0x000f080401007387 */ /* 0x0003e80000100a00 */
[----:B-1----:R-:W4:Y:S04]  /*247e0*/  LDL.LU.64 R4, [R1+0x44c0] ;  /* 0x0044c00001047983 */ /* 0x002f280000300a00 */
[----:B------:R1:W-:Y:S04]  /*247f0*/  STL.64 [R1+0xf00], R2 ;  /* 0x000f000201007387 */ /* 0x0003e80000100a00 */
[----:B------:R1:W-:Y:S04]  /*24800*/  STL.64 [R1+0xef8], R236 ;  /* 0x000ef8ec01007387 */ /* 0x0003e80000100a00 */
[----:B-1----:R-:W4:Y:S01]  /*24810*/  LDL.LU.64 R2, [R1+0x44b8] ;  /* 0x0044b80001027983 */ /* 0x002f220000300a00 */
[----:B------:R-:W-:-:S03]  /*24820*/  IMAD.WIDE R238, R252, 0x4, R238 ;  /* 0x00000004fcee7825 */ /* 0x000fc600078e02ee */
[----:B------:R-:W4:Y:S04]  /*24830*/  LDL.LU.64 R236, [R1+0x44b0] ;  /* 0x0044b00001ec7983 */ /* 0x000f280000300a00 */
[----:B------:R1:W-:Y:S01]  /*24840*/  LDGSTS.E [R245+0x5f800], [R238.64], !P3 ;  /* 0x5f800000eef57fae */ /* 0x0003e2000d921844 */
[----:B------:R-:W-:-:S05]  /*24850*/  IMAD.WIDE R240, R252, 0x4, R240 ;  /* 0x00000004fcf07825 */ /* 0x000fca00078e02f0 */
[----:B------:R1:W-:Y:S04]  /*24860*/  LDGSTS.E [R245+0x5fa00], [R240.64], !P3 ;  /* 0x5fa00000f0f57fae */ /* 0x0003e8000d921844 */
[----:B------:R1:W-:Y:S04]  /*24870*/  STL.64 [R1+0xc10], R238 ;  /* 0x000c10ee01007387 */ /* 0x0003e80000100a00 */
[----:B-1----:R-:W4:Y:S04]  /*24880*/  LDL.LU.64 R238, [R1+0x44a8] ;  /* 0x0044a80001ee7983 */ /* 0x002f280000300a00 */
[----:B------:R1:W-:Y:S04]  /*24890*/  STL.64 [R1+0xee8], R240 ;  /* 0x000ee8f001007387 */ /* 0x0003e80000100a00 */
[----:B-1----:R-:W4:Y:S01]  /*248a0*/  LDL.LU.64 R240, [R1+0x44a0] ;  /* 0x0044a00001f07983 */ /* 0x002f220000300a00 */
[----:B------:R-:W-:-:S04]  /*248b0*/  IMAD.WIDE R242, R252, 0x4, R242 ;  /* 0x00000004fcf27825 */ /* 0x000fc800078e02f2 */
[----:B------:R-:W-:Y:S01]  /*248c0*/  IMAD.WIDE R246, R252, 0x4, R246 ;  /* 0x00000004fcf67825 */ /* 0x000fe200078e02f6 */
[----:B------:R1:W-:Y:S04]  /*248d0*/  LDGSTS.E [R245+0x5fc00], [R242.64], !P3 ;  /* 0x5fc00000f2f57fae */ /* 0x0003e8000d921844 */
[----:B------:R1:W-:Y:S04]  /*248e0*/  LDGSTS.E [R245+0x5fe00], [R246.64], !P3 ;  /* 0x5fe00000f6f57fae */ /* 0x0003e8000d921844 */
[----:B------:R2:W-:Y:S01]  /*248f0*/  STL.64 [R1+0xee0], R242 ;  /* 0x000ee0f201007387 */ /* 0x0005e20000100a00 */
[----:B-1----:R-:W-:Y:S01]  /*24900*/  IMAD.MOV.U32 R245, RZ, RZ, c[0x0][0x18c] ;  /* 0x00006300fff57624 */ /* 0x002fe200078e00ff */
[----:B------:R-:W-:-:S02]  /*24910*/  IADD3 R0, R244, -0xc1, RZ ;  /* 0xffffff3ff4007810 */ /* 0x000fc40007ffe0ff */
[----:B------:R-:W0:Y:S01]  /*24920*/  LDGDEPBAR ;  /* 0x00000000000079af */ /* 0x000e220000000000 */
[----:B------:R-:W-:-:S03]  /*24930*/  IMAD.SHL.U32 R245, R245, 0x40, RZ ;  /* 0x00000040f5f57824 */ /* 0x000fc600078e00ff */
[----:B------:R1:W-:Y:S01]  /*24940*/  STL.64 [R1+0xed8], R246 ;  /* 0x000ed8f601007387 */ /* 0x0003e20000100a00 */
[----:B--2---:R-:W-:-:S03]  /*24950*/  IMAD.WIDE R248, R245, 0x4, R248 ;  /* 0x00000004f5f87825 */ /* 0x004fc600078e02f8 */
[----:B------:R-:W2:Y:S04]  /*24960*/  LDL.LU.64 R242, [R1+0x4498] ;  /* 0x0044980001f27983 */ /* 0x000ea80000300a00 */
[----:B-1----:R-:W2:Y:S04]  /*24970*/  LDL.LU.64 R246, [R1+0x4490] ;  /* 0x0044900001f67983 */ /* 0x002ea80000300a00 */
[----:B------:R1:W-:Y:S04]  /*24980*/  STL.64 [R1+0xbc8], R248 ;  /* 0x000bc8f801007387 */ /* 0x0003e80000100a00 */
[----:B-1----:R-:W2:Y:S01]  /*24990*/  LDL.LU.64 R248, [R1+0x4488] ;  /* 0x0044880001f87983 */ /* 0x002ea20000300a00 */
[----:B---3--:R-:W-:-:S05]  /*249a0*/  IMAD.WIDE R250, R245, 0x4, R250 ;  /* 0x00000004f5fa7825 */ /* 0x008fca00078e02fa */
[----:B------:R1:W-:Y:S04]  /*249b0*/  STL.64 [R1+0xdd0], R250 ;  /* 0x000dd0fa01007387 */ /* 0x0003e80000100a00 */
[----:B-1----:R-:W3:Y:S04]  /*249c0*/  LDL.LU.64 R250, [R1+0x4480] ;  /* 0x0044800001fa7983 */ /* 0x002ee80000300a00 */
[----:B------:R1:W-:Y:S04]  /*249d0*/  STL.64 [R1+0x4590], R210 ;  /* 0x004590d201007387 */ /* 0x0003e80000100a00 */
[----:B-1----:R-:W2:Y:S04]  /*249e0*/  LDL.LU.64 R210, [R1+0xc78] ;  /* 0x000c780001d27983 */ /* 0x002ea80000300a00 */
[----:B------:R1:W-:Y:S04]  /*249f0*/  STL.64 [R1+0x4588], R212 ;  /* 0x004588d401007387 */ /* 0x0003e80000100a00 */
[----:B-1----:R-:W2:Y:S04]  /*24a00*/  LDL.LU.64 R212, [R1+0xc48] ;  /* 0x000c480001d47983 */ /* 0x002ea80000300a00 */
[----:B------:R1:W-:Y:S04]  /*24a10*/  STL.64 [R1+0x4580], R214 ;  /* 0x004580d601007387 */ /* 0x0003e80000100a00 */
[----:B-1----:R-:W2:Y:S04]  /*24a20*/  LDL.LU.64 R214, [R1+0xc68] ;  /* 0x000c680001d67983 */ /* 0x002ea80000300a00 */
[----:B------:R1:W-:Y:S04]  /*24a30*/  STL.64 [R1+0x4578], R216 ;  /* 0x004578d801007387 */ /* 0x0003e80000100a00 */
[----:B-1----:R-:W2:Y:S04]  /*24a40*/  LDL.LU.64 R216, [R1+0xc58] ;  /* 0x000c580001d87983 */ /* 0x002ea80000300a00 */
[----:B------:R-:W-:Y:S04]  /*24a50*/  STL.64 [R1+0x4570], R218 ;  /* 0x004570da01007387 */ /* 0x000fe80000100a00 */
        /* <DEDUP_REMOVED lines=8> */
[----:B------:R1:W-:Y:S04]  /*24ae0*/  STL.64 [R1+0x4548], R228 ;  /* 0x004548e401007387 */ /* 0x0003e80000100a00 */
[----:B-1----:R-:W2:Y:S04]  /*24af0*/  LDL.64 R228, [R1+0xdd0] ;  /* 0x000dd00001e47983 */ /* 0x002ea80000100a00 */
[----:B------:R1:W-:Y:S04]  /*24b00*/  STL.64 [R1+0x4540], R230 ;  /* 0x004540e601007387 */ /* 0x0003e80000100a00 */
[----:B-1----:R-:W2:Y:S01]  /*24b10*/  LDL.64 R230, [R1+0xbc8] ;  /* 0x000bc80001e67983 */ /* 0x002ea20000100a00 */
[----:B------:R-:W-:-:S02]  /*24b20*/  ISETP.GE.U32.AND P4, PT, R0, 0x7fffff00, PT ;  /* 0x7fffff000000780c */ /* 0x000fc40003f86070 */
[----:B------:R-:W-:-:S04]  /*24b30*/  IADD3 R0, R244, -0xc5, RZ ;  /* 0xffffff3bf4007810 */ /* 0x000fc80007ffe0ff */
[----:B------:R-:W-:Y:S02]  /*24b40*/  ISETP.GE.U32.AND P2, PT, R0, 0x7ffffefc, PT ;  /* 0x7ffffefc0000780c */ /* 0x000fe40003f46070 */
[----:B------:R-:W-:-:S04]  /*24b50*/  IADD3 R0, R244, -0xc9, RZ ;  /* 0xffffff37f4007810 */ /* 0x000fc80007ffe0ff */
[----:B------:R-:W-:Y:S01]  /*24b60*/  ISETP.GE.U32.AND P5, PT, R0, 0x7ffffef8, PT ;  /* 0x7ffffef80000780c */ /* 0x000fe20003fa6070 */
[----:B------:R-:W-:-:S05]  /*24b70*/  IMAD.MOV.U32 R0, RZ, RZ, c[0x0][0x180] ;  /* 0x00006000ff007624 */ /* 0x000fca00078e00ff */
[----:B------:R-:W-:Y:S01]  /*24b80*/  IADD3 R0, R0, -0xcd, RZ ;  /* 0xffffff3300007810 */ /* 0x000fe20007ffe0ff */
[----:B------:R-:W1:Y:S03]  /*24b90*/  S2R R244, SR_TID.X ;  /* 0x0000000000f47919 */ /* 0x000e660000002100 */
[----:B------:R-:W-:Y:S02]  /*24ba0*/  ISETP.GE.U32.AND P3, PT, R0, 0x7ffffef4, PT ;  /* 0x7ffffef40000780c */ /* 0x000fe40003f66070 */
[----:B------:R-:W4:Y:S04]  /*24bb0*/  S2R R0, SR_TID.X ;  /* 0x0000000000007919 */ /* 0x000f280000002100 */
[----:B------:R-:W5:Y:S01]  /*24bc0*/  S2R R219, SR_TID.X ;  /* 0x0000000000db7919 */ /* 0x000f620000002100 */
[----:B-1----:R-:W-:-:S02]  /*24bd0*/  SHF.R.S32.HI R244, RZ, 0x6, R244 ;  /* 0x00000006fff47819 */ /* 0x002fc400000114f4 */
[----:B----4-:R-:W-:Y:S02]  /*24be0*/  LOP3.LUT R0, R0, 0x3f, RZ, 0xc0, !PT ;  /* 0x0000003f00007812 */ /* 0x010fe400078ec0ff */
[----:B------:R-:W-:Y:S02]  /*24bf0*/  SGXT R244, R244, 0x1 ;  /* 0x00000001f4f4781a */ /* 0x000fe40000000200 */
[----:B-----5:R-:W-:Y:S02]  /*24c00*/  SHF.R.S32.HI R218, RZ, 0x6, R219 ;  /* 0x00000006ffda7819 */ /* 0x020fe400000114db */
[----:B------:R-:W-:Y:S02]  /*24c10*/  SHF.L.U32 R0, R0, 0x2, RZ ;  /* 0x0000000200007819 */ /* 0x000fe400000006ff */
[----:B------:R-:W-:Y:S02]  /*24c20*/  LOP3.LUT R219, R219, 0x3f, RZ, 0xc0, !PT ;  /* 0x0000003fdbdb7812 */ /* 0x000fe400078ec0ff */
[----:B------:R-:W-:-:S02]  /*24c30*/  LOP3.LUT R0, R0, 0x110, R244, 0x78, !PT ;  /* 0x0000011000007812 */ /* 0x000fc400078e78f4 */
[----:B------:R-:W-:Y:S01]  /*24c40*/  SGXT R218, R218, 0x1 ;  /* 0x00000001dada781a */ /* 0x000fe20000000200 */
[----:B------:R-:W-:Y:S01]  /*24c50*/  IMAD.SHL.U32 R219, R219, 0x4, RZ ;  /* 0x00000004dbdb7824 */ /* 0x000fe200078e00ff */
[C---:B------:R-:W-:Y:S02]  /*24c60*/  IADD3 R244, R0.reuse, 0x100000, RZ ;  /* 0x0010000000f47810 */ /* 0x040fe40007ffe0ff */
[----:B------:R-:W-:Y:S02]  /*24c70*/  IADD3 R0, R0, 0x100000, RZ ;  /* 0x0010000000007810 */ /* 0x000fe40007ffe0ff */
[----:B------:R-:W-:Y:S01]  /*24c80*/  LOP3.LUT R219, R219, 0x110, R218, 0x78, !PT ;  /* 0x00000110dbdb7812 */ /* 0x000fe200078e78da */
[----:B------:R-:W-:Y:S04]  /*24c90*/  STL.64 [R1+0x4538], R232 ;  /* 0x004538e801007387 */ /* 0x000fe80000100a00 */
[----:B------:R-:W-:Y:S04]  /*24ca0*/  STL.64 [R1+0x4530], R234 ;  /* 0x004530ea01007387 */ /* 0x000fe80000100a00 */
[----:B--2---:R1:W-:Y:S04]  /*24cb0*/  LDGSTS.E [R244+-0x40000], [R230.64], P0 ;  /* 0xc0000000e6f47fae */ /* 0x0043e80008121844 */
[----:B------:R2:W-:Y:S01]  /*24cc0*/  LDGSTS.E [R0+-0x3f800], [R228.64], P0 ;  /* 0xc0800000e4007fae */ /* 0x0005e20008121844 */
[----:B-1----:R-:W-:Y:S01]  /*24cd0*/  IMAD.WIDE R230, R245, 0x4, R210 ;  /* 0x00000004f5e67825 */ /* 0x002fe200078e02d2 */
[----:B------:R-:W-:-:S02]  /*24ce0*/  IADD3 R244, R219, 0x100000, RZ ;  /* 0x00100000dbf47810 */ /* 0x000fc40007ffe0ff */
[----:B------:R-:W4:Y:S01]  /*24cf0*/  LDL.LU.64 R210, [R1+0xc38] ;  /* 0x000c380001d27983 */ /* 0x000f220000300a00 */
[----:B--2---:R-:W-:Y:S01]  /*24d00*/  IMAD.WIDE R228, R245, 0x4, R222 ;  /* 0x00000004f5e47825 */ /* 0x004fe200078e02de */
[----:B------:R-:W-:Y:S02]  /*24d10*/  IADD3 R0, R219, 0x100000, RZ ;  /* 0x00100000db007810 */ /* 0x000fe40007ffe0ff */
[----:B------:R-:W2:Y:S04]  /*24d20*/  LDL.LU.64 R222, [R1+0xc30] ;  /* 0x000c300001de7983 */ /* 0x000ea80000300a00 */
[----:B------:R1:W-:Y:S04]  /*24d30*/  STL.64 [R1+0xdb0], R230 ;  /* 0x000db0e601007387 */ /* 0x0003e80000100a00 */
[----:B------:R1:W-:Y:S04]  /*24d40*/  LDGSTS.E [R244+-0x3f000], [R230.64], P0 ;  /* 0xc1000000e6f47fae */ /* 0x0003e80008121844 */
[----:B------:R5:W-:Y:S04]  /*24d50*/  STL.64 [R1+0xd90], R228 ;  /* 0x000d90e401007387 */ /* 0x000be80000100a00 */
[----:B------:R5:W-:Y:S01]  /*24d60*/  LDGSTS.E [R0+-0x3e800], [R228.64], P0 ;  /* 0xc1800000e4007fae */ /* 0x000be20008121844 */
[----:B-1----:R-:W-:-:S03]  /*24d70*/  IMAD.WIDE R230, R245, 0x4, R214 ;  /* 0x00000004f5e67825 */ /* 0x002fc600078e02d6 */
[----:B------:R-:W3:Y:S04]  /*24d80*/  LDL.LU.64 R214, [R1+0xc28] ;  /* 0x000c280001d67983 */ /* 0x000ee80000300a00 */
[----:B------:R1:W-:Y:S01]  /*24d90*/  LDGSTS.E [R244+-0x3e000], [R230.64], P0 ;  /* 0xc2000000e6f47fae */ /* 0x0003e20008121844 */
[----:B-----5:R-:W-:-:S03]  /*24da0*/  IMAD.WIDE R228, R245, 0x4, R220 ;  /* 0x00000004f5e47825 */ /* 0x020fc600078e02dc */
        /* <DEDUP_REMOVED lines=20> */
[----:B----4-:R-:W-:-:S03]  /*24ef0*/  IMAD.WIDE R230, R245, 0x4, R210 ;  /* 0x00000004f5e67825 */ /* 0x010fc600078e02d2 */
[----:B------:R-:W4:Y:S01]  /*24f00*/  LDL.LU.64 R210, [R1+0xbd8] ;  /* 0x000bd80001d27983 */ /* 0x000f220000300a00 */
[----:B--2---:R-:W-:-:S03]  /*24f10*/  IMAD.WIDE R228, R245, 0x4, R222 ;  /* 0x00000004f5e47825 */ /* 0x004fc600078e02de */
[----:B------:R-:W2:Y:S04]  /*24f20*/  LDL.LU.64 R222, [R1+0xbd0] ;  /* 0x000bd00001de7983 */ /* 0x000ea80000300a00 */
[----:B------:R3:W-:Y:S04]  /*24f30*/  STL.64 [R1+0xcb0], R230 ;  /* 0x000cb0e601007387 */ /* 0x0007e80000100a00 */
[----:B------:R3:W-:Y:S04]  /*24f40*/  LDGSTS.E [R244+-0x3b000], [R230.64], P0 ;  /* 0xc5000000e6f47fae */ /* 0x0007e80008121844 */
[----:B------:R5:W-:Y:S04]  /*24f50*/  STL.64 [R1+0xc90], R228 ;  /* 0x000c90e401007387 */ /* 0x000be80000100a00 */
[----:B------:R5:W-:Y:S01]  /*24f60*/  LDGSTS.E [R0+-0x3a800], [R228.64], P0 ;  /* 0xc5800000e4007fae */ /* 0x000be20008121844 */
[----:B---3--:R-:W-:-:S03]  /*24f70*/  IMAD.WIDE R230, R245, 0x4, R214 ;  /* 0x00000004f5e67825 */ /* 0x008fc600078e02d6 */
        /* <DEDUP_REMOVED lines=143> */
[----:B-1----:R-:W-:-:S05]  /*25870*/  IMAD.WIDE R230, R245, 0x4, R212 ;  /* 0x00000004f5e67825 */ /* 0x002fca00078e02d4 */
[----:B------:R4:W-:Y:S01]  /*25880*/  LDGSTS.E [R244+-0x28000], [R230.64], P0 ;  /* 0xd8000000e6f47fae */ /* 0x0009e20008121844 */
[----:B------:R-:W-:-:S03]  /*25890*/  IMAD.WIDE R226, R245, 0x4, R226 ;  /* 0x00000004f5e27825 */ /* 0x000fc600078e02e2 */
[----:B------:R-:W5:Y:S04]  /*258a0*/  LDL.LU.64 R224, [R1+0xa68] ;  /* 0x000a680001e07983 */ /* 0x000f680000300a00 */
[----:B------:R-:W5:Y:S04]  /*258b0*/  LDL.LU.64 R212, [R1+0xa58] ;  /* 0x000a580001d47983 */ /* 0x000f680000300a00 */
[----:B------:R-:W-:Y:S04]  /*258c0*/  STL.64 [R1+0xae0], R230 ;  /* 0x000ae0e601007387 */ /* 0x000fe80000100a00 */
[----:B------:R1:W-:Y:S04]  /*258d0*/  STL.64 [R1+0xad8], R226 ;  /* 0x000ad8e201007387 */ /* 0x0003e80000100a00 */
[----:B------:R1:W-:Y:S04]  /*258e0*/  LDGSTS.E [R0+-0x27800], [R226.64], P0 ;  /* 0xd8800000e2007fae */ /* 0x0003e80008121844 */
[----:B-1----:R-:W5:Y:S01]  /*258f0*/  LDL.LU.64 R226, [R1+0xa48] ;  /* 0x000a480001e27983 */ /* 0x002f620000300a00 */
[----:B----4-:R-:W-:-:S03]  /*25900*/  IMAD.WIDE R230, R245, 0x4, R210 ;  /* 0x00000004f5e67825 */ /* 0x010fc600078e02d2 */
[----:B------:R-:W4:Y:S01]  /*25910*/  LDL.LU.64 R210, [R1+0xa38] ;  /* 0x000a380001d27983 */ /* 0x000f220000300a00 */
[----:B--2---:R-:W-:-:S03]  /*25920*/  IMAD.WIDE R222, R245, 0x4, R222 ;  /* 0x00000004f5de7825 */ /* 0x004fc600078e02de */
[----:B------:R3:W-:Y:S04]  /*25930*/  STL.64 [R1+0xac8], R230 ;  /* 0x000ac8e601007387 */ /* 0x0007e80000100a00 */
[----:B------:R3:W-:Y:S04]  /*25940*/  LDGSTS.E [R244+-0x27000], [R230.64], P0 ;  /* 0xd9000000e6f47fae */ /* 0x0007e80008121844 */
[----:B------:R1:W-:Y:S04]  /*25950*/  STL.64 [R1+0xab8], R222 ;  /* 0x000ab8de01007387 */ /* 0x0003e80000100a00 */
[----:B------:R1:W-:Y:S01]  /*25960*/  LDGSTS.E [R0+-0x26800], [R222.64], P0 ;  /* 0xd9800000de007fae */ /* 0x0003e20008121844 */
[----:B---3--:R-:W-:-:S03]  /*25970*/  IMAD.WIDE R230, R245, 0x4, R214 ;  /* 0x00000004f5e67825 */ /* 0x008fc600078e02d6 */
[----:B-1----:R-:W2:Y:S01]  /*25980*/  LDL.LU.64 R222, [R1+0xa28] ;  /* 0x000a280001de7983 */ /* 0x002ea20000300a00 */
[----:B-----5:R-:W-:-:S03]  /*25990*/  IMAD.WIDE R220, R245, 0x4, R220 ;  /* 0x00000004f5dc7825 */ /* 0x020fc600078e02dc */
[----:B------:R-:W3:Y:S04]  /*259a0*/  LDL.LU.64 R214, [R1+0xa18] ;  /* 0x000a180001d67983 */ /* 0x000ee80000300a00 */
[----:B------:R1:W-:Y:S04]  /*259b0*/  STL.64 [R1+0xaa8], R230 ;  /* 0x000aa8e601007387 */ /* 0x0003e80000100a00 */
[----:B------:R1:W-:Y:S04]  /*259c0*/  LDGSTS.E [R244+-0x26000], [R230.64], P0 ;  /* 0xda000000e6f47fae */ /* 0x0003e80008121844 */
[----:B------:R5:W-:Y:S04]  /*259d0*/  STL.64 [R1+0xa98], R220 ;  /* 0x000a98dc01007387 */ /* 0x000be80000100a00 */
[----:B------:R5:W-:Y:S01]  /*259e0*/  LDGSTS.E [R0+-0x25800], [R220.64], P0 ;  /* 0xda800000dc007fae */ /* 0x000be20008121844 */
[----:B-1----:R-:W-:-:S03]  /*259f0*/  IMAD.WIDE R230, R245, 0x4, R216 ;  /* 0x00000004f5e67825 */ /* 0x002fc600078e02d8 */
[----:B------:R-:W3:Y:S01]  /*25a00*/  LDL.LU.64 R216, [R1+0xa08] ;  /* 0x000a080001d87983 */ /* 0x000ee20000300a00 */
[----:B------:R-:W-:-:S03]  /*25a10*/  IMAD.WIDE R228, R245, 0x4, R228 ;  /* 0x00000004f5e47825 */ /* 0x000fc600078e02e4 */
[----:B------:R1:W-:Y:S04]  /*25a20*/  LDGSTS.E [R244+-0x25000], [R230.64], P0 ;  /* 0xdb000000e6f47fae */ /* 0x0003e80008121844 */
[----:B-----5:R-:W5:Y:S04]  /*25a30*/  LDL.LU.64 R220, [R1+0x9f8] ;  /* 0x0009f80001dc7983 */ /* 0x020f680000300a00 */
[----:B------:R-:W-:Y:S04]  /*25a40*/  STL.64 [R1+0xa88], R230 ;  /* 0x000a88e601007387 */ /* 0x000fe80000100a00 */
[----:B------:R1:W-:Y:S04]  /*25a50*/  STL.64 [R1+0xa78], R228 ;  /* 0x000a78e401007387 */ /* 0x0003e80000100a00 */
[----:B------:R1:W-:Y:S01]  /*25a60*/  LDGSTS.E [R0+-0x24800], [R228.64], P0 ;  /* 0xdb800000e4007fae */ /* 0x0003e20008121844 */
[----:B------:R-:W-:-:S04]  /*25a70*/  IMAD.WIDE R224, R245, 0x4, R224 ;  /* 0x00000004f5e07825 */ /* 0x000fc800078e02e0 */
[C---:B-1----:R-:W-:Y:S01]  /*25a80*/  IMAD.WIDE R228, R245.reuse, 0x4, R212 ;  /* 0x00000004f5e47825 */ /* 0x042fe200078e02d4 */
[----:B------:R1:W-:Y:S04]  /*25a90*/  LDGSTS.E [R244+-0x24000], [R224.64], P0 ;  /* 0xdc000000e0f47fae */ /* 0x0003e80008121844 */
[----:B------:R-:W5:Y:S04]  /*25aa0*/  LDL.LU.64 R212, [R1+0x9e8] ;  /* 0x0009e80001d47983 */ /* 0x000f680000300a00 */
[----:B------:R1:W-:Y:S04]  /*25ab0*/  STL.64 [R1+0xa68], R224 ;  /* 0x000a68e001007387 */ /* 0x0003e80000100a00 */
[----:B------:R4:W-:Y:S04]  /*25ac0*/  STL.64 [R1+0xa58], R228 ;  /* 0x000a58e401007387 */ /* 0x0009e80000100a00 */
[----:B------:R4:W-:Y:S04]  /*25ad0*/  LDGSTS.E [R0+-0x23800], [R228.64], P0 ;  /* 0xdc800000e4007fae */ /* 0x0009e80008121844 */
[----:B-1----:R-:W5:Y:S01]  /*25ae0*/  LDL.LU.64 R224, [R1+0x9d8] ;  /* 0x0009d80001e07983 */ /* 0x002f620000300a00 */
[----:B------:R-:W-:-:S05]  /*25af0*/  IMAD.WIDE R226, R245, 0x4, R226 ;  /* 0x00000004f5e27825 */ /* 0x000fca00078e02e2 */
[----:B------:R1:W-:Y:S01]  /*25b00*/  LDGSTS.E [R244+-0x23000], [R226.64], P0 ;  /* 0xdd000000e2f47fae */ /* 0x0003e20008121844 */
[----:B----4-:R-:W-:-:S03]  /*25b10*/  IMAD.WIDE R228, R245, 0x4, R210 ;  /* 0x00000004f5e47825 */ /* 0x010fc600078e02d2 */
[----:B------:R-:W4:Y:S04]  /*25b20*/  LDL.LU.64 R210, [R1+0x9c8] ;  /* 0x0009c80001d27983 */ /* 0x000f280000300a00 */
[----:B------:R1:W-:Y:S04]  /*25b30*/  STL.64 [R1+0xa48], R226 ;  /* 0x000a48e201007387 */ /* 0x0003e80000100a00 */
[----:B------:R3:W-:Y:S04]  /*25b40*/  STL.64 [R1+0xa38], R228 ;  /* 0x000a38e401007387 */ /* 0x0007e80000100a00 */
[----:B------:R3:W-:Y:S04]  /*25b50*/  LDGSTS.E [R0+-0x22800], [R228.64], P0 ;  /* 0xdd800000e4007fae */ /* 0x0007e80008121844 */
[----:B-1----:R-:W4:Y:S01]  /*25b60*/  LDL.LU.64 R226, [R1+0x9b8] ;  /* 0x0009b80001e27983 */ /* 0x002f220000300a00 */
[----:B--2---:R-:W-:-:S04]  /*25b70*/  IMAD.WIDE R222, R245, 0x4, R222 ;  /* 0x00000004f5de7825 */ /* 0x004fc800078e02de */
[C---:B---3--:R-:W-:Y:S01]  /*25b80*/  IMAD.WIDE R228, R245.reuse, 0x4, R214 ;  /* 0x00000004f5e47825 */ /* 0x048fe200078e02d6 */
[----:B------:R1:W-:Y:S04]  /*25b90*/  LDGSTS.E [R244+-0x22000], [R222.64], P0 ;  /* 0xde000000def47fae */ /* 0x0003e80008121844 */
[----:B------:R-:W2:Y:S04]  /*25ba0*/  LDL.LU.64 R214, [R1+0x9a8] ;  /* 0x0009a80001d67983 */ /* 0x000ea80000300a00 */
[----:B------:R1:W-:Y:S04]  /*25bb0*/  STL.64 [R1+0xa28], R222 ;  /* 0x000a28de01007387 */ /* 0x0003e80000100a00 */
[----:B------:R5:W-:Y:S04]  /*25bc0*/  STL.64 [R1+0xa18], R228 ;  /* 0x000a18e401007387 */ /* 0x000be80000100a00 */
[----:B------:R5:W-:Y:S04]  /*25bd0*/  LDGSTS.E [R0+-0x21800], [R228.64], P0 ;  /* 0xde800000e4007fae */ /* 0x000be80008121844 */
[----:B-1----:R-:W3:Y:S01]  /*25be0*/  LDL.LU.64 R222, [R1+0x998] ;  /* 0x0009980001de7983 */ /* 0x002ee20000300a00 */
[----:B------:R-:W-:-:S05]  /*25bf0*/  IMAD.WIDE R216, R245, 0x4, R216 ;  /* 0x00000004f5d87825 */ /* 0x000fca00078e02d8 */
[----:B------:R1:W-:Y:S01]  /*25c00*/  STL.64 [R1+0xa08], R216 ;  /* 0x000a08d801007387 */ /* 0x0003e20000100a00 */
[----:B-----5:R-:W-:-:S03]  /*25c10*/  IMAD.WIDE R228, R245, 0x4, R220 ;  /* 0x00000004f5e47825 */ /* 0x020fc600078e02dc */
[----:B------:R-:W5:Y:S04]  /*25c20*/  S2R R219, SR_TID.X ;  /* 0x0000000000db7919 */ /* 0x000f680000002100 */
[----:B------:R-:W3:Y:S04]  /*25c30*/  LDL.LU.64 R220, [R1+0x988] ;  /* 0x0009880001dc7983 */ /* 0x000ee80000300a00 */
[----:B------:R1:W-:Y:S04]  /*25c40*/  STL.64 [R1+0xed0], R228 ;  /* 0x000ed0e401007387 */ /* 0x0003e80000100a00 */
[----:B------:R1:W-:Y:S04]  /*25c50*/  LDGSTS.E [R244+-0x21000], [R216.64], P0 ;  /* 0xdf000000d8f47fae */ /* 0x0003e80008121844 */
[----:B------:R5:W-:Y:S02]  /*25c60*/  LDGSTS.E [R0+-0x20800], [R228.64], P0 ;  /* 0xdf800000e4007fae */ /* 0x000be40008121844 */
[----:B-----5:R-:W-:-:S02]  /*25c70*/  SHF.R.S32.HI R218, RZ, 0x6, R219 ;  /* 0x00000006ffda7819 */ /* 0x020fc400000114db */
[----:B-1----:R-:W5:Y:S01]  /*25c80*/  LDL.LU.64 R216, [R1+0x978] ;  /* 0x0009780001d87983 */ /* 0x002f620000300a00 */
[----:B------:R-:W-:Y:S02]  /*25c90*/  LOP3.LUT R219, R219, 0x3f, RZ, 0xc0, !PT ;  /* 0x0000003fdbdb7812 */ /* 0x000fe400078ec0ff */
[----:B------:R-:W-:-:S03]  /*25ca0*/  SGXT R218, R218, 0x1 ;  /* 0x00000001dada781a */ /* 0x000fc60000000200 */
[----:B------:R-:W-:-:S05]  /*25cb0*/  IMAD.SHL.U32 R219, R219, 0x4, RZ ;  /* 0x00000004dbdb7824 */ /* 0x000fca00078e00ff */
[----:B------:R-:W-:-:S04]  /*25cc0*/  LOP3.LUT R219, R219, 0x110, R218, 0x78, !PT ;  /* 0x00000110dbdb7812 */ /* 0x000fc800078e78da */
[----:B------:R-:W-:Y:S01]  /*25cd0*/  LOP3.LUT R219, R219, 0x20, RZ, 0x3c, !PT ;  /* 0x00000020dbdb7812 */ /* 0x000fe200078e3cff */
[----:B------:R-:W-:Y:S02]  /*25ce0*/  IMAD.WIDE R230, R245, 0x4, R212 ;  /* 0x00000004f5e67825 */ /* 0x000fe400078e02d4 */
[----:B------:R-:W5:Y:S01]  /*25cf0*/  LDL.LU.64 R212, [R1+0x968] ;  /* 0x0009680001d47983 */ /* 0x000f620000300a00 */
[----:B------:R-:W-:Y:S01]  /*25d00*/  IADD3 R244, R219, 0x100000, RZ ;  /* 0x00100000dbf47810 */ /* 0x000fe20007ffe0ff */
[----:B------:R-:W-:Y:S01]  /*25d10*/  IMAD.WIDE R228, R245, 0x4, R224 ;  /* 0x00000004f5e47825 */ /* 0x000fe200078e02e0 */
[----:B------:R-:W-:Y:S01]  /*25d20*/  IADD3 R0, R219, 0x100000, RZ ;  /* 0x00100000db007810 */ /* 0x000fe20007ffe0ff */
[----:B------:R-:W5:Y:S04]  /*25d30*/  LDL.LU.64 R224, [R1+0x958] ;  /* 0x0009580001e07983 */ /* 0x000f680000300a00 */
[----:B------:R4:W-:Y:S04]  /*25d40*/  STL.64 [R1+0x9e8], R230 ;  /* 0x0009e8e601007387 */ /* 0x0009e80000100a00 */
[----:B------:R4:W-:Y:S04]  /*25d50*/  LDGSTS.E [R244+-0x3fe00], [R230.64], P0 ;  /* 0xc0200000e6f47fae */ /* 0x0009e80008121844 */
[----:B------:R1:W-:Y:S04]  /*25d60*/  STL.64 [R1+0xdc8], R228 ;  /* 0x000dc8e401007387 */ /* 0x0003e80000100a00 */
[----:B------:R1:W-:Y:S01]  /*25d70*/  LDGSTS.E [R0+-0x3f600], [R228.64], P0 ;  /* 0xc0a00000e4007fae */ /* 0x0003e20008121844 */
[----:B----4-:R-:W-:-:S03]  /*25d80*/  IMAD.WIDE R230, R245, 0x4, R210 ;  /* 0x00000004f5e67825 */ /* 0x010fc600078e02d2 */
[----:B------:R-:W4:Y:S04]  /*25d90*/  LDL.LU.64 R210, [R1+0x948] ;  /* 0x0009480001d27983 */ /* 0x000f280000300a00 */
[----:B------:R2:W-:Y:S01]  /*25da0*/  LDGSTS.E [R244+-0x3ee00], [R230.64], P0 ;  /* 0xc1200000e6f47fae */ /* 0x0005e20008121844 */
[----:B-1----:R-:W-:-:S03]  /*25db0*/  IMAD.WIDE R228, R245, 0x4, R226 ;  /* 0x00000004f5e47825 */ /* 0x002fc600078e02e2 */
[----:B------:R-:W4:Y:S04]  /*25dc0*/  LDL.LU.64 R226, [R1+0x938] ;  /* 0x0009380001e27983 */ /* 0x000f280000300a00 */
[----:B------:R2:W-:Y:S04]  /*25dd0*/  STL.64 [R1+0xda8], R230 ;  /* 0x000da8e601007387 */ /* 0x0005e80000100a00 */
[----:B------:R3:W-:Y:S04]  /*25de0*/  STL.64 [R1+0xd88], R228 ;  /* 0x000d88e401007387 */ /* 0x0007e80000100a00 */
[----:B------:R3:W-:Y:S01]  /*25df0*/  LDGSTS.E [R0+-0x3e600], [R228.64], P0 ;  /* 0xc1a00000e4007fae */ /* 0x0007e20008121844 */
[----:B--2---:R-:W-:-:S03]  /*25e00*/  IMAD.WIDE R230, R245, 0x4, R214 ;  /* 0x00000004f5e67825 */ /* 0x004fc600078e02d6 */
[----:B------:R-:W2:Y:S04]  /*25e10*/  LDL.LU.64 R214, [R1+0x928] ;  /* 0x0009280001d67983 */ /* 0x000ea80000300a00 */
[----:B------:R1:W-:Y:S01]  /*25e20*/  LDGSTS.E [R244+-0x3de00], [R230.64], P0 ;  /* 0xc2200000e6f47fae */ /* 0x0003e20008121844 */
[----:B---3--:R-:W-:-:S03]  /*25e30*/  IMAD.WIDE R228, R245, 0x4, R222 ;  /* 0x00000004f5e47825 */ /* 0x008fc600078e02de */
[----:B------:R-:W3:Y:S04]  /*25e40*/  LDL.LU.64 R222, [R1+0x918] ;  /* 0x0009180001de7983 */ /* 0x000ee80000300a00 */
[----:B------:R1:W-:Y:S04]  /*25e50*/  STL.64 [R1+0xd68], R230 ;  /* 0x000d68e601007387 */ /* 0x0003e80000100a00 */
        /* <DEDUP_REMOVED lines=161> */
[----:B------:R1:W-:Y:S02]  /*26870*/  LDGSTS.E [R0+-0x29600], [R228.64], P0 ;  /* 0xd6a00000e4007fae */ /* 0x0003e40008121844 */
[----:B-1----:R-:W-:-:S02]  /*26880*/  IMAD.WIDE R230, R245, 0x4, R220 ;  /* 0x00000004f5e67825 */ /* 0x002fc400078e02dc */
[----:B------:R-:W3:Y:S04]  /*26890*/  LDL.LU.64 R220, [R1+0x690] ;  /* 0x0006900001dc7983 */ /* 0x000ee80000300a00 */
[----:B------:R1:W-:Y:S04]  /*268a0*/  LDGSTS.E [R244+-0x28e00], [R230.64], P0 ;  /* 0xd7200000e6f47fae */ /* 0x0003e80008121844 */
[----:B------:R-:W3:Y:S01]  /*268b0*/  LDL.LU.64 R228, [R1+0x680] ;  /* 0x0006800001e47983 */ /* 0x000ee20000300a00 */
[----:B-----5:R-:W-:-:S03]  /*268c0*/  IMAD.WIDE R216, R245, 0x4, R216 ;  /* 0x00000004f5d87825 */ /* 0x020fc600078e02d8 */
[----:B------:R1:W-:Y:S04]  /*268d0*/  STL.64 [R1+0x710], R230 ;  /* 0x000710e601007387 */ /* 0x0003e80000100a00 */
[----:B------:R5:W-:Y:S04]  /*268e0*/  STL.64 [R1+0x700], R216 ;  /* 0x000700d801007387 */ /* 0x000be80000100a00 */
[----:B------:R5:W-:Y:S01]  /*268f0*/  LDGSTS.E [R0+-0x28600], [R216.64], P0 ;  /* 0xd7a00000d8007fae */ /* 0x000be20008121844 */
[----:B-1----:R-:W-:-:S03]  /*26900*/  IMAD.WIDE R230, R245, 0x4, R212 ;  /* 0x00000004f5e67825 */ /* 0x002fc600078e02d4 */
[----:B-----5:R-:W5:Y:S04]  /*26910*/  LDL.LU.64 R216, [R1+0x670] ;  /* 0x0006700001d87983 */ /* 0x020f680000300a00 */
[----:B------:R-:W5:Y:S01]  /*26920*/  LDL.LU.64 R212, [R1+0x660] ;  /* 0x0006600001d47983 */ /* 0x000f620000300a00 */
[----:B------:R-:W-:-:S03]  /*26930*/  IMAD.WIDE R224, R245, 0x4, R224 ;  /* 0x00000004f5e07825 */ /* 0x000fc600078e02e0 */
[----:B------:R-:W-:Y:S04]  /*26940*/  STL.64 [R1+0x6f0], R230 ;  /* 0x0006f0e601007387 */ /* 0x000fe80000100a00 */
[----:B------:R4:W-:Y:S04]  /*26950*/  LDGSTS.E [R244+-0x27e00], [R230.64], P0 ;  /* 0xd8200000e6f47fae */ /* 0x0009e80008121844 */
[----:B------:R1:W-:Y:S04]  /*26960*/  STL.64 [R1+0x6e0], R224 ;  /* 0x0006e0e001007387 */ /* 0x0003e80000100a00 */
[----:B------:R1:W-:Y:S04]  /*26970*/  LDGSTS.E [R0+-0x27600], [R224.64], P0 ;  /* 0xd8a00000e0007fae */ /* 0x0003e80008121844 */
[----:B-1----:R-:W5:Y:S01]  /*26980*/  LDL.LU.64 R224, [R1+0x650] ;  /* 0x0006500001e07983 */ /* 0x002f620000300a00 */
[----:B----4-:R-:W-:-:S03]  /*26990*/  IMAD.WIDE R230, R245, 0x4, R210 ;  /* 0x00000004f5e67825 */ /* 0x010fc600078e02d2 */
[----:B------:R-:W4:Y:S04]  /*269a0*/  LDL.LU.64 R210, [R1+0x640] ;  /* 0x0006400001d27983 */ /* 0x000f280000300a00 */
[----:B------:R2:W-:Y:S04]  /*269b0*/  STL.64 [R1+0x6d0], R230 ;  /* 0x0006d0e601007387 */ /* 0x0005e80000100a00 */
[----:B------:R2:W-:Y:S01]  /*269c0*/  LDGSTS.E [R244+-0x26e00], [R230.64], P0 ;  /* 0xd9200000e6f47fae */ /* 0x0005e20008121844 */
[----:B------:R-:W-:-:S05]  /*269d0*/  IMAD.WIDE R226, R245, 0x4, R226 ;  /* 0x00000004f5e27825 */ /* 0x000fca00078e02e2 */
[----:B------:R1:W-:Y:S04]  /*269e0*/  STL.64 [R1+0x6c0], R226 ;  /* 0x0006c0e201007387 */ /* 0x0003e80000100a00 */
[----:B------:R1:W-:Y:S01]  /*269f0*/  LDGSTS.E [R0+-0x26600], [R226.64], P0 ;  /* 0xd9a00000e2007fae */ /* 0x0003e20008121844 */
[----:B--2---:R-:W-:-:S03]  /*26a00*/  IMAD.WIDE R230, R245, 0x4, R214 ;  /* 0x00000004f5e67825 */ /* 0x004fc600078e02d6 */
[----:B-1----:R-:W2:Y:S04]  /*26a10*/  LDL.LU.64 R226, [R1+0x630] ;  /* 0x0006300001e27983 */ /* 0x002ea80000300a00 */
[----:B------:R-:W2:Y:S04]  /*26a20*/  LDL.LU.64 R214, [R1+0x620] ;  /* 0x0006200001d67983 */ /* 0x000ea80000300a00 */
[----:B------:R1:W-:Y:S04]  /*26a30*/  STL.64 [R1+0x6b0], R230 ;  /* 0x0006b0e601007387 */ /* 0x0003e80000100a00 */
[----:B------:R1:W-:Y:S01]  /*26a40*/  LDGSTS.E [R244+-0x25e00], [R230.64], P0 ;  /* 0xda200000e6f47fae */ /* 0x0003e20008121844 */
[----:B---3--:R-:W-:-:S05]  /*26a50*/  IMAD.WIDE R222, R245, 0x4, R222 ;  /* 0x00000004f5de7825 */ /* 0x008fca00078e02de */
[----:B------:R3:W-:Y:S04]  /*26a60*/  STL.64 [R1+0x6a0], R222 ;  /* 0x0006a0de01007387 */ /* 0x0007e80000100a00 */
[----:B------:R3:W-:Y:S01]  /*26a70*/  LDGSTS.E [R0+-0x25600], [R222.64], P0 ;  /* 0xdaa00000de007fae */ /* 0x0007e20008121844 */
[----:B-1----:R-:W-:-:S03]  /*26a80*/  IMAD.WIDE R230, R245, 0x4, R220 ;  /* 0x00000004f5e67825 */ /* 0x002fc600078e02dc */
[----:B------:R-:W2:Y:S04]  /*26a90*/  LDL.LU.64 R220, [R1+0x610] ;  /* 0x0006100001dc7983 */ /* 0x000ea80000300a00 */
[----:B---3--:R-:W3:Y:S01]  /*26aa0*/  LDL.LU.64 R222, [R1+0x600] ;  /* 0x0006000001de7983 */ /* 0x008ee20000300a00 */
[----:B------:R-:W-:-:S03]  /*26ab0*/  IMAD.WIDE R228, R245, 0x4, R228 ;  /* 0x00000004f5e47825 */ /* 0x000fc600078e02e4 */
[----:B------:R-:W-:Y:S04]  /*26ac0*/  STL.64 [R1+0x690], R230 ;  /* 0x000690e601007387 */ /* 0x000fe80000100a00 */
[----:B------:R1:W-:Y:S04]  /*26ad0*/  LDGSTS.E [R244+-0x24e00], [R230.64], P0 ;  /* 0xdb200000e6f47fae */ /* 0x0003e80008121844 */
[----:B------:R1:W-:Y:S04]  /*26ae0*/  STL.64 [R1+0x680], R228 ;  /* 0x000680e401007387 */ /* 0x0003e80000100a00 */
[----:B------:R1:W-:Y:S01]  /*26af0*/  LDGSTS.E [R0+-0x24600], [R228.64], P0 ;  /* 0xdba00000e4007fae */ /* 0x0003e20008121844 */
[----:B-----5:R-:W-:-:S04]  /*26b00*/  IMAD.WIDE R216, R245, 0x4, R216 ;  /* 0x00000004f5d87825 */ /* 0x020fc800078e02d8 */
        /* <DEDUP_REMOVED lines=16> */
[C---:B------:R-:W-:Y:S01]  /*26c10*/  IMAD.WIDE R228, R245.reuse, 0x4, R214 ;  /* 0x00000004f5e47825 */ /* 0x040fe200078e02d6 */
[----:B------:R1:W-:Y:S04]  /*26c20*/  LDGSTS.E [R244+-0x21e00], [R226.64], P0 ;  /* 0xde200000e2f47fae */ /* 0x0003e80008121844 */
[----:B------:R-:W2:Y:S04]  /*26c30*/  LDL.LU.64 R214, [R1+0x5b0] ;  /* 0x0005b00001d67983 */ /* 0x000ea80000300a00 */
[----:B------:R1:W-:Y:S04]  /*26c40*/  STL.64 [R1+0x630], R226 ;  /* 0x000630e201007387 */ /* 0x0003e80000100a00 */
[----:B------:R3:W-:Y:S04]  /*26c50*/  STL.64 [R1+0x620], R228 ;  /* 0x000620e401007387 */ /* 0x0007e80000100a00 */
[----:B------:R3:W-:Y:S04]  /*26c60*/  LDGSTS.E [R0+-0x21600], [R228.64], P0 ;  /* 0xdea00000e4007fae */ /* 0x0007e80008121844 */
[----:B-1----:R-:W2:Y:S01]  /*26c70*/  LDL.LU.64 R226, [R1+0x5a0] ;  /* 0x0005a00001e27983 */ /* 0x002ea20000300a00 */
[----:B------:R-:W-:-:S04]  /*26c80*/  IMAD.WIDE R220, R245, 0x4, R220 ;  /* 0x00000004f5dc7825 */ /* 0x000fc800078e02dc */
[----:B---3--:R-:W-:Y:S01]  /*26c90*/  IMAD.WIDE R228, R245, 0x4, R222 ;  /* 0x00000004f5e47825 */ /* 0x008fe200078e02de */
[----:B------:R1:W-:Y:S04]  /*26ca0*/  STL.64 [R1+0x610], R220 ;  /* 0x000610dc01007387 */ /* 0x0003e80000100a00 */
[----:B------:R-:W3:Y:S04]  /*26cb0*/  LDL.LU.64 R222, [R1+0x590] ;  /* 0x0005900001de7983 */ /* 0x000ee80000300a00 */
[----:B------:R-:W1:Y:S04]  /*26cc0*/  S2R R219, SR_TID.X ;  /* 0x0000000000db7919 */ /* 0x000e680000002100 */
[----:B------:R1:W-:Y:S04]  /*26cd0*/  STL.64 [R1+0xec8], R228 ;  /* 0x000ec8e401007387 */ /* 0x0003e80000100a00 */
[----:B------:R1:W-:Y:S04]  /*26ce0*/  LDGSTS.E [R244+-0x20e00], [R220.64], P0 ;  /* 0xdf200000dcf47fae */ /* 0x0003e80008121844 */
[----:B------:R1:W-:Y:S04]  /*26cf0*/  LDGSTS.E [R0+-0x20600], [R228.64], P0 ;  /* 0xdfa00000e4007fae */ /* 0x0003e80008121844 */
[----:B-1----:R-:W3:Y:S01]  /*26d00*/  LDL.LU.64 R220, [R1+0x580] ;  /* 0x0005800001dc7983 */ /* 0x002ee20000300a00 */
[----:B------:R-:W-:-:S02]  /*26d10*/  SHF.R.S32.HI R218, RZ, 0x6, R219 ;  /* 0x00000006ffda7819 */ /* 0x000fc400000114db */
[----:B------:R-:W-:Y:S02]  /*26d20*/  LOP3.LUT R219, R219, 0x3f, RZ, 0xc0, !PT ;  /* 0x0000003fdbdb7812 */ /* 0x000fe400078ec0ff */
[----:B------:R-:W-:-:S03]  /*26d30*/  SGXT R218, R218, 0x1 ;  /* 0x00000001dada781a */ /* 0x000fc60000000200 */
[----:B------:R-:W-:-:S05]  /*26d40*/  IMAD.SHL.U32 R219, R219, 0x4, RZ ;  /* 0x00000004dbdb7824 */ /* 0x000fca00078e00ff */
[----:B------:R-:W-:-:S04]  /*26d50*/  LOP3.LUT R219, R219, 0x110, R218, 0x78, !PT ;  /* 0x00000110dbdb7812 */ /* 0x000fc800078e78da */
[----:B------:R-:W-:Y:S01]  /*26d60*/  LOP3.LUT R219, R219, 0x40, RZ, 0x3c, !PT ;  /* 0x00000040dbdb7812 */ /* 0x000fe200078e3cff */
[----:B-----5:R-:W-:Y:S02]  /*26d70*/  IMAD.WIDE R230, R245, 0x4, R212 ;  /* 0x00000004f5e67825 */ /* 0x020fe400078e02d4 */
        /* <DEDUP_REMOVED lines=28> */
[----:B-1----:R-:W-:-:S03]  /*26f40*/  IMAD.WIDE R228, R245, 0x4, R220 ;  /* 0x00000004f5e47825 */ /* 0x002fc600078e02dc */
[----:B------:R-:W3:Y:S04]  /*26f50*/  LDL.LU.64 R220, [R1+0x500] ;  /* 0x0005000001dc7983 */ /* 0x000ee80000300a00 */
[----:B------:R5:W-:Y:S04]  /*26f60*/  STL.64 [R1+0xd20], R230 ;  /* 0x000d20e601007387 */ /* 0x000be80000100a00 */
[----:B------:R1:W-:Y:S04]  /*26f70*/  STL.64 [R1+0xd00], R228 ;  /* 0x000d00e401007387 */ /* 0x0003e80000100a00 */
[----:B------:R1:W-:Y:S01]  /*26f80*/  LDGSTS.E [R0+-0x3c400], [R228.64], P0 ;  /* 0xc3c00000e4007fae */ /* 0x0003e20008121844 */
[----:B-----5:R-:W-:-:S03]  /*26f90*/  IMAD.WIDE R230, R245, 0x4, R212 ;  /* 0x00000004f5e67825 */ /* 0x020fc600078e02d4 */
[----:B------:R-:W5:Y:S01]  /*26fa0*/  LDL.LU.64 R212, [R1+0x4f0] ;  /* 0x0004f00001d47983 */ /* 0x000f620000300a00 */
[----:B-1----:R-:W-:-:S03]  /*26fb0*/  IMAD.WIDE R228, R245, 0x4, R216 ;  /* 0x00000004f5e47825 */ /* 0x002fc600078e02d8 */
[----:B------:R4:W-:Y:S04]  /*26fc0*/  LDGSTS.E [R244+-0x3bc00], [R230.64], P0 ;  /* 0xc4400000e6f47fae */ /* 0x0009e80008121844 */
        /* <DEDUP_REMOVED lines=29> */
[----:B------:R-:W5:Y:S04]  /*271a0*/  LDL.LU.64 R212, [R1+0x490] ;  /* 0x0004900001d47983 */ /* 0x000f680000300a00 */
[----:B------:R4:W-:Y:S01]  /*271b0*/  LDGSTS.E [R244+-0x37c00], [R230.64], P0 ;  /* 0xc8400000e6f47fae */ /* 0x0009e20008121844 */
[----:B-1----:R-:W-:-:S03]  /*271c0*/  IMAD.WIDE R228, R245, 0x4, R216 ;  /* 0x00000004f5e47825 */ /* 0x002fc600078e02d8 */
        /* <DEDUP_REMOVED lines=118> */
[----:B------:R5:W-:Y:S04]  /*27930*/  LDGSTS.E [R244+-0x28c00], [R230.64], P0 ;  /* 0xd7400000e6f47fae */ /* 0x000be80008121844 */
[----:B-1----:R-:W3:Y:S04]  /*27940*/  LDL.LU.64 R228, [R1+0x1e0] ;  /* 0x0001e00001e47983 */ /* 0x002ee80000300a00 */
[----:B------:R5:W-:Y:S01]  /*27950*/  STL.64 [R1+0x4e0], R230 ;  /* 0x0004e0e601007387 */ /* 0x000be20000100a00 */
[----:B------:R-:W-:-:S05]  /*27960*/  IMAD.WIDE R220, R245, 0x4, R220 ;  /* 0x00000004f5dc7825 */ /* 0x000fca00078e02dc */
[----:B------:R1:W-:Y:S04]  /*27970*/  STL.64 [R1+0x4d0], R220 ;  /* 0x0004d0dc01007387 */ /* 0x0003e80000100a00 */
[----:B------:R1:W-:Y:S01]  /*27980*/  LDGSTS.E [R0+-0x28400], [R220.64], P0 ;  /* 0xd7c00000dc007fae */ /* 0x0003e20008121844 */
[----:B-----5:R-:W-:-:S03]  /*27990*/  IMAD.WIDE R230, R245, 0x4, R212 ;  /* 0x00000004f5e67825 */ /* 0x020fc600078e02d4 */
[----:B------:R-:W5:Y:S04]  /*279a0*/  LDL.LU.64 R212, [R1+0x1d8] ;  /* 0x0001d80001d47983 */ /* 0x000f680000300a00 */
[----:B-1----:R-:W5:Y:S01]  /*279b0*/  LDL.LU.64 R220, [R1+0x1d0] ;  /* 0x0001d00001dc7983 */ /* 0x002f620000300a00 */
        /* <DEDUP_REMOVED lines=8> */
[----:B------:R-:W-:Y:S04]  /*27a40*/  STL.64 [R1+0x4a8], R230 ;  /* 0x0004a8e601007387 */ /* 0x000fe80000100a00 */
[----:B------:R2:W-:Y:S01]  /*27a50*/  LDGSTS.E [R244+-0x26c00], [R230.64], P0 ;  /* 0xd9400000e6f47fae */ /* 0x0005e20008121844 */
[----:B------:R-:W-:-:S05]  /*27a60*/  IMAD.WIDE R224, R245, 0x4, R224 ;  /* 0x00000004f5e07825 */ /* 0x000fca00078e02e0 */
[----:B------:R1:W-:Y:S04]  /*27a70*/  STL.64 [R1+0x4a0], R224 ;  /* 0x0004a0e001007387 */ /* 0x0003e80000100a00 */
[----:B------:R1:W-:Y:S04]  /*27a80*/  LDGSTS.E [R0+-0x26400], [R224.64], P0 ;  /* 0xd9c00000e0007fae */ /* 0x0003e80008121844 */
[----:B-1----:R-:W4:Y:S01]  /*27a90*/  LDL.LU.64 R224, [R1+0x1b0] ;  /* 0x0001b00001e07983 */ /* 0x002f220000300a00 */
[----:B--2---:R-:W-:-:S03]  /*27aa0*/  IMAD.WIDE R230, R245, 0x4, R214 ;  /* 0x00000004f5e67825 */ /* 0x004fc600078e02d6 */
[----:B------:R-:W2:Y:S04]  /*27ab0*/  LDL.LU.64 R214, [R1+0x1a0] ;  /* 0x0001a00001d67983 */ /* 0x000ea80000300a00 */
[----:B------:R3:W-:Y:S04]  /*27ac0*/  STL.64 [R1+0x498], R230 ;  /* 0x000498e601007387 */ /* 0x0007e80000100a00 */
[----:B------:R3:W-:Y:S01]  /*27ad0*/  LDGSTS.E [R244+-0x25c00], [R230.64], P0 ;  /* 0xda400000e6f47fae */ /* 0x0007e20008121844 */
[----:B------:R-:W-:-:S05]  /*27ae0*/  IMAD.WIDE R226, R245, 0x4, R226 ;  /* 0x00000004f5e27825 */ /* 0x000fca00078e02e2 */
[----:B------:R1:W-:Y:S04]  /*27af0*/  STL.64 [R1+0x490], R226 ;  /* 0x000490e201007387 */ /* 0x0003e80000100a00 */
[----:B------:R1:W-:Y:S01]  /*27b00*/  LDGSTS.E [R0+-0x25400], [R226.64], P0 ;  /* 0xdac00000e2007fae */ /* 0x0003e20008121844 */
[----:B---3--:R-:W-:-:S03]  /*27b10*/  IMAD.WIDE R230, R245, 0x4, R222 ;  /* 0x00000004f5e67825 */ /* 0x008fc600078e02de */
[----:B------:R-:W3:Y:S04]  /*27b20*/  LDL.LU.64 R222, [R1+0x198] ;  /* 0x0001980001de7983 */ /* 0x000ee80000300a00 */
[----:B-1----:R-:W3:Y:S01]  /*27b30*/  LDL.LU.64 R226, [R1+0x190] ;  /* 0x0001900001e27983 */ /* 0x002ee20000300a00 */
        /* <DEDUP_REMOVED lines=21> */
[----:B------:R-:W-:-:S05]  /*27c90*/  IMAD.WIDE R224, R245, 0x4, R224 ;  /* 0x00000004f5e07825 */ /* 0x000fca00078e02e0 */
[----:B------:R1:W-:Y:S01]  /*27ca0*/  LDGSTS.E [R244+-0x21c00], [R224.64], P0 ;  /* 0xde400000e0f47fae */ /* 0x0003e20008121844 */
[----:B--2---:R-:W-:-:S03]  /*27cb0*/  IMAD.WIDE R228, R245, 0x4, R214 ;  /* 0x00000004f5e47825 */ /* 0x004fc600078e02d6 */
[----:B------:R-:W2:Y:S04]  /*27cc0*/  LDL.LU.64 R214, [R1+0x158] ;  /* 0x0001580001d67983 */ /* 0x000ea80000300a00 */
[----:B------:R1:W-:Y:S04]  /*27cd0*/  STL.64 [R1+0x458], R224 ;  /* 0x000458e001007387 */ /* 0x0003e80000100a00 */
[----:B------:R3:W-:Y:S04]  /*27ce0*/  STL.64 [R1+0x450], R228 ;  /* 0x000450e401007387 */ /* 0x0007e80000100a00 */
[----:B------:R3:W-:Y:S04]  /*27cf0*/  LDGSTS.E [R0+-0x21400], [R228.64], P0 ;  /* 0xdec00000e4007fae */ /* 0x0007e80008121844 */
[----:B-1----:R-:W2:Y:S01]  /*27d00*/  LDL.LU.64 R224, [R1+0x150] ;  /* 0x0001500001e07983 */ /* 0x002ea20000300a00 */
[----:B---3--:R-:W-:-:S05]  /*27d10*/  IMAD.WIDE R222, R245, 0x4, R222 ;  /* 0x00000004f5de7825 */ /* 0x008fca00078e02de */
[----:B------:R1:W-:Y:S04]  /*27d20*/  STL.64 [R1+0x448], R222 ;  /* 0x000448de01007387 */ /* 0x0003e80000100a00 */
[----:B------:R-:W3:Y:S04]  /*27d30*/  LDL.LU.64 R218, [R1+0x140] ;  /* 0x0001400001da7983 */ /* 0x000ee80000300a00 */
[----:B------:R-:W1:Y:S01]  /*27d40*/  S2R R228, SR_TID.X ;  /* 0x0000000000e47919 */ /* 0x000e620000002100 */
[----:B------:R-:W-:-:S03]  /*27d50*/  IMAD.WIDE R226, R245, 0x4, R226 ;  /* 0x00000004f5e27825 */ /* 0x000fc600078e02e2 */
[----:B------:R1:W-:Y:S04]  /*27d60*/  LDGSTS.E [R244+-0x20c00], [R222.64], P0 ;  /* 0xdf400000def47fae */ /* 0x0003e80008121844 */
[----:B------:R1:W-:Y:S04]  /*27d70*/  STL.64 [R1+0xec0], R226 ;  /* 0x000ec0e201007387 */ /* 0x0003e80000100a00 */
        /* <DEDUP_REMOVED lines=10> */
[C---:B------:R-:W-:Y:S02]  /*27e20*/  IADD3 R244, R234.reuse, 0x100000, RZ ;  /* 0x00100000eaf47810 */ /* 0x040fe40007ffe0ff */
[----:B------:R-:W-:-:S03]  /*27e30*/  IADD3 R0, R234, 0x100000, RZ ;  /* 0x00100000ea007810 */ /* 0x000fc60007ffe0ff */
        /* <DEDUP_REMOVED lines=48> */
[----:B-1----:R-:W2:Y:S04]  /*28140*/  LDL.LU.64 R226, [R1+0xc0] ;  /* 0x0000c00001e27983 */ /* 0x002ea80000300a00 */
[----:B------:R3:W-:Y:S04]  /*28150*/  STL.64 [R1+0xc58], R228 ;  /* 0x000c58e401007387 */ /* 0x0007e80000100a00 */
[----:B------:R3:W-:Y:S01]  /*28160*/  LDGSTS.E [R244+-0x39a00], [R228.64], P0 ;  /* 0xc6600000e4f47fae */ /* 0x0007e20008121844 */
[----:B------:R-:W-:-:S05]  /*28170*/  IMAD.WIDE R224, R245, 0x4, R224 ;  /* 0x00000004f5e07825 */ /* 0x000fca00078e02e0 */
[----:B------:R1:W-:Y:S04]  /*28180*/  STL.64 [R1+0xc38], R224 ;  /* 0x000c38e001007387 */ /* 0x0003e80000100a00 */
[----:B------:R1:W-:Y:S01]  /*28190*/  LDGSTS.E [R0+-0x39200], [R224.64], P0 ;  /* 0xc6e00000e0007fae */ /* 0x0003e20008121844 */
[----:B---3--:R-:W-:-:S03]  /*281a0*/  IMAD.WIDE R228, R245, 0x4, R218 ;  /* 0x00000004f5e47825 */ /* 0x008fc600078e02da */
[----:B------:R-:W3:Y:S04]  /*281b0*/  LDL.LU.64 R218, [R1+0xb8] ;  /* 0x0000b80001da7983 */ /* 0x000ee80000300a00 */
[----:B-1----:R-:W3:Y:S04]  /*281c0*/  LDL.LU.64 R224, [R1+0xb0] ;  /* 0x0000b00001e07983 */ /* 0x002ee80000300a00 */
[----:B------:R-:W-:Y:S04]  /*281d0*/  STL.64 [R1+0xc18], R228 ;  /* 0x000c18e401007387 */ /* 0x000fe80000100a00 */
[----:B------:R5:W-:Y:S01]  /*281e0*/  LDGSTS.E [R244+-0x38a00], [R228.64], P0 ;  /* 0xc7600000e4f47fae */ /* 0x000be20008121844 */
[----:B------:R-:W-:-:S05]  /*281f0*/  IMAD.WIDE R222, R245, 0x4, R222 ;  /* 0x00000004f5de7825 */ /* 0x000fca00078e02de */
[----:B------:R1:W-:Y:S04]  /*28200*/  STL.64 [R1+0x9c8], R222 ;  /* 0x0009c8de01007387 */ /* 0x0003e80000100a00 */
[----:B------:R1:W-:Y:S04]  /*28210*/  LDGSTS.E [R0+-0x38200], [R222.64], P0 ;  /* 0xc7e00000de007fae */ /* 0x0003e80008121844 */
[----:B-1----:R-:W3:Y:S01]  /*28220*/  LDL.LU.64 R222, [R1+0xa8] ;  /* 0x0000a80001de7983 */ /* 0x002ee20000300a00 */
[----:B-----5:R-:W-:-:S03]  /*28230*/  IMAD.WIDE R228, R245, 0x4, R220 ;  /* 0x00000004f5e47825 */ /* 0x020fc600078e02dc */
[----:B------:R-:W5:Y:S04]  /*28240*/  LDL.LU.64 R220, [R1+0xa0] ;  /* 0x0000a00001dc7983 */ /* 0x000f680000300a00 */
[----:B------:R-:W-:Y:S04]  /*28250*/  STL.64 [R1+0x10d0], R228 ;  /* 0x0010d0e401007387 */ /* 0x000fe80000100a00 */
[----:B------:R4:W-:Y:S01]  /*28260*/  LDGSTS.E [R244+-0x37a00], [R228.64], P0 ;  /* 0xc8600000e4f47fae */ /* 0x0009e20008121844 */
[----:B------:R-:W-:-:S05]  /*28270*/  IMAD.WIDE R212, R245, 0x4, R212 ;  /* 0x00000004f5d47825 */ /* 0x000fca00078e02d4 */
        /* <DEDUP_REMOVED lines=12> */
[----:B------:R-:W2:Y:S01]  /*28340*/  LDL.LU.64 R214, [R1+0x80] ;  /* 0x0000800001d67983 */ /* 0x000ea20000300a00 */
[----:B------:R-:W-:-:S03]  /*28350*/  IMAD.WIDE R226, R245, 0x4, R226 ;  /* 0x00000004f5e27825 */ /* 0x000fc600078e02e2 */
[----:B------:R3:W-:Y:S04]  /*28360*/  STL.64 [R1+0x10b0], R228 ;  /* 0x0010b0e401007387 */ /* 0x0007e80000100a00 */
[----:B------:R3:W-:Y:S04]  /*28370*/  LDGSTS.E [R244+-0x35a00], [R228.64], P0 ;  /* 0xca600000e4f47fae */ /* 0x0007e80008121844 */
[----:B------:R1:W-:Y:S04]  /*28380*/  STL.64 [R1+0x10a8], R226 ;  /* 0x0010a8e201007387 */ /* 0x0003e80000100a00 */
[----:B------:R1:W-:Y:S01]  /*28390*/  LDGSTS.E [R0+-0x35200], [R226.64], P0 ;  /* 0xcae00000e2007fae */ /* 0x0003e20008121844 */
[----:B---3--:R-:W-:-:S03]  /*283a0*/  IMAD.WIDE R228, R245, 0x4, R218 ;  /* 0x00000004f5e47825 */ /* 0x008fc600078e02da */
[----:B------:R-:W3:Y:S01]  /*283b0*/  LDL.LU.64 R218, [R1+0x78] ;  /* 0x0000780001da7983 */ /* 0x000ee20000300a00 */
[----:B-1----:R-:W-:-:S03]  /*283c0*/  IMAD.WIDE R226, R245, 0x4, R224 ;  /* 0x00000004f5e27825 */ /* 0x002fc600078e02e0 */
[----:B------:R-:W3:Y:S04]  /*283d0*/  LDL.LU.64 R224, [R1+0x70] ;  /* 0x0000700001e07983 */ /* 0x000ee80000300a00 */
[----:B------:R1:W-:Y:S04]  /*283e0*/  STL.64 [R1+0x10a0], R228 ;  /* 0x0010a0e401007387 */ /* 0x0003e80000100a00 */
[----:B------:R1:W-:Y:S04]  /*283f0*/  STL.64 [R1+0x1098], R226 ;  /* 0x001098e201007387 */ /* 0x0003e80000100a00 */
[----:B------:R1:W-:Y:S04]  /*28400*/  LDGSTS.E [R244+-0x34a00], [R228.64], P0 ;  /* 0xcb600000e4f47fae */ /* 0x0003e80008121844 */
[----:B------:R1:W-:Y:S04]  /*28410*/  LDGSTS.E [R0+-0x34200], [R226.64], P0 ;  /* 0xcbe00000e2007fae */ /* 0x0003e80008121844 */
[----:B-1----:R-:W3:Y:S04]  /*28420*/  LDL.LU.64 R228, [R1+0x68] ;  /* 0x0000680001e47983 */ /* 0x002ee80000300a00 */
[----:B------:R-:W3:Y:S01]  /*28430*/  LDL.LU.64 R226, [R1+0x60] ;  /* 0x0000600001e27983 */ /* 0x000ee20000300a00 */
[----:B------:R-:W-:-:S04]  /*28440*/  IMAD.WIDE R222, R245, 0x4, R222 ;  /* 0x00000004f5de7825 */ /* 0x000fc800078e02de */
[C---:B-----5:R-:W-:Y:S01]  /*28450*/  IMAD.WIDE R220, R245.reuse, 0x4, R220 ;  /* 0x00000004f5dc7825 */ /* 0x060fe200078e02dc */
[----:B------:R-:W-:Y:S04]  /*28460*/  STL.64 [R1+0x1090], R222 ;  /* 0x001090de01007387 */ /* 0x000fe80000100a00 */
[----:B------:R1:W-:Y:S04]  /*28470*/  LDGSTS.E [R244+-0x33a00], [R222.64], P0 ;  /* 0xcc600000def47fae */ /* 0x0003e80008121844 */
[----:B------:R4:W-:Y:S04]  /*28480*/  STL.64 [R1+0x1088], R220 ;  /* 0x001088dc01007387 */ /* 0x0009e80000100a00 */
[----:B------:R4:W-:Y:S01]  /*28490*/  LDGSTS.E [R0+-0x33200], [R220.64], P0 ;  /* 0xcce00000dc007fae */ /* 0x0009e20008121844 */
[----:B------:R-:W-:-:S05]  /*284a0*/  IMAD.WIDE R212, R245, 0x4, R212 ;  /* 0x00000004f5d47825 */ /* 0x000fca00078e02d4 */
[----:B------:R5:W-:Y:S01]  /*284b0*/  LDGSTS.E [R244+-0x32a00], [R212.64], P0 ;  /* 0xcd600000d4f47fae */ /* 0x000be20008121844 */
[----:B----4-:R-:W-:-:S03]  /*284c0*/  IMAD.WIDE R220, R245, 0x4, R210 ;  /* 0x00000004f5dc7825 */ /* 0x010fc600078e02d2 */
[----:B------:R-:W4:Y:S04]  /*284d0*/  LDL.LU.64 R210, [R1+0x58] ;  /* 0x0000580001d27983 */ /* 0x000f280000300a00 */
[----:B------:R5:W-:Y:S04]  /*284e0*/  STL.64 [R1+0x1080], R212 ;  /* 0x001080d401007387 */ /* 0x000be80000100a00 */
[----:B------:R2:W-:Y:S04]  /*284f0*/  STL.64 [R1+0x1078], R220 ;  /* 0x001078dc01007387 */ /* 0x0005e80000100a00 */
[----:B------:R2:W-:Y:S04]  /*28500*/  LDGSTS.E [R0+-0x32200], [R220.64], P0 ;  /* 0xcde00000dc007fae */ /* 0x0005e80008121844 */
[----:B-----5:R-:W5:Y:S01]  /*28510*/  LDL.LU.64 R212, [R1+0x50] ;  /* 0x0000500001d47983 */ /* 0x020f620000300a00 */
[----:B-1----:R-:W-:-:S05]  /*28520*/  IMAD.WIDE R222, R245, 0x4, R216 ;  /* 0x00000004f5de7825 */ /* 0x002fca00078e02d8 */
[----:B------:R3:W-:Y:S01]  /*28530*/  LDGSTS.E [R244+-0x31a00], [R222.64], P0 ;  /* 0xce600000def47fae */ /* 0x0007e20008121844 */
[----:B--2---:R-:W-:-:S03]  /*28540*/  IMAD.WIDE R220, R245, 0x4, R214 ;  /* 0x00000004f5dc7825 */ /* 0x004fc600078e02d6 */
[----:B------:R-:W2:Y:S04]  /*28550*/  LDL.LU.64 R214, [R1+0x48] ;  /* 0x0000480001d67983 */ /* 0x000ea80000300a00 */
[----:B------:R-:W2:Y:S04]  /*28560*/  LDL.LU.64 R216, [R1+0x40] ;  /* 0x0000400001d87983 */ /* 0x000ea80000300a00 */
[----:B------:R3:W-:Y:S04]  /*28570*/  STL.64 [R1+0x1070], R222 ;  /* 0x001070de01007387 */ /* 0x0007e80000100a00 */
[----:B------:R1:W-:Y:S04]  /*28580*/  STL.64 [R1+0x1068], R220 ;  /* 0x001068dc01007387 */ /* 0x0003e80000100a00 */
[----:B------:R1:W-:Y:S01]  /*28590*/  LDGSTS.E [R0+-0x31200], [R220.64], P0 ;  /* 0xcee00000dc007fae */ /* 0x0003e20008121844 */
[----:B---3--:R-:W-:-:S03]  /*285a0*/  IMAD.WIDE R222, R245, 0x4, R218 ;  /* 0x00000004f5de7825 */ /* 0x008fc600078e02da */
[----:B------:R-:W3:Y:S01]  /*285b0*/  LDL.LU.64 R218, [R1+0x38] ;  /* 0x0000380001da7983 */ /* 0x000ee20000300a00 */
[----:B------:R-:W-:-:S03]  /*285c0*/  IMAD.WIDE R230, R245, 0x4, R224 ;  /* 0x00000004f5e67825 */ /* 0x000fc600078e02e0 */
[----:B-1----:R-:W3:Y:S04]  /*285d0*/  LDL.LU.64 R220, [R1+0x30] ;  /* 0x0000300001dc7983 */ /* 0x002ee80000300a00 */
[----:B------:R1:W-:Y:S04]  /*285e0*/  STL.64 [R1+0x1060], R222 ;  /* 0x001060de01007387 */ /* 0x0003e80000100a00 */
[----:B------:R1:W-:Y:S04]  /*285f0*/  LDGSTS.E [R244+-0x30a00], [R222.64], P0 ;  /* 0xcf600000def47fae */ /* 0x0003e80008121844 */
[----:B------:R1:W-:Y:S04]  /*28600*/  STL.64 [R1+0x1058], R230 ;  /* 0x001058e601007387 */ /* 0x0003e80000100a00 */
[----:B------:R1:W-:Y:S04]  /*28610*/  LDGSTS.E [R0+-0x30200], [R230.64], P0 ;  /* 0xcfe00000e6007fae */ /* 0x0003e80008121844 */
[----:B-1----:R-:W3:Y:S01]  /*28620*/  LDL.LU.64 R222, [R1+0x28] ;  /* 0x0000280001de7983 */ /* 0x002ee20000300a00 */
[----:B------:R-:W-:-:S03]  /*28630*/  IMAD.WIDE R232, R245, 0x4, R228 ;  /* 0x00000004f5e87825 */ /* 0x000fc600078e02e4 */
[----:B------:R-:W3:Y:S01]  /*28640*/  LDL.LU.64 R224, [R1+0x20] ;  /* 0x0000200001e07983 */ /* 0x000ee20000300a00 */
[----:B------:R-:W-:-:S03]  /*28650*/  IMAD.WIDE R230, R245, 0x4, R226 ;  /* 0x00000004f5e67825 */ /* 0x000fc600078e02e2 */
[----:B------:R1:W-:Y:S04]  /*28660*/  LDGSTS.E [R244+-0x2fa00], [R232.64], P0 ;  /* 0xd0600000e8f47fae */ /* 0x0003e80008121844 */
[----:B------:R-:W3:Y:S04]  /*28670*/  LDL.LU.64 R226, [R1+0x18] ;  /* 0x0000180001e27983 */ /* 0x000ee80000300a00 */
[----:B------:R-:W3:Y:S04]  /*28680*/  LDL.LU.64 R228, [R1+0x10] ;  /* 0x0000100001e47983 */ /* 0x000ee80000300a00 */
[----:B------:R-:W-:Y:S04]  /*28690*/  STL.64 [R1+0x1050], R232 ;  /* 0x001050e801007387 */ /* 0x000fe80000100a00 */
[----:B------:R1:W-:Y:S04]  /*286a0*/  STL.64 [R1+0x1048], R230 ;  /* 0x001048e601007387 */ /* 0x0003e80000100a00 */
[----:B------:R1:W-:Y:S04]  /*286b0*/  LDGSTS.E [R0+-0x2f200], [R230.64], P0 ;  /* 0xd0e00000e6007fae */ /* 0x0003e80008121844 */
[----:B-1----:R-:W3:Y:S04]  /*286c0*/  LDL.LU.64 R230, [R1+0x8] ;  /* 0x0000080001e67983 */ /* 0x002ee80000300a00 */
[----:B------:R-:W3:Y:S04]  /*286d0*/  LDL.LU.64 R232, [R1] ;  /* 0x0000000001e87983 */ /* 0x000ee80000300a00 */
[----:B------:R-:W1:Y:S01]  /*286e0*/  S2R R235, SR_TID.X ;  /* 0x0000000000eb7919 */ /* 0x000e620000002100 */
[----:B------:R-:W-:-:S04]  /*286f0*/  IMAD.WIDE R248, R245, 0x4, R248 ;  /* 0x00000004f5f87825 */ /* 0x000fc800078e02f8 */
[----:B------:R-:W-:-:S04]  /*28700*/  IMAD.WIDE R246, R245, 0x4, R246 ;  /* 0x00000004f5f67825 */ /* 0x000fc800078e02f6 */
[----:B------:R-:W-:-:S04]  /*28710*/  IMAD.WIDE R240, R245, 0x4, R240 ;  /* 0x00000004f5f07825 */ /* 0x000fc800078e02f0 */
[----:B------:R-:W-:-:S04]  /*28720*/  IMAD.WIDE R236, R245, 0x4, R236 ;  /* 0x00000004f5ec7825 */ /* 0x000fc800078e02ec */
[----:B------:R-:W-:-:S04]  /*28730*/  IMAD.WIDE R4, R245, 0x4, R4 ;  /* 0x00000004f5047825 */ /* 0x000fc800078e0204 */
[----:B------:R-:W-:-:S04]  /*28740*/  IMAD.WIDE R6, R245, 0x4, R6 ;  /* 0x00000004f5067825 */ /* 0x000fc800078e0206 */
[----:B----4-:R-:W-:-:S05]  /*28750*/  IMAD.WIDE R210, R245, 0x4, R210 ;  /* 0x00000004f5d27825 */ /* 0x010fca00078e02d2 */
[----:B------:R4:W-:Y:S04]  /*28760*/  STL.64 [R1+0x1040], R210 ;  /* 0x001040d201007387 */ /* 0x0009e80000100a00 */
[----:B------:R4:W-:Y:S01]  /*28770*/  LDGSTS.E [R244+-0x2ea00], [R210.64], P0 ;  /* 0xd1600000d2f47fae */ /* 0x0009e20008121844 */
[----:B-----5:R-:W-:-:S03]  /*28780*/  IMAD.WIDE R212, R245, 0x4, R212 ;  /* 0x00000004f5d47825 */ /* 0x020fc600078e02d4 */
[----:B----4-:R-:W4:Y:S04]  /*28790*/  LDL.LU.64 R210, [R1+0x4590] ;  /* 0x0045900001d27983 */ /* 0x010f280000300a00 */
[----:B------:R5:W-:Y:S04]  /*287a0*/  STL.64 [R1+0x1038], R212 ;  /* 0x001038d401007387 */ /* 0x000be80000100a00 */
[----:B------:R5:W-:Y:S04]  /*287b0*/  LDGSTS.E [R0+-0x2e200], [R212.64], P0 ;  /* 0xd1e00000d4007fae */ /* 0x000be80008121844 */
[----:B-----5:R-:W5:Y:S01]  /*287c0*/  LDL.LU.64 R212, [R1+0x4588] ;  /* 0x0045880001d47983 */ /* 0x020f620000300a00 */
[----:B--2---:R-:W-:-:S04]  /*287d0*/  IMAD.WIDE R214, R245, 0x4, R214 ;  /* 0x00000004f5d67825 */ /* 0x004fc800078e02d6 */
[C---:B------:R-:W-:Y:S01]  /*287e0*/  IMAD.WIDE R216, R245.reuse, 0x4, R216 ;  /* 0x00000004f5d87825 */ /* 0x040fe200078e02d8 */
[----:B------:R2:W-:Y:S04]  /*287f0*/  STL.64 [R1+0x1030], R214 ;  /* 0x001030d601007387 */ /* 0x0005e80000100a00 */
[----:B------:R2:W-:Y:S04]  /*28800*/  LDGSTS.E [R244+-0x2da00], [R214.64], P0 ;  /* 0xd2600000d6f47fae */ /* 0x0005e80008121844 */
[----:B------:R1:W-:Y:S04]  /*28810*/  LDGSTS.E [R0+-0x2d200], [R216.64], P0 ;  /* 0xd2e00000d8007fae */ /* 0x0003e80008121844 */
[----:B--2---:R-:W2:Y:S04]  /*28820*/  LDL.LU.64 R214, [R1+0x4580] ;  /* 0x0045800001d67983 */ /* 0x004ea80000300a00 */
[----:B------:R1:W-:Y:S04]  /*28830*/  STL.64 [R1+0x1028], R216 ;  /* 0x001028d801007387 */ /* 0x0003e80000100a00 */
[----:B-1----:R-:W2:Y:S01]  /*28840*/  LDL.LU.64 R216, [R1+0x4578] ;  /* 0x0045780001d87983 */ /* 0x002ea20000300a00 */
[----:B---3--:R-:W-:-:S04]  /*28850*/  IMAD.WIDE R218, R245, 0x4, R218 ;  /* 0x00000004f5da7825 */ /* 0x008fc800078e02da */
[C---:B------:R-:W-:Y:S01]  /*28860*/  IMAD.WIDE R220, R245.reuse, 0x4, R220 ;  /* 0x00000004f5dc7825 */ /* 0x040fe200078e02dc */
[----:B------:R1:W-:Y:S04]  /*28870*/  STL.64 [R1+0x1020], R218 ;  /* 0x001020da01007387 */ /* 0x0003e80000100a00 */
[----:B------:R1:W-:Y:S04]  /*28880*/  LDGSTS.E [R244+-0x2ca00], [R218.64], P0 ;  /* 0xd3600000daf47fae */ /* 0x0003e80008121844 */
[----:B------:R3:W-:Y:S04]  /*28890*/  LDGSTS.E [R0+-0x2c200], [R220.64], P0 ;  /* 0xd3e00000dc007fae */ /* 0x0007e80008121844 */
[----:B-1----:R-:W2:Y:S01]  /*288a0*/  LDL.LU.64 R218, [R1+0x4570] ;  /* 0x0045700001da7983 */ /* 0x002ea20000300a00 */
[----:B------:R-:W-:-:S03]  /*288b0*/  IMAD.WIDE R222, R245, 0x4, R222 ;  /* 0x00000004f5de7825 */ /* 0x000fc600078e02de */
[----:B------:R3:W-:Y:S01]  /*288c0*/  STL.64 [R1+0x1018], R220 ;  /* 0x001018dc01007387 */ /* 0x0007e20000100a00 */
[----:B------:R-:W-:-:S03]  /*288d0*/  IMAD.WIDE R224, R245, 0x4, R224 ;  /* 0x00000004f5e07825 */ /* 0x000fc600078e02e0 */
[----:B------:R1:W-:Y:S04]  /*288e0*/  LDGSTS.E [R244+-0x2ba00], [R222.64], P0 ;  /* 0xd4600000def47fae */ /* 0x0003e80008121844 */
[----:B------:R1:W-:Y:S04]  /*288f0*/  LDGSTS.E [R0+-0x2b200], [R224.64], P0 ;  /* 0xd4e00000e0007fae */ /* 0x0003e80008121844 */
[----:B---3--:R-:W3:Y:S01]  /*28900*/  LDL.LU.64 R220, [R1+0x4568] ;  /* 0x0045680001dc7983 */ /* 0x008ee20000300a00 */
[----:B------:R-:W-:-:S03]  /*28910*/  IMAD.WIDE R226, R245, 0x4, R226 ;  /* 0x00000004f5e27825 */ /* 0x000fc600078e02e2 */
[----:B------:R1:W-:Y:S01]  /*28920*/  STL.64 [R1+0x1010], R222 ;  /* 0x001010de01007387 */ /* 0x0003e20000100a00 */
[----:B------:R-:W-:-:S03]  /*28930*/  IMAD.WIDE R228, R245, 0x4, R228 ;  /* 0x00000004f5e47825 */ /* 0x000fc600078e02e4 */
[----:B------:R1:W-:Y:S04]  /*28940*/  LDGSTS.E [R244+-0x2aa00], [R226.64], P0 ;  /* 0xd5600000e2f47fae */ /* 0x0003e80008121844 */
[----:B------:R1:W-:Y:S04]  /*28950*/  LDGSTS.E [R0+-0x2a200], [R228.64], P0 ;  /* 0xd5e00000e4007fae */ /* 0x0003e80008121844 */
[----:B-1----:R-:W2:Y:S04]  /*28960*/  LDL.LU.64 R222, [R1+0x4560] ;  /* 0x0045600001de7983 */ /* 0x002ea80000300a00 */
[----:B------:R1:W-:Y:S01]  /*28970*/  STL.64 [R1+0x1008], R224 ;  /* 0x001008e001007387 */ /* 0x0003e20000100a00 */
[----:B------:R-:W-:-:S03]  /*28980*/  IMAD.WIDE R230, R245, 0x4, R230 ;  /* 0x00000004f5e67825 */ /* 0x000fc600078e02e6 */
[----:B-1----:R-:W2:Y:S01]  /*28990*/  LDL.LU.64 R224, [R1+0x4558] ;  /* 0x0045580001e07983 */ /* 0x002ea20000300a00 */
[----:B------:R-:W-:-:S03]  /*289a0*/  IMAD.WIDE R232, R245, 0x4, R232 ;  /* 0x00000004f5e87825 */ /* 0x000fc600078e02e8 */
[----:B------:R1:W-:Y:S04]  /*289b0*/  STL.64 [R1+0x1000], R226 ;  /* 0x001000e201007387 */ /* 0x0003e80000100a00 */
[----:B------:R1:W-:Y:S04]  /*289c0*/  LDGSTS.E [R244+-0x29a00], [R230.64], P0 ;  /* 0xd6600000e6f47fae */ /* 0x0003e80008121844 */
[----:B------:R1:W-:Y:S04]  /*289d0*/  LDGSTS.E [R0+-0x29200], [R232.64], P0 ;  /* 0xd6e00000e8007fae */ /* 0x0003e80008121844 */
[----:B-1----:R-:W2:Y:S04]  /*289e0*/  LDL.LU.64 R226, [R1+0x4550] ;  /* 0x0045500001e27983 */ /* 0x002ea80000300a00 */
[----:B------:R1:W-:Y:S04]  /*289f0*/  STL.64 [R1+0xff8], R228 ;  /* 0x000ff8e401007387 */ /* 0x0003e80000100a00 */
[----:B-1----:R-:W2:Y:S04]  /*28a00*/  LDL.LU.64 R228, [R1+0x4548] ;  /* 0x0045480001e47983 */ /* 0x002ea80000300a00 */
[----:B------:R1:W-:Y:S04]  /*28a10*/  STL.64 [R1+0xff0], R230 ;  /* 0x000ff0e601007387 */ /* 0x0003e80000100a00 */
[----:B------:R1:W-:Y:S04]  /*28a20*/  STL.64 [R1+0xfe8], R232 ;  /* 0x000fe8e801007387 */ /* 0x0003e80000100a00 */
[----:B-1----:R-:W2:Y:S04]  /*28a30*/  LDL.LU.64 R230, [R1+0x4540] ;  /* 0x0045400001e67983 */ /* 0x002ea80000300a00 */
[----:B------:R-:W2:Y:S01]  /*28a40*/  LDL.LU.64 R232, [R1+0x4538] ;  /* 0x0045380001e87983 */ /* 0x000ea20000300a00 */
[----:B------:R-:W-:-:S02]  /*28a50*/  SHF.R.S32.HI R244, RZ, 0x6, R235 ;  /* 0x00000006fff47819 */ /* 0x000fc400000114eb */
[----:B------:R-:W-:Y:S01]  /*28a60*/  LOP3.LUT R0, R235, 0x3f, RZ, 0xc0, !PT ;  /* 0x0000003feb007812 */ /* 0x000fe200078ec0ff */
[----:B------:R-:W-:Y:S01]  /*28a70*/  IMAD.WIDE R234, R245, 0x4, R250 ;  /* 0x00000004f5ea7825 */ /* 0x000fe200078e02fa */
[----:B------:R-:W-:Y:S02]  /*28a80*/  SGXT R244, R244, 0x1 ;  /* 0x00000001f4f4781a */ /* 0x000fe40000000200 */
[----:B------:R-:W-:-:S04]  /*28a90*/  SHF.L.U32 R251, R0, 0x2, RZ ;  /* 0x0000000200fb7819 */ /* 0x000fc800000006ff */
[----:B------:R-:W-:-:S04]  /*28aa0*/  LOP3.LUT R251, R251, 0x110, R244, 0x78, !PT ;  /* 0x00000110fbfb7812 */ /* 0x000fc800078e78f4 */
[----:B------:R-:W-:-:S04]  /*28ab0*/  LOP3.LUT R251, R251, 0x60, RZ, 0x3c, !PT ;  /* 0x00000060fbfb7812 */ /* 0x000fc800078e3cff */
[C---:B------:R-:W-:Y:S02]  /*28ac0*/  IADD3 R244, R251.reuse, 0x100000, RZ ;  /* 0x00100000fbf47810 */ /* 0x040fe40007ffe0ff */
[----:B------:R-:W-:Y:S01]  /*28ad0*/  IADD3 R0, R251, 0x100000, RZ ;  /* 0x00100000fb007810 */ /* 0x000fe20007ffe0ff */
[----:B------:R1:W-:Y:S04]  /*28ae0*/  STL.64 [R1+0xfe0], R234 ;  /* 0x000fe0ea01007387 */ /* 0x0003e80000100a00 */
[----:B------:R1:W-:Y:S04]  /*28af0*/  LDGSTS.E [R244+-0x28a00], [R234.64], P0 ;  /* 0xd7600000eaf47fae */ /* 0x0003e80008121844 */
[----:B------:R1:W-:Y:S04]  /*28b00*/  LDGSTS.E [R0+-0x28200], [R248.64], P0 ;  /* 0xd7e00000f8007fae */ /* 0x0003e80008121844 */
[----:B-1----:R-:W2:Y:S04]  /*28b10*/  LDL.LU.64 R234, [R1+0x4530] ;  /* 0x0045300001ea7983 */ /* 0x002ea80000300a00 */
[----:B------:R1:W-:Y:S02]  /*28b20*/  STL.64 [R1+0xfd8], R248 ;  /* 0x000fd8f801007387 */ /* 0x0003e40000100a00 */
[----:B-1----:R-:W-:Y:S01]  /*28b30*/  IMAD.WIDE R248, R245, 0x4, R242 ;  /* 0x00000004f5f87825 */ /* 0x002fe200078e02f2 */
[----:B------:R-:W-:-:S05]  /*28b40*/  IADD3 R242, R251, 0x100000, RZ ;  /* 0x00100000fbf27810 */ /* 0x000fca0007ffe0ff */
[----:B------:R1:W-:Y:S04]  /*28b50*/  LDGSTS.E [R242+-0x27a00], [R246.64], P0 ;  /* 0xd8600000f6f27fae */ /* 0x0003e80008121844 */
[----:B------:R3:W-:Y:S01]  /*28b60*/  LDGSTS.E [R0+-0x27200], [R248.64], P0 ;  /* 0xd8e00000f8007fae */ /* 0x0007e20008121844 */
[----:B-1----:R-:W-:Y:S01]  /*28b70*/  IMAD.WIDE R242, R245, 0x4, R238 ;  /* 0x00000004f5f27825 */ /* 0x002fe200078e02ee */
[----:B------:R-:W-:Y:S02]  /*28b80*/  IADD3 R238, R251, 0x100000, RZ ;  /* 0x00100000fbee7810 */ /* 0x000fe40007ffe0ff */
[----:B------:R-:W-:Y:S04]  /*28b90*/  STL.64 [R1+0xfd0], R246 ;  /* 0x000fd0f601007387 */ /* 0x000fe80000100a00 */
[----:B------:R1:W-:Y:S04]  /*28ba0*/  LDGSTS.E [R238+-0x26a00], [R240.64], P0 ;  /* 0xd9600000f0ee7fae */ /* 0x0003e80008121844 */
[----:B------:R-:W-:Y:S04]  /*28bb0*/  STL.64 [R1+0xfc8], R248 ;  /* 0x000fc8f801007387 */ /* 0x000fe80000100a00 */
[----:B------:R-:W-:Y:S01]  /*28bc0*/  STL.64 [R1+0xfc0], R240 ;  /* 0x000fc0f001007387 */ /* 0x000fe20000100a00 */
[----:B-1----:R-:W-:Y:S01]  /*28bd0*/  IMAD.WIDE R238, R245, 0x4, R2 ;  /* 0x00000004f5ee7825 */ /* 0x002fe200078e0202 */
[----:B------:R-:W-:-:S02]  /*28be0*/  IADD3 R2, R251, 0x100000, RZ ;  /* 0x00100000fb027810 */ /* 0x000fc40007ffe0ff */
[----:B------:R-:W-:Y:S04]  /*28bf0*/  STL.64 [R1+0xfb8], R242 ;  /* 0x000fb8f201007387 */ /* 0x000fe80000100a00 */
        /* <DEDUP_REMOVED lines=8> */
[----:B------:R4:W-:Y:S01]  /*28c80*/  LDGSTS.E [R0+-0x24200], [R6.64], P0 ;  /* 0xdbe0000006007fae */ /* 0x0009e20008121844 */
[----:B-1----:R-:W-:-:S04]  /*28c90*/  IMAD.WIDE R4, R245, 0x4, R10 ;  /* 0x00000004f5047825 */ /* 0x002fc800078e020a */
[----:B----4-:R-:W-:-:S05]  /*28ca0*/  IMAD.WIDE R6, R245, 0x4, R8 ;  /* 0x00000004f5067825 */ /* 0x010fca00078e0208 */
[----:B------:R1:W-:Y:S04]  /*28cb0*/  STL.64 [R1+0xf90], R6 ;  /* 0x000f900601007387 */ /* 0x0003e80000100a00 */
[----:B------:R1:W-:Y:S04]  /*28cc0*/  LDGSTS.E [R2+-0x23a00], [R6.64], P0 ;  /* 0xdc60000006027fae */ /* 0x0003e80008121844 */
[----:B------:R4:W-:Y:S04]  /*28cd0*/  STL.64 [R1+0xf88], R4 ;  /* 0x000f880401007387 */ /* 0x0009e80000100a00 */
[----:B------:R4:W-:Y:S01]  /*28ce0*/  LDGSTS.E [R0+-0x23200], [R4.64], P0 ;  /* 0xdce0000004007fae */ /* 0x0009e20008121844 */
[----:B-1----:R-:W-:-:S04]  /*28cf0*/  IMAD.WIDE R6, R245, 0x4, R12 ;  /* 0x00000004f5067825 */ /* 0x002fc800078e020c */
[C---:B----4-:R-:W-:Y:S01]  /*28d00*/  IMAD.WIDE R4, R245.reuse, 0x4, R14 ;  /* 0x00000004f5047825 */ /* 0x050fe200078e020e */
[----:B------:R1:W-:Y:S04]  /*28d10*/  STL.64 [R1+0xf80], R6 ;  /* 0x000f800601007387 */ /* 0x0003e80000100a00 */
[----:B------:R1:W-:Y:S04]  /*28d20*/  LDGSTS.E [R2+-0x22a00], [R6.64], P0 ;  /* 0xdd60000006027fae */ /* 0x0003e80008121844 */
[----:B------:R4:W-:Y:S04]  /*28d30*/  STL.64 [R1+0xf78], R4 ;  /* 0x000f780401007387 */ /* 0x0009e80000100a00 */
[----:B------:R4:W-:Y:S01]  /*28d40*/  LDGSTS.E [R0+-0x22200], [R4.64], P0 ;  /* 0xdde0000004007fae */ /* 0x0009e20008121844 */
[----:B-1----:R-:W-:-:S03]  /*28d50*/  IMAD.WIDE R6, R245, 0x4, R16 ;  /* 0x00000004f5067825 */ /* 0x002fc600078e0210 */
[----:B------:R-:W3:Y:S01]  /*28d60*/  S2R R251, SR_TID.X ;  /* 0x0000000000fb7919 */ /* 0x000ee20000002100 */
[----:B----4-:R-:W-:-:S03]  /*28d70*/  IMAD.WIDE R4, R245, 0x4, R18 ;  /* 0x00000004f5047825 */ /* 0x010fc600078e0212 */
[----:B------:R1:W-:Y:S04]  /*28d80*/  STL.64 [R1+0xf70], R6 ;  /* 0x000f700601007387 */ /* 0x0003e80000100a00 */
[----:B------:R1:W-:Y:S04]  /*28d90*/  LDGSTS.E [R2+-0x21a00], [R6.64], P0 ;  /* 0xde60000006027fae */ /* 0x0003e80008121844 */
[----:B------:R4:W-:Y:S04]  /*28da0*/  STL.64 [R1+0xf68], R4 ;  /* 0x000f680401007387 */ /* 0x0009e80000100a00 */
[----:B------:R4:W-:Y:S01]  /*28db0*/  LDGSTS.E [R0+-0x21200], [R4.64], P0 ;  /* 0xdee0000004007fae */ /* 0x0009e20008121844 */
[----:B-1----:R-:W-:-:S05]  /*28dc0*/  IMAD.WIDE R6, R245, 0x4, R20 ;  /* 0x00000004f5067825 */ /* 0x002fca00078e0214 */
[----:B------:R1:W-:Y:S01]  /*28dd0*/  LDGSTS.E [R2+-0x20a00], [R6.64], P0 ;  /* 0xdf60000006027fae */ /* 0x0003e20008121844 */
[----:B----4-:R-:W-:-:S05]  /*28de0*/  IMAD.WIDE R4, R245, 0x4, R22 ;  /* 0x00000004f5047825 */ /* 0x010fca00078e0216 */
[----:B------:R4:W-:Y:S04]  /*28df0*/  LDGSTS.E [R0+-0x20200], [R4.64], P0 ;  /* 0xdfe0000004007fae */ /* 0x0009e80008121844 */
[----:B------:R-:W0:Y:S01]  /*28e00*/  LDGDEPBAR ;  /* 0x00000000000079af */ /* 0x000e220000000000 */
[----:B---3--:R-:W-:Y:S01]  /*28e10*/  LOP3.LUT R249, R251, 0x7f, RZ, 0xc0, !PT ;  /* 0x0000007ffbf97812 */ /* 0x008fe200078ec0ff */
[----:B------:R-:W-:Y:S02]  /*28e20*/  IMAD.WIDE R10, R252, 0x4, R24 ;  /* 0x00000004fc0a7825 */ /* 0x000fe400078e0218 */
[----:B------:R3:W-:Y:S02]  /*28e30*/  STL.64 [R1+0xf60], R6 ;  /* 0x000f600601007387 */ /* 0x0007e40000100a00 */
[----:B------:R-:W-:-:S02]  /*28e40*/  IMAD.SHL.U32 R9, R249, 0x4, RZ ;  /* 0x00000004f9097824 */ /* 0x000fc400078e00ff */
[----:B------:R-:W-:Y:S01]  /*28e50*/  BAR.SYNC.DEFER_BLOCKING 0x0 ;  /* 0x0000000000007b1d */ /* 0x000fe20000010000 */
[----:B-1----:R-:W-:-:S05]  /*28e60*/  IMAD.WIDE R2, R252, 0x4, R30 ;  /* 0x00000004fc027825 */ /* 0x002fca00078e021e */
[----:B------:R4:W-:Y:S01]  /*28e70*/  STL.64 [R1+0xf58], R4 ;  /* 0x000f580401007387 */ /* 0x0009e20000100a00 */
[----:B---3--:R-:W-:-:S03]  /*28e80*/  IMAD.WIDE R6, R252, 0x4, R26 ;  /* 0x00000004fc067825 */ /* 0x008fc600078e021a */
[----:B------:R1:W-:Y:S01]  /*28e90*/  STL.64 [R1+0x438], R10 ;  /* 0x0004380a01007387 */ /* 0x0003e20000100a00 */
[----:B------:R-:W-:-:S03]  /*28ea0*/  IMAD.MOV.U32 R244, RZ, RZ, c[0x0][0x180] ;  /* 0x00006000fff47624 */ /* 0x000fc600078e00ff */
[----:B------:R3:W-:Y:S01]  /*28eb0*/  STL.64 [R1+0x430], R6 ;  /* 0x0004300601007387 */ /* 0x0007e20000100a00 */
[----:B----4-:R-:W-:-:S03]  /*28ec0*/  IMAD.WIDE R4, R252, 0x4, R28 ;  /* 0x00000004fc047825 */ /* 0x010fc600078e021c */
[----:B------:R-:W-:Y:S01]  /*28ed0*/  @!PT LDS RZ, [RZ] ;  /* 0x00000000fffff984 */ /* 0x000fe20000000800 */
[----:B------:R-:W-:Y:S01]  /*28ee0*/  @!PT LDS RZ, [RZ] ;  /* 0x00000000fffff984 */ /* 0x000fe20000000800 */
[----:B------:R-:W-:Y:S01]  /*28ef0*/  @!PT LDS RZ, [RZ] ;  /* 0x00000000fffff984 */ /* 0x000fe20000000800 */
[----:B------:R1:W-:Y:S04]  /*28f00*/  LDGSTS.E [R9+0x60000], [R10.64], !P4 ;  /* 0x600000000a097fae */ /* 0x0003e8000e121844 */
[----:B------:R3:W-:Y:S04]  /*28f10*/  LDGSTS.E [R9+0x60200], [R6.64], !P4 ;  /* 0x6020000006097fae */ /* 0x0007e8000e121844 */
[----:B------:R4:W-:Y:S01]  /*28f20*/  STL.64 [R1+0x410], R4 ;  /* 0x0004100401007387 */ /* 0x0009e20000100a00 */
[----:B-1----:R-:W-:-:S03]  /*28f30*/  IMAD.WIDE R10, R252, 0x4, R32 ;  /* 0x00000004fc0a7825 */ /* 0x002fc600078e0220 */
[----:B------:R4:W-:Y:S01]  /*28f40*/  LDGSTS.E [R9+0x60400], [R4.64], !P4 ;  /* 0x6040000004097fae */ /* 0x0009e2000e121844 */
[----:B---3--:R-:W-:-:S03]  /*28f50*/  IMAD.WIDE R6, R252, 0x4, R34 ;  /* 0x00000004fc067825 */ /* 0x008fc600078e0222 */
[----:B------:R1:W-:Y:S01]  /*28f60*/  STL.64 [R1+0x408], R2 ;  /* 0x0004080201007387 */ /* 0x0003e20000100a00 */
[----:B------:R-:W-:-:S03]  /*28f70*/  IADD3 R0, R244, -0xd1, RZ ;  /* 0xffffff2ff4007810 */ /* 0x000fc60007ffe0ff */
[----:B------:R1:W-:Y:S01]  /*28f80*/  LDGSTS.E [R9+0x60600], [R2.64], !P4 ;  /* 0x6060000002097fae */ /* 0x0003e2000e121844 */
[----:B----4-:R-:W-:-:S03]  /*28f90*/  IMAD.WIDE R4, R252, 0x4, R36 ;  /* 0x00000004fc047825 */ /* 0x010fc600078e0224 */
[----:B------:R3:W-:Y:S04]  /*28fa0*/  STL.64 [R1+0x400], R10 ;  /* 0x0004000a01007387 */ /* 0x0007e80000100a00 */
[----:B------:R3:W-:Y:S01]  /*28fb0*/  LDGSTS.E [R9+0x62000], [R10.64], !P2 ;  /* 0x620000000a097fae */ /* 0x0007e2000d121844 */
[----:B-1----:R-:W-:-:S03]  /*28fc0*/  IMAD.WIDE R2, R252, 0x4, R38 ;  /* 0x00000004fc027825 */ /* 0x002fc600078e0226 */
[----:B------:R1:W-:Y:S04]  /*28fd0*/  STL.64 [R1+0x3f8], R6 ;  /* 0x0003f80601007387 */ /* 0x0003e80000100a00 */
[----:B------:R1:W-:Y:S01]  /*28fe0*/  LDGSTS.E [R9+0x62200], [R6.64], !P2 ;  /* 0x6220000006097fae */ /* 0x0003e2000d121844 */
[----:B---3--:R-:W-:-:S03]  /*28ff0*/  IMAD.WIDE R10, R252, 0x4, R40 ;  /* 0x00000004fc0a7825 */ /* 0x008fc600078e0228 */
[----:B------:R3:W-:Y:S01]  /*29000*/  STL.64 [R1+0x3f0], R4 ;  /* 0x0003f00401007387 */ /* 0x0007e20000100a00 */
[----:B------:R-:W-:-:S03]  /*29010*/  ISETP.GE.U32.AND P0, PT, R0, 0x7ffffef0, PT ;  /* 0x7ffffef00000780c */ /* 0x000fc60003f06070 */
[----:B------:R3:W-:Y:S01]  /*29020*/  LDGSTS.E [R9+0x62400], [R4.64], !P2 ;  /* 0x6240000004097fae */ /* 0x0007e2000d121844 */
[----:B-1----:R-:W-:-:S03]  /*29030*/  IMAD.WIDE R6, R252, 0x4, R42 ;  /* 0x00000004fc067825 */ /* 0x002fc600078e022a */
[----:B------:R1:W-:Y:S01]  /*29040*/  STL.64 [R1+0x3e8], R2 ;  /* 0x0003e80201007387 */ /* 0x0003e20000100a00 */
[----:B------:R-:W-:-:S03]  /*29050*/  IADD3 R0, R244, -0xd5, RZ ;  /* 0xffffff2bf4007810 */ /* 0x000fc60007ffe0ff */
[----:B------:R1:W-:Y:S01]  /*29060*/  LDGSTS.E [R9+0x62600], [R2.64], !P2 ;  /* 0x6260000002097fae */ /* 0x0003e2000d121844 */
[----:B---3--:R-:W-:-:S03]  /*29070*/  IMAD.WIDE R4, R252, 0x4, R44 ;  /* 0x00000004fc047825 */ /* 0x008fc600078e022c */
        /* <DEDUP_REMOVED lines=154> */
[----:B------:R3:W-:Y:S01]  /*29a20*/  STL.64 [R1+0x280], R10 ;  /* 0x0002800a01007387 */ /* 0x0007e20000100a00 */
[----:B------:R-:W-:-:S03]  /*29a30*/  LOP3.LUT R251, R251, 0x7f, RZ, 0xc0, !PT ;  /* 0x0000007ffbfb7812 */ /* 0x000fc600078ec0ff */
        /* <DEDUP_REMOVED lines=16> */
[----:B------:R1:W-:Y:S01]  /*29b40*/  STL.64 [R1+0x258], R6 ;  /* 0x0002580601007387 */ /* 0x0003e20000100a00 */
[----:B------:R-:W-:-:S03]  /*29b50*/  IMAD.SHL.U32 R251, R251, 0x4, RZ ;  /* 0x00000004fbfb7824 */ /* 0x000fc600078e00ff */
        /* <DEDUP_REMOVED lines=77> */
[----:B------:R1:W-:Y:S04]  /*2a030*/  STL.64 [R1+0x1a8], R2 ;  /* 0x0001a80201007387 */ /* 0x0003e80000100a00 */
[----:B------:R1:W-:Y:S01]  /*2a040*/  LDGSTS.E [R248+0x66e00], [R2.64], !P0 ;  /* 0x66e0000002f87fae */ /* 0x0003e2000c121844 */
[----:B---3--:R-:W-:-:S03]  /*2a050*/  IMAD.WIDE R4, R252, 0x4, R188 ;  /* 0x00000004fc047825 */ /* 0x008fc600078e02bc */
[----:B------:R3:W-:Y:S01]  /*2a060*/  STL.64 [R1+0x1a0], R10 ;  /* 0x0001a00a01007387 */ /* 0x0007e20000100a00 */
[----:B------:R-:W-:-:S03]  /*2a070*/  IADD3 R0, R244, -0xde, RZ ;  /* 0xffffff22f4007810 */ /* 0x000fc60007ffe0ff */
[----:B------:R3:W-:Y:S01]  /*2a080*/  LDGSTS.E [R248+0x68800], [R10.64], !P4 ;  /* 0x688000000af87fae */ /* 0x0007e2000e121844 */
[----:B-1----:R-:W-:-:S03]  /*2a090*/  IMAD.WIDE R2, R252, 0x4, R190 ;  /* 0x00000004fc027825 */ /* 0x002fc600078e02be */
[----:B------:R1:W-:Y:S04]  /*2a0a0*/  STL.64 [R1+0x198], R6 ;  /* 0x0001980601007387 */ /* 0x0003e80000100a00 */
[----:B------:R1:W-:Y:S01]  /*2a0b0*/  LDGSTS.E [R248+0x68a00], [R6.64], !P4 ;  /* 0x68a0000006f87fae */ /* 0x0003e2000e121844 */
[----:B---3--:R-:W-:-:S03]  /*2a0c0*/  IMAD.WIDE R10, R252, 0x4, R192 ;  /* 0x00000004fc0a7825 */ /* 0x008fc600078e02c0 */
[----:B------:R3:W-:Y:S04]  /*2a0d0*/  STL.64 [R1+0x190], R4 ;  /* 0x0001900401007387 */ /* 0x0007e80000100a00 */
[----:B------:R3:W-:Y:S01]  /*2a0e0*/  LDGSTS.E [R248+0x68c00], [R4.64], !P4 ;  /* 0x68c0000004f87fae */ /* 0x0007e2000e121844 */
[----:B-1----:R-:W-:-:S03]  /*2a0f0*/  IMAD.WIDE R6, R252, 0x4, R194 ;  /* 0x00000004fc067825 */ /* 0x002fc600078e02c2 */
[----:B------:R1:W-:Y:S01]  /*2a100*/  STL.64 [R1+0x188], R2 ;  /* 0x0001880201007387 */ /* 0x0003e20000100a00 */
[----:B------:R-:W-:-:S03]  /*2a110*/  ISETP.GE.U32.AND P3, PT, R0, 0x7ffffee3, PT ;  /* 0x7ffffee30000780c */ /* 0x000fc60003f66070 */
[----:B------:R1:W-:Y:S01]  /*2a120*/  LDGSTS.E [R248+0x68e00], [R2.64], !P4 ;  /* 0x68e0000002f87fae */ /* 0x0003e2000e121844 */
[----:B---3--:R-:W-:-:S03]  /*2a130*/  IMAD.WIDE R4, R252, 0x4, R196 ;  /* 0x00000004fc047825 */ /* 0x008fc600078e02c4 */
[----:B------:R3:W-:Y:S04]  /*2a140*/  STL.64 [R1+0x180], R10 ;  /* 0x0001800a01007387 */ /* 0x0007e80000100a00 */
        /* <DEDUP_REMOVED lines=25> */
[----:B-----5:R-:W-:-:S03]  /*2a2e0*/  IMAD.WIDE R4, R252, 0x4, R212 ;  /* 0x00000004fc047825 */ /* 0x020fc600078e02d4 */
[----:B------:R1:W-:Y:S01]  /*2a2f0*/  STL.64 [R1+0x140], R10 ;  /* 0x0001400a01007387 */ /* 0x0003e20000100a00 */
[----:B------:R-:W-:-:S03]  /*2a300*/  ISETP.GE.U32.AND P4, PT, R0, 0x7ffffedb, PT ;  /* 0x7ffffedb0000780c */ /* 0x000fc60003f86070 */
[----:B------:R1:W-:Y:S01]  /*2a310*/  LDGSTS.E [R248+0x6e800], [R10.64], !P3 ;  /* 0x6e8000000af87fae */ /* 0x0003e2000d921844 */
[----:B--2---:R-:W-:-:S03]  /*2a320*/  IMAD.WIDE R2, R252, 0x4, R214 ;  /* 0x00000004fc027825 */ /* 0x004fc600078e02d6 */
[----:B------:R2:W-:Y:S04]  /*2a330*/  STL.64 [R1+0x138], R6 ;  /* 0x0001380601007387 */ /* 0x0005e80000100a00 */
[----:B------:R2:W-:Y:S04]  /*2a340*/  LDGSTS.E [R248+0x6ea00], [R6.64], !P3 ;  /* 0x6ea0000006f87fae */ /* 0x0005e8000d921844 */
[----:B------:R3:W-:Y:S01]  /*2a350*/  STL.64 [R1+0x130], R4 ;  /* 0x0001300401007387 */ /* 0x0007e20000100a00 */
[----:B-1----:R-:W-:-:S03]  /*2a360*/  IMAD.WIDE R10, R252, 0x4, R216 ;  /* 0x00000004fc0a7825 */ /* 0x002fc600078e02d8 */
[----:B------:R-:W4:Y:S04]  /*2a370*/  LDL.LU.64 R240, [R1+0x418] ;  /* 0x0004180001f07983 */ /* 0x000f280000300a00 */
[----:B------:R3:W-:Y:S01]  /*2a380*/  LDGSTS.E [R248+0x6ec00], [R4.64], !P3 ;  /* 0x6ec0000004f87fae */ /* 0x0007e2000d921844 */
[----:B--2---:R-:W-:-:S03]  /*2a390*/  IMAD.WIDE R6, R252, 0x4, R218 ;  /* 0x00000004fc067825 */ /* 0x004fc600078e02da */
[----:B------:R1:W-:Y:S04]  /*2a3a0*/  STL.64 [R1+0x128], R2 ;  /* 0x0001280201007387 */ /* 0x0003e80000100a00 */
[----:B------:R1:W-:Y:S01]  /*2a3b0*/  LDGSTS.E [R248+0x6ee00], [R2.64], !P3 ;  /* 0x6ee0000002f87fae */ /* 0x0003e2000d921844 */
[----:B---3--:R-:W-:-:S03]  /*2a3c0*/  IMAD.WIDE R4, R252, 0x4, R220 ;  /* 0x00000004fc047825 */ /* 0x008fc600078e02dc */
[----:B------:R-:W2:Y:S04]  /*2a3d0*/  LDL.LU.64 R242, [R1+0x420] ;  /* 0x0004200001f27983 */ /* 0x000ea80000300a00 */
[----:B------:R3:W-:Y:S01]  /*2a3e0*/  STL.64 [R1+0x120], R10 ;  /* 0x0001200a01007387 */ /* 0x0007e20000100a00 */
[----:B-1----:R-:W-:-:S03]  /*2a3f0*/  IMAD.WIDE R2, R252, 0x4, R222 ;  /* 0x00000004fc027825 */ /* 0x002fc600078e02de */
[----:B------:R1:W-:Y:S04]  /*2a400*/  STL.64 [R1+0x118], R6 ;  /* 0x0001180601007387 */ /* 0x0003e80000100a00 */
[----:B------:R3:W-:Y:S04]  /*2a410*/  LDGSTS.E [R248+0x70800], [R10.64], !P0 ;  /* 0x708000000af87fae */ /* 0x0007e8000c121844 */
[----:B------:R5:W-:Y:S04]  /*2a420*/  STL.64 [R1+0x110], R4 ;  /* 0x0001100401007387 */ /* 0x000be80000100a00 */
[----:B------:R1:W-:Y:S04]  /*2a430*/  LDGSTS.E [R248+0x70a00], [R6.64], !P0 ;  /* 0x70a0000006f87fae */ /* 0x0003e8000c121844 */
[----:B------:R5:W-:Y:S01]  /*2a440*/  STL.64 [R1+0x108], R2 ;  /* 0x0001080201007387 */ /* 0x000be20000100a00 */
[----:B---3--:R-:W-:-:S03]  /*2a450*/  IMAD.WIDE R10, R252, 0x4, R224 ;  /* 0x00000004fc0a7825 */ /* 0x008fc600078e02e0 */
[----:B------:R5:W-:Y:S04]  /*2a460*/  LDGSTS.E [R248+0x70c00], [R4.64], !P0 ;  /* 0x70c0000004f87fae */ /* 0x000be8000c121844 */
[----:B------:R-:W3:Y:S01]  /*2a470*/  LDL.LU.64 R236, [R1+0x428] ;  /* 0x0004280001ec7983 */ /* 0x000ee20000300a00 */
[----:B-1----:R-:W-:-:S03]  /*2a480*/  IMAD.WIDE R6, R252, 0x4, R226 ;  /* 0x00000004fc067825 */ /* 0x002fc600078e02e2 */
[----:B------:R1:W-:Y:S04]  /*2a490*/  LDGSTS.E [R248+0x70e00], [R2.64], !P0 ;  /* 0x70e0000002f87fae */ /* 0x0003e8000c121844 */
[----:B------:R-:W3:Y:S01]  /*2a4a0*/  LDL.LU.64 R238, [R1+0x4b8] ;  /* 0x0004b80001ee7983 */ /* 0x000ee20000300a00 */
[----:B-----5:R-:W-:-:S03]  /*2a4b0*/  IMAD.WIDE R4, R252, 0x4, R228 ;  /* 0x00000004fc047825 */ /* 0x020fc600078e02e4 */
[----:B------:R-:W5:Y:S01]  /*2a4c0*/  LDL.LU.64 R246, [R1+0x4c8] ;  /* 0x0004c80001f67983 */ /* 0x000f620000300a00 */
[----:B-1----:R-:W-:-:S03]  /*2a4d0*/  IMAD.WIDE R2, R252, 0x4, R230 ;  /* 0x00000004fc027825 */ /* 0x002fc600078e02e6 */
[----:B------:R-:W5:Y:S04]  /*2a4e0*/  LDL.LU.64 R250, [R1+0x4d8] ;  /* 0x0004d80001fa7983 */ /* 0x000f680000300a00 */
[----:B------:R-:W-:Y:S04]  /*2a4f0*/  STL.64 [R1+0x100], R10 ;  /* 0x0001000a01007387 */ /* 0x000fe80000100a00 */
[----:B------:R4:W-:Y:S04]  /*2a500*/  LDGSTS.E [R248+0x72800], [R10.64], !P4 ;  /* 0x728000000af87fae */ /* 0x0009e8000e121844 */
[----:B------:R-:W-:Y:S04]  /*2a510*/  STL.64 [R1+0xf8], R6 ;  /* 0x0000f80601007387 */ /* 0x000fe80000100a00 */
[----:B------:R1:W-:Y:S04]  /*2a520*/  LDGSTS.E [R248+0x72a00], [R6.64], !P4 ;  /* 0x72a0000006f87fae */ /* 0x0003e8000e121844 */
[----:B------:R-:W-:Y:S04]  /*2a530*/  STL.64 [R1+0xf0], R4 ;  /* 0x0000f00401007387 */ /* 0x000fe80000100a00 */
[----:B------:R1:W-:Y:S04]  /*2a540*/  LDGSTS.E [R248+0x72c00], [R4.64], !P4 ;  /* 0x72c0000004f87fae */ /* 0x0003e8000e121844 */
[----:B------:R1:W-:Y:S04]  /*2a550*/  STL.64 [R1+0xe8], R2 ;  /* 0x0000e80201007387 */ /* 0x0003e80000100a00 */
[----:B------:R1:W-:Y:S02]  /*2a560*/  LDGSTS.E [R248+0x72e00], [R2.64], !P4 ;  /* 0x72e0000002f87fae */ /* 0x0003e4000e121844 */
[----:B-1----:R-:W-:-:S05]  /*2a570*/  IMAD.WIDE R2, R252, 0x4, R232 ;  /* 0x00000004fc027825 */ /* 0x002fca00078e02e8 */
[----:B------:R1:W-:Y:S04]  /*2a580*/  STL.64 [R1+0xe0], R2 ;  /* 0x0000e00201007387 */ /* 0x0003e80000100a00 */
[----:B------:R-:W5:Y:S04]  /*2a590*/  LDL.LU.64 R6, [R1+0x4e8] ;  /* 0x0004e80001067983 */ /* 0x000f680000300a00 */
[----:B------:R-:W5:Y:S01]  /*2a5a0*/  LDL.LU.64 R4, [R1+0x4f8] ;  /* 0x0004f80001047983 */ /* 0x000f620000300a00 */
[----:B------:R-:W-:-:S04]  /*2a5b0*/  IMAD.WIDE R234, R252, 0x4, R234 ;  /* 0x00000004fcea7825 */ /* 0x000fc800078e02ea */
[C---:B----4-:R-:W-:Y:S02]  /*2a5c0*/  IMAD.WIDE R10, R252.reuse, 0x4, R240 ;  /* 0x00000004fc0a7825 */ /* 0x050fe400078e02f0 */
[----:B------:R-:W4:Y:S02]  /*2a5d0*/  LDL.LU.64 R240, [R1+0x508] ;  /* 0x0005080001f07983 */ /* 0x000f240000300a00 */
[C---:B--2---:R-:W-:Y:S02]  /*2a5e0*/  IMAD.WIDE R12, R252.reuse, 0x4, R242 ;  /* 0x00000004fc0c7825 */ /* 0x044fe400078e02f2 */
[----:B------:R-:W2:Y:S04]  /*2a5f0*/  LDL.LU.64 R242, [R1+0x518] ;  /* 0x0005180001f27983 */ /* 0x000ea80000300a00 */
[----:B------:R-:W-:Y:S04]  /*2a600*/  STL.64 [R1+0x4480], R234 ;  /* 0x004480ea01007387 */ /* 0x000fe80000100a00 */
[----:B------:R-:W-:Y:S04]  /*2a610*/  STL.64 [R1+0x4488], R10 ;  /* 0x0044880a01007387 */ /* 0x000fe80000100a00 */
[----:B------:R-:W-:Y:S01]  /*2a620*/  STL.64 [R1+0x4490], R12 ;  /* 0x0044900c01007387 */ /* 0x000fe20000100a00 */
[----:B---3--:R-:W-:-:S03]  /*2a630*/  IMAD.WIDE R68, R252, 0x4, R236 ;  /* 0x00000004fc447825 */ /* 0x008fc600078e02ec */
[----:B------:R-:W3:Y:S01]  /*2a640*/  LDL.LU.64 R236, [R1+0x528] ;  /* 0x0005280001ec7983 */ /* 0x000ee20000300a00 */
[----:B------:R-:W-:-:S03]  /*2a650*/  IMAD.WIDE R16, R252, 0x4, R238 ;  /* 0x00000004fc107825 */ /* 0x000fc600078e02ee */
[----:B------:R-:W3:Y:S01]  /*2a660*/  LDL.LU.64 R238, [R1+0x538] ;  /* 0x0005380001ee7983 */ /* 0x000ee20000300a00 */
[----:B-----5:R-:W-:-:S03]  /*2a670*/  IMAD.WIDE R18, R252, 0x4, R246 ;  /* 0x00000004fc127825 */ /* 0x020fc600078e02f6 */
[----:B------:R-:W5:Y:S01]  /*2a680*/  LDL.LU.64 R246, [R1+0x548] ;  /* 0x0005480001f67983 */ /* 0x000f620000300a00 */
[----:B------:R-:W-:-:S03]  /*2a690*/  IMAD.WIDE R22, R252, 0x4, R250 ;  /* 0x00000004fc167825 */ /* 0x000fc600078e02fa */
[----:B------:R-:W5:Y:S04]  /*2a6a0*/  LDL.LU.64 R250, [R1+0x558] ;  /* 0x0005580001fa7983 */ /* 0x000f680000300a00 */
[----:B------:R-:W-:Y:S04]  /*2a6b0*/  STL.64 [R1+0x44b8], R68 ;  /* 0x0044b84401007387 */ /* 0x000fe80000100a00 */
[----:B------:R-:W-:Y:S04]  /*2a6c0*/  STL.64 [R1+0x4498], R16 ;  /* 0x0044981001007387 */ /* 0x000fe80000100a00 */
[----:B------:R-:W-:Y:S04]  /*2a6d0*/  STL.64 [R1+0x44a0], R18 ;  /* 0x0044a01201007387 */ /* 0x000fe80000100a00 */
[----:B------:R-:W-:Y:S01]  /*2a6e0*/  STL.64 [R1+0x44a8], R22 ;  /* 0x0044a81601007387 */ /* 0x000fe20000100a00 */
[----:B------:R-:W-:-:S03]  /*2a6f0*/  IMAD.WIDE R70, R252, 0x4, R6 ;  /* 0x00000004fc467825 */ /* 0x000fc600078e0206 */
[----:B------:R-:W5:Y:S01]  /*2a700*/  LDL.LU.64 R6, [R1+0x568] ;  /* 0x0005680001067983 */ /* 0x000f620000300a00 */
[----:B------:R-:W-:-:S03]  /*2a710*/  IMAD.WIDE R24, R252, 0x4, R4 ;  /* 0x00000004fc187825 */ /* 0x000fc600078e0204 */
[----:B------:R-:W5:Y:S01]  /*2a720*/  LDL.LU.64 R4, [R1+0x578] ;  /* 0x0005780001047983 */ /* 0x000f620000300a00 */
[----:B----4-:R-:W-:-:S03]  /*2a730*/  IMAD.WIDE R28, R252, 0x4, R240 ;  /* 0x00000004fc1c7825 */ /* 0x010fc600078e02f0 */
[----:B------:R-:W4:Y:S01]  /*2a740*/  LDL.LU.64 R240, [R1+0x588] ;  /* 0x0005880001f07983 */ /* 0x000f220000300a00 */
[----:B--2---:R-:W-:-:S03]  /*2a750*/  IMAD.WIDE R30, R252, 0x4, R242 ;  /* 0x00000004fc1e7825 */ /* 0x004fc600078e02f2 */
[----:B------:R-:W2:Y:S04]  /*2a760*/  LDL.LU.64 R242, [R1+0x598] ;  /* 0x0005980001f27983 */ /* 0x000ea80000300a00 */
[----:B------:R-:W-:Y:S04]  /*2a770*/  STL.64 [R1+0x44c0], R70 ;  /* 0x0044c04601007387 */ /* 0x000fe80000100a00 */
[----:B------:R1:W-:Y:S04]  /*2a780*/  STL.64 [R1+0x44b0], R24 ;  /* 0x0044b01801007387 */ /* 0x0003e80000100a00 */
[----:B------:R-:W-:Y:S04]  /*2a790*/  STL.64 [R1+0x44c8], R28 ;  /* 0x0044c81c01007387 */ /* 0x000fe80000100a00 */
[----:B------:R-:W-:Y:S01]  /*2a7a0*/  STL.64 [R1+0x44d0], R30 ;  /* 0x0044d01e01007387 */ /* 0x000fe20000100a00 */
[----:B---3--:R-:W-:-:S03]  /*2a7b0*/  IMAD.WIDE R72, R252, 0x4, R236 ;  /* 0x00000004fc487825 */ /* 0x008fc600078e02ec */
[----:B------:R-:W3:Y:S01]  /*2a7c0*/  LDL.LU.64 R236, [R1+0x5a8] ;  /* 0x0005a80001ec7983 */ /* 0x000ee20000300a00 */
[----:B------:R-:W-:-:S04]  /*2a7d0*/  IMAD.WIDE R34, R252, 0x4, R238 ;  /* 0x00000004fc227825 */ /* 0x000fc800078e02ee */
[C---:B-----5:R-:W-:Y:S02]  /*2a7e0*/  IMAD.WIDE R36, R252.reuse, 0x4, R246 ;  /* 0x00000004fc247825 */ /* 0x060fe400078e02f6 */
[----:B------:R-:W5:Y:S02]  /*2a7f0*/  LDL.LU.64 R246, [R1+0x5b8] ;  /* 0x0005b80001f67983 */ /* 0x000f640000300a00 */
[C---:B------:R-:W-:Y:S02]  /*2a800*/  IMAD.WIDE R40, R252.reuse, 0x4, R250 ;  /* 0x00000004fc287825 */ /* 0x040fe400078e02fa */
[----:B------:R-:W5:Y:S04]  /*2a810*/  LDL.LU.64 R238, [R1+0x5c8] ;  /* 0x0005c80001ee7983 */ /* 0x000f680000300a00 */
[----:B------:R-:W5:Y:S04]  /*2a820*/  LDL.LU.64 R250, [R1+0x5d8] ;  /* 0x0005d80001fa7983 */ /* 0x000f680000300a00 */
[----:B------:R-:W-:Y:S04]  /*2a830*/  STL.64 [R1+0x44d8], R72 ;  /* 0x0044d84801007387 */ /* 0x000fe80000100a00 */
[----:B------:R-:W-:Y:S04]  /*2a840*/  STL.64 [R1+0x44e0], R34 ;  /* 0x0044e02201007387 */ /* 0x000fe80000100a00 */
[----:B------:R-:W-:Y:S04]  /*2a850*/  STL.64 [R1+0x44e8], R36 ;  /* 0x0044e82401007387 */ /* 0x000fe80000100a00 */
[----:B------:R-:W-:Y:S01]  /*2a860*/  STL.64 [R1+0x44f0], R40 ;  /* 0x0044f02801007387 */ /* 0x000fe20000100a00 */
[----:B------:R-:W-:-:S03]  /*2a870*/  IMAD.WIDE R42, R252, 0x4, R4 ;  /* 0x00000004fc2a7825 */ /* 0x000fc600078e0204 */
[----:B------:R-:W5:Y:S01]  /*2a880*/  LDL.LU.64 R4, [R1+0x5e8] ;  /* 0x0005e80001047983 */ /* 0x000f620000300a00 */
[----:B------:R-:W-:-:S04]  /*2a890*/  IADD3 R0, R244, -0xea, RZ ;  /* 0xffffff16f4007810 */ /* 0x000fc80007ffe0ff */
[----:B------:R-:W-:Y:S02]  /*2a8a0*/  ISETP.GE.U32.AND P2, PT, R0, 0x7ffffed7, PT ;  /* 0x7ffffed70000780c */ /* 0x000fe40003f46070 */
[----:B------:R-:W-:-:S04]  /*2a8b0*/  IADD3 R0, R244, -0xee, RZ ;  /* 0xffffff12f4007810 */ /* 0x000fc80007ffe0ff */
[----:B------:R-:W-:Y:S02]  /*2a8c0*/  ISETP.GE.U32.AND P5, PT, R0, 0x7ffffed3, PT ;  /* 0x7ffffed30000780c */ /* 0x000fe40003fa6070 */
[----:B------:R-:W-:-:S04]  /*2a8d0*/  IADD3 R0, R244, -0xf2, RZ ;  /* 0xffffff0ef4007810 */ /* 0x000fc80007ffe0ff */
[----:B------:R-:W-:Y:S01]  /*2a8e0*/  ISETP.GE.U32.AND P3, PT, R0, 0x7ffffecf, PT ;  /* 0x7ffffecf0000780c */ /* 0x000fe20003f66070 */
[----:B------:R1:W-:Y:S01]  /*2a8f0*/  LDGSTS.E [R248+0x74800], [R2.64], !P2 ;  /* 0x7480000002f87fae */ /* 0x0003e2000d121844 */
[----:B------:R-:W-:-:S03]  /*2a900*/  IADD3 R0, R244, -0xf6, RZ ;  /* 0xffffff0af4007810 */ /* 0x000fc60007ffe0ff */
[----:B------:R1:W-:Y:S01]  /*2a910*/  LDGSTS.E [R248+0x74a00], [R234.64], !P2 ;  /* 0x74a00000eaf87fae */ /* 0x0003e2000d121844 */
[----:B------:R-:W-:Y:S02]  /*2a920*/  ISETP.GE.U32.AND P0, PT, R0, 0x7ffffecb, PT ;  /* 0x7ffffecb0000780c */ /* 0x000fe40003f06070 */
[----:B------:R-:W-:Y:S01]  /*2a930*/  IADD3 R0, R244, -0xfa, RZ ;  /* 0xffffff06f4007810 */ /* 0x000fe20007ffe0ff */
[----:B------:R1:W-:Y:S03]  /*2a940*/  LDGSTS.E [R248+0x74c00], [R10.64], !P2 ;  /* 0x74c000000af87fae */ /* 0x0003e6000d121844 */
[----:B------:R-:W-:Y:S01]  /*2a950*/  ISETP.GE.U32.AND P4, PT, R0, 0x7ffffec7, PT ;  /* 0x7ffffec70000780c */ /* 0x000fe20003f86070 */
[----:B------:R1:W-:Y:S01]  /*2a960*/  LDGSTS.E [R248+0x74e00], [R12.64], !P2 ;  /* 0x74e000000cf87fae */ /* 0x0003e2000d121844 */
[----:B------:R-:W-:Y:S01]  /*2a970*/  IADD3 R0, R244, -0xfe, RZ ;  /* 0xffffff02f4007810 */ /* 0x000fe20007ffe0ff */
[----:B------:R-:W-:-:S02]  /*2a980*/  IMAD.WIDE R74, R252, 0x4, R6 ;  /* 0x00000004fc4a7825 */ /* 0x000fc400078e0206 */
[----:B------:R1:W-:Y:S01]  /*2a990*/  LDGSTS.E [R248+0x76800], [R68.64], !P5 ;  /* 0x7680000044f87fae */ /* 0x0003e2000e921844 */
[----:B------:R-:W-:-:S03]  /*2a9a0*/  ISETP.GE.U32.AND P2, PT, R0, 0x7ffffec3, PT ;  /* 0x7ffffec30000780c */ /* 0x000fc60003f46070 */
[----:B------:R1:W-:Y:S04]  /*2a9b0*/  LDGSTS.E [R248+0x76a00], [R16.64], !P5 ;  /* 0x76a0000010f87fae */ /* 0x0003e8000e921844 */
[----:B------:R1:W-:Y:S04]  /*2a9c0*/  LDGSTS.E [R248+0x76c00], [R18.64], !P5 ;  /* 0x76c0000012f87fae */ /* 0x0003e8000e921844 */
[----:B------:R1:W-:Y:S04]  /*2a9d0*/  LDGSTS.E [R248+0x76e00], [R22.64], !P5 ;  /* 0x76e0000016f87fae */ /* 0x0003e8000e921844 */
[----:B------:R-:W5:Y:S04]  /*2a9e0*/  LDL.LU.64 R6, [R1+0x5f8] ;  /* 0x0005f80001067983 */ /* 0x000f680000300a00 */
[----:B------:R1:W-:Y:S04]  /*2a9f0*/  LDGSTS.E [R248+0x78800], [R70.64], !P3 ;  /* 0x7880000046f87fae */ /* 0x0003e8000d921844 */
        /* <DEDUP_REMOVED lines=8> */
[----:B------:R2:W-:Y:S01]  /*2aa80*/  LDGSTS.E [R248+0x7ca00], [R42.64], !P4 ;  /* 0x7ca000002af87fae */ /* 0x0005e2000e121844 */
[----:B-1----:R-:W-:-:S02]  /*2aa90*/  IMAD.SHL.U32 R3, R249, 0x4, RZ ;  /* 0x00000004f9037824 */ /* 0x002fc400078e00ff */
[C---:B----4-:R-:W-:Y:S02]  /*2aaa0*/  IMAD.WIDE R46, R252.reuse, 0x4, R240 ;  /* 0x00000004fc2e7825 */ /* 0x050fe400078e02f0 */
[----:B------:R-:W4:Y:S04]  /*2aab0*/  LDL.LU.64 R240, [R1+0x608] ;  /* 0x0006080001f07983 */ /* 0x000f280000300a00 */
[----:B------:R1:W-:Y:S01]  /*2aac0*/  LDGSTS.E [R248+0x7cc00], [R46.64], !P4 ;  /* 0x7cc000002ef87fae */ /* 0x0003e2000e121844 */
[----:B--2---:R-:W-:-:S03]  /*2aad0*/  IMAD.WIDE R48, R252, 0x4, R242 ;  /* 0x00000004fc307825 */ /* 0x004fc600078e02f2 */
[----:B------:R-:W2:Y:S04]  /*2aae0*/  LDL.LU.64 R242, [R1+0x618] ;  /* 0x0006180001f27983 */ /* 0x000ea80000300a00 */
[----:B------:R-:W-:Y:S04]  /*2aaf0*/  STL.64 [R1+0x44f8], R74 ;  /* 0x0044f84a01007387 */ /* 0x000fe80000100a00 */
[----:B------:R-:W-:Y:S04]  /*2ab00*/  STL.64 [R1+0x4500], R42 ;  /* 0x0045002a01007387 */ /* 0x000fe80000100a00 */
[----:B------:R-:W-:Y:S04]  /*2ab10*/  STL.64 [R1+0x4508], R46 ;  /* 0x0045082e01007387 */ /* 0x000fe80000100a00 */
[----:B------:R-:W-:Y:S04]  /*2ab20*/  STL.64 [R1+0x4510], R48 ;  /* 0x0045103001007387 */ /* 0x000fe80000100a00 */
[----:B------:R1:W-:Y:S01]  /*2ab30*/  LDGSTS.E [R248+0x7ce00], [R48.64], !P4 ;  /* 0x7ce0000030f87fae */ /* 0x0003e2000e121844 */
[----:B---3--:R-:W-:-:S05]  /*2ab40*/  IMAD.WIDE R78, R252, 0x4, R236 ;  /* 0x00000004fc4e7825 */ /* 0x008fca00078e02ec */
[----:B------:R1:W-:Y:S01]  /*2ab50*/  LDGSTS.E [R248+0x7e800], [R78.64], !P2 ;  /* 0x7e8000004ef87fae */ /* 0x0003e2000d121844 */
[----:B-----5:R-:W-:-:S03]  /*2ab60*/  IMAD.WIDE R52, R252, 0x4, R246 ;  /* 0x00000004fc347825 */ /* 0x020fc600078e02f6 */
[----:B------:R-:W3:Y:S01]  /*2ab70*/  LDL.LU.64 R246, [R1+0x628] ;  /* 0x0006280001f67983 */ /* 0x000ee20000300a00 */
[----:B------:R-:W-:-:S03]  /*2ab80*/  IMAD.WIDE R54, R252, 0x4, R238 ;  /* 0x00000004fc367825 */ /* 0x000fc600078e02ee */
[----:B------:R-:W2:Y:S01]  /*2ab90*/  LDL.LU.64 R236, [R1+0x638] ;  /* 0x0006380001ec7983 */ /* 0x000ea20000300a00 */
[----:B------:R-:W-:-:S03]  /*2aba0*/  IMAD.WIDE R58, R252, 0x4, R250 ;  /* 0x00000004fc3a7825 */ /* 0x000fc600078e02fa */
[----:B------:R-:W2:Y:S04]  /*2abb0*/  LDL.LU.64 R238, [R1+0x648] ;  /* 0x0006480001ee7983 */ /* 0x000ea80000300a00 */
[----:B------:R-:W2:Y:S04]  /*2abc0*/  LDL.LU.64 R250, [R1+0x658] ;  /* 0x0006580001fa7983 */ /* 0x000ea80000300a00 */
[----:B------:R-:W-:Y:S04]  /*2abd0*/  STL.64 [R1+0x4518], R78 ;  /* 0x0045184e01007387 */ /* 0x000fe80000100a00 */
[----:B------:R1:W-:Y:S04]  /*2abe0*/  LDGSTS.E [R248+0x7ea00], [R52.64], !P2 ;  /* 0x7ea0000034f87fae */ /* 0x0003e8000d121844 */
[----:B------:R-:W-:Y:S04]  /*2abf0*/  STL.64 [R1+0x4520], R52 ;  /* 0x0045203401007387 */ /* 0x000fe80000100a00 */
[----:B------:R1:W-:Y:S04]  /*2ac00*/  LDGSTS.E [R248+0x7ec00], [R54.64], !P2 ;  /* 0x7ec0000036f87fae */ /* 0x0003e8000d121844 */
[----:B------:R-:W-:Y:S04]  /*2ac10*/  STL.64 [R1+0x4528], R54 ;  /* 0x0045283601007387 */ /* 0x000fe80000100a00 */
[----:B------:R1:W-:Y:S04]  /*2ac20*/  LDGSTS.E [R248+0x7ee00], [R58.64], !P2 ;  /* 0x7ee000003af87fae */ /* 0x0003e8000d121844 */
[----:B-1----:R-:W2:Y:S04]  /*2ac30*/  LDL.LU.64 R248, [R1+0x668] ;  /* 0x0006680001f87983 */ /* 0x002ea80000300a00 */
[----:B------:R-:W2:Y:S01]  /*2ac40*/  LDL.LU.64 R20, [R1+0x678] ;  /* 0x0006780001147983 */ /* 0x000ea20000300a00 */
[----:B------:R-:W-:-:S03]  /*2ac50*/  IMAD.WIDE R24, R252, 0x4, R4 ;  /* 0x00000004fc187825 */ /* 0x000fc600078e0204 */
[----:B------:R-:W2:Y:S04]  /*2ac60*/  LDL.LU.64 R4, [R1+0x688] ;  /* 0x0006880001047983 */ /* 0x000ea80000300a00 */
[----:B------:R-:W2:Y:S01]  /*2ac70*/  LDL.LU.64 R14, [R1+0x698] ;  /* 0x00069800010e7983 */ /* 0x000ea20000300a00 */
[----:B------:R-:W-:-:S04]  /*2ac80*/  IADD3 R0, R244, -0xc3, RZ ;  /* 0xffffff3df4007810 */ /* 0x000fc80007ffe0ff */
[----:B------:R-:W-:Y:S02]  /*2ac90*/  ISETP.GE.U32.AND P5, PT, R0, 0x7ffffefe, PT ;  /* 0x7ffffefe0000780c */ /* 0x000fe40003fa6070 */
[----:B------:R-:W-:Y:S02]  /*2aca0*/  IADD3 R0, R244, -0xc7, RZ ;  /* 0xffffff39f4007810 */ /* 0x000fe40007ffe0ff */
[----:B------:R-:W-:Y:S02]  /*2acb0*/  LOP3.LUT R8, R3, 0x40, RZ, 0x3c, !PT ;  /* 0x0000004003087812 */ /* 0x000fe400078e3cff */
[----:B------:R-:W-:Y:S02]  /*2acc0*/  ISETP.GE.U32.AND P3, PT, R0, 0x7ffffefa, PT ;  /* 0x7ffffefa0000780c */ /* 0x000fe40003f66070 */
[----:B------:R-:W-:-:S05]  /*2acd0*/  IADD3 R0, R244, -0xcb, RZ ;  /* 0xffffff35f4007810 */ /* 0x000fca0007ffe0ff */
[----:B------:R1:W-:Y:S01]  /*2ace0*/  LDGSTS.E [R8+0x61000], [R24.64], !P5 ;  /* 0x6100000018087fae */ /* 0x0003e2000e921844 */
[----:B------:R-:W-:Y:S01]  /*2acf0*/  ISETP.GE.U32.AND P0, PT, R0, 0x7ffffef6, PT ;  /* 0x7ffffef60000780c */ /* 0x000fe20003f06070 */
[----:B------:R-:W-:-:S05]  /*2ad00*/  IMAD.WIDE R10, R252, 0x4, R6 ;  /* 0x00000004fc0a7825 */ /* 0x000fca00078e0206 */
[----:B------:R-:W-:Y:S04]  /*2ad10*/  STL.64 [R1+0xd0], R10 ;  /* 0x0000d00a01007387 */ /* 0x000fe80000100a00 */
[----:B------:R1:W-:Y:S01]  /*2ad20*/  LDGSTS.E [R8+0x61200], [R10.64], !P5 ;  /* 0x612000000a087fae */ /* 0x0003e2000e921844 */
[----:B----4-:R-:W-:-:S05]  /*2ad30*/  IMAD.WIDE R6, R252, 0x4, R240 ;  /* 0x00000004fc067825 */ /* 0x010fca00078e02f0 */
[----:B------:R4:W-:Y:S04]  /*2ad40*/  STL.64 [R1+0xc8], R6 ;  /* 0x0000c80601007387 */ /* 0x0009e80000100a00 */
[----:B------:R4:W-:Y:S01]  /*2ad50*/  LDGSTS.E [R8+0x61400], [R6.64], !P5 ;  /* 0x6140000006087fae */ /* 0x0009e2000e921844 */
[----:B--2---:R-:W-:-:S05]  /*2ad60*/  IMAD.WIDE R2, R252, 0x4, R242 ;  /* 0x00000004fc027825 */ /* 0x004fca00078e02f2 */
[----:B------:R2:W-:Y:S04]  /*2ad70*/  STL.64 [R1+0xc0], R2 ;  /* 0x0000c00201007387 */ /* 0x0005e80000100a00 */
[----:B------:R-:W5:Y:S04]  /*2ad80*/  LDL.LU.64 R242, [R1+0x6a8] ;  /* 0x0006a80001f27983 */ /* 0x000f680000300a00 */
[----:B----4-:R-:W4:Y:S04]  /*2ad90*/  LDL.LU.64 R6, [R1+0x6b8] ;  /* 0x0006b80001067983 */ /* 0x010f280000300a00 */
[----:B------:R-:W4:Y:S04]  /*2ada0*/  LDL.LU.64 R240, [R1+0x6c8] ;  /* 0x0006c80001f07983 */ /* 0x000f280000300a00 */
[----:B------:R1:W-:Y:S01]  /*2adb0*/  LDGSTS.E [R8+0x61600], [R2.64], !P5 ;  /* 0x6160000002087fae */ /* 0x0003e2000e921844 */
[----:B---3--:R-:W-:-:S03]  /*2adc0*/  IMAD.WIDE R22, R252, 0x4, R246 ;  /* 0x00000004fc167825 */ /* 0x008fc600078e02f6 */
[----:B------:R-:W3:Y:S01]  /*2add0*/  LDL.LU.64 R246, [R1+0x6d8] ;  /* 0x0006d80001f67983 */ /* 0x000ee20000300a00 */
[----:B--2---:R-:W-:-:S03]  /*2ade0*/  IMAD.WIDE R12, R252, 0x4, R236 ;  /* 0x00000004fc0c7825 */ /* 0x004fc600078e02ec */
[----:B------:R2:W-:Y:S01]  /*2adf0*/  LDGSTS.E [R8+0x63000], [R22.64], !P3 ;  /* 0x6300000016087fae */ /* 0x0005e2000d921844 */
[----:B-1----:R-:W-:-:S04]  /*2ae00*/  IMAD.WIDE R10, R252, 0x4, R238 ;  /* 0x00000004fc0a7825 */ /* 0x002fc800078e02ee */
[C---:B------:R-:W-:Y:S01]  /*2ae10*/  IMAD.WIDE R2, R252.reuse, 0x4, R250 ;  /* 0x00000004fc027825 */ /* 0x040fe200078e02fa */
[----:B------:R-:W-:Y:S04]  /*2ae20*/  STL.64 [R1+0x90], R12 ;  /* 0x0000900c01007387 */ /* 0x000fe80000100a00 */
[----:B------:R4:W-:Y:S04]  /*2ae30*/  LDGSTS.E [R8+0x63200], [R12.64], !P3 ;  /* 0x632000000c087fae */ /* 0x0009e8000d921844 */
[----:B------:R1:W-:Y:S04]  /*2ae40*/  STL.64 [R1+0x88], R10 ;  /* 0x0000880a01007387 */ /* 0x0003e80000100a00 */
[----:B------:R1:W-:Y:S04]  /*2ae50*/  LDGSTS.E [R8+0x63400], [R10.64], !P3 ;  /* 0x634000000a087fae */ /* 0x0003e8000d921844 */
[----:B------:R1:W-:Y:S04]  /*2ae60*/  STL.64 [R1+0x80], R2 ;  /* 0x0000800201007387 */ /* 0x0003e80000100a00 */
[----:B------:R-:W2:Y:S04]  /*2ae70*/  LDL.LU.64 R250, [R1+0x6e8] ;  /* 0x0006e80001fa7983 */ /* 0x000ea80000300a00 */
[----:B------:R1:W-:Y:S04]  /*2ae80*/  LDGSTS.E [R8+0x63600], [R2.64], !P3 ;  /* 0x6360000002087fae */ /* 0x0003e8000d921844 */
[----:B------:R-:W2:Y:S04]  /*2ae90*/  LDL.LU.64 R238, [R1+0x6f8] ;  /* 0x0006f80001ee7983 */ /* 0x000ea80000300a00 */
[----:B------:R-:W2:Y:S01]  /*2aea0*/  LDL.LU.64 R236, [R1+0x708] ;  /* 0x0007080001ec7983 */ /* 0x000ea20000300a00 */
[----:B------:R-:W-:-:S03]  /*2aeb0*/  IMAD.WIDE R18, R252, 0x4, R248 ;  /* 0x00000004fc127825 */ /* 0x000fc600078e02f8 */
[----:B------:R-:W2:Y:S01]  /*2aec0*/  LDL.LU.64 R248, [R1+0x718] ;  /* 0x0007180001f87983 */ /* 0x000ea20000300a00 */
[----:B-1----:R-:W-:-:S03]  /*2aed0*/  IMAD.WIDE R10, R252, 0x4, R20 ;  /* 0x00000004fc0a7825 */ /* 0x002fc600078e0214 */
[----:B------:R1:W-:Y:S04]  /*2aee0*/  LDGSTS.E [R8+0x65000], [R18.64], !P0 ;  /* 0x6500000012087fae */ /* 0x0003e8000c121844 */
[----:B------:R-:W-:Y:S01]  /*2aef0*/  STL.64 [R1+0x50], R10 ;  /* 0x0000500a01007387 */ /* 0x000fe20000100a00 */
[----:B------:R-:W-:-:S03]  /*2af00*/  IMAD.WIDE R4, R252, 0x4, R4 ;  /* 0x00000004fc047825 */ /* 0x000fc600078e0204 */
[----:B------:R1:W-:Y:S01]  /*2af10*/  LDGSTS.E [R8+0x65200], [R10.64], !P0 ;  /* 0x652000000a087fae */ /* 0x0003e2000c121844 */
[----:B------:R-:W-:-:S03]  /*2af20*/  IMAD.WIDE R2, R252, 0x4, R14 ;  /* 0x00000004fc027825 */ /* 0x000fc600078e020e */
[----:B------:R1:W-:Y:S04]  /*2af30*/  STL.64 [R1+0x48], R4 ;  /* 0x0000480401007387 */ /* 0x0003e80000100a00 */
[----:B------:R1:W-:Y:S04]  /*2af40*/  STL.64 [R1+0x40], R2 ;  /* 0x0000400201007387 */ /* 0x0003e80000100a00 */
[----:B------:R1:W-:Y:S04]  /*2af50*/  LDGSTS.E [R8+0x65400], [R4.64], !P0 ;  /* 0x6540000004087fae */ /* 0x0003e8000c121844 */
[----:B------:R1:W-:Y:S04]  /*2af60*/  LDGSTS.E [R8+0x65600], [R2.64], !P0 ;  /* 0x6560000002087fae */ /* 0x0003e8000c121844 */
[----:B-1----:R-:W2:Y:S04]  /*2af70*/  LDL.LU.64 R4, [R1+0x728] ;  /* 0x0007280001047983 */ /* 0x002ea80000300a00 */
[----:B------:R-:W2:Y:S04]  /*2af80*/  LDL.LU.64 R2, [R1+0x738] ;  /* 0x0007380001027983 */ /* 0x000ea80000300a00 */
[----:B------:R-:W2:Y:S01]  /*2af90*/  LDL.LU.64 R14, [R1+0x748] ;  /* 0x00074800010e7983 */ /* 0x000ea20000300a00 */
[----:B------:R-:W-:-:S04]  /*2afa0*/  IADD3 R0, R244, -0xcf, RZ ;  /* 0xffffff31f4007810 */ /* 0x000fc80007ffe0ff */
[----:B------:R-:W-:Y:S01]  /*2afb0*/  ISETP.GE.U32.AND P4, PT, R0, 0x7ffffef2, PT ;  /* 0x7ffffef20000780c */ /* 0x000fe20003f86070 */
[C---:B-----5:R-:W-:Y:S02]  /*2afc0*/  IMAD.WIDE R16, R252.reuse, 0x4, R242 ;  /* 0x00000004fc107825 */ /* 0x060fe400078e02f2 */
[----:B------:R-:W5:Y:S02]  /*2afd0*/  LDL.LU.64 R242, [R1+0x758] ;  /* 0x0007580001f27983 */ /* 0x000f640000300a00 */
[----:B----4-:R-:W-:-:S08]  /*2afe0*/  IMAD.WIDE R12, R252, 0x4, R6 ;  /* 0x00000004fc0c7825 */ /* 0x010fd000078e0206 */
[----:B------:R1:W-:Y:S01]  /*2aff0*/  LDGSTS.E [R8+0x67000], [R16.64], !P4 ;  /* 0x6700000010087fae */ /* 0x0003e2000e121844 */
[----:B------:R-:W-:-:S03]  /*2b000*/  IMAD.WIDE R10, R252, 0x4, R240 ;  /* 0x00000004fc0a7825 */ /* 0x000fc600078e02f0 */
[----:B------:R-:W-:Y:S04]  /*2b010*/  STL.64 [R1+0x10], R12 ;  /* 0x0000100c01007387 */ /* 0x000fe80000100a00 */
[----:B------:R-:W-:Y:S04]  /*2b020*/  STL.64 [R1+0x8], R10 ;  /* 0x0000080a01007387 */ /* 0x000fe80000100a00 */
[----:B------:R4:W-:Y:S04]  /*2b030*/  LDGSTS.E [R8+0x67200], [R12.64], !P4 ;  /* 0x672000000c087fae */ /* 0x0009e8000e121844 */
[----:B------:R1:W-:Y:S01]  /*2b040*/  LDGSTS.E [R8+0x67400], [R10.64], !P4 ;  /* 0x674000000a087fae */ /* 0x0003e2000e121844 */
[----:B---3--:R-:W-:-:S05]  /*2b050*/  IMAD.WIDE R6, R252, 0x4, R246 ;  /* 0x00000004fc067825 */ /* 0x008fca00078e02f6 */
[----:B------:R3:W-:Y:S04]  /*2b060*/  STL.64 [R1], R6 ;  /* 0x0000000601007387 */ /* 0x0007e80000100a00 */
[----:B------:R-:W4:Y:S04]  /*2b070*/  LDL.LU.64 R246, [R1+0x768] ;  /* 0x0007680001f67983 */ /* 0x000f280000300a00 */
[----:B------:R3:W-:Y:S04]  /*2b080*/  LDGSTS.E [R8+0x67600], [R6.64], !P4 ;  /* 0x6760000006087fae */ /* 0x0007e8000e121844 */
[----:B------:R-:W4:Y:S04]  /*2b090*/  LDL.LU.64 R26, [R1+0x788] ;  /* 0x00078800011a7983 */ /* 0x000f280000300a00 */
[----:B---3--:R-:W3:Y:S01]  /*2b0a0*/  LDL.LU.64 R6, [R1+0x798] ;  /* 0x0007980001067983 */ /* 0x008ee20000300a00 */
[----:B--2---:R-:W-:-:S03]  /*2b0b0*/  IMAD.WIDE R240, R252, 0x4, R250 ;  /* 0x00000004fcf07825 */ /* 0x004fc600078e02fa */
[----:B------:R-:W2:Y:S01]  /*2b0c0*/  LDL.LU.64 R250, [R1+0x7a8] ;  /* 0x0007a80001fa7983 */ /* 0x000ea20000300a00 */
[----:B------:R-:W-:-:S03]  /*2b0d0*/  IMAD.WIDE R94, R252, 0x4, R248 ;  /* 0x00000004fc5e7825 */ /* 0x000fc600078e02f8 */
[----:B------:R-:W2:Y:S04]  /*2b0e0*/  LDL.LU.64 R248, [R1+0x7b8] ;  /* 0x0007b80001f87983 */ /* 0x000ea80000300a00 */
[----:B------:R-:W2:Y:S04]  /*2b0f0*/  LDL.LU.64 R32, [R1+0x7c8] ;  /* 0x0007c80001207983 */ /* 0x000ea80000300a00 */
[----:B------:R-:W2:Y:S01]  /*2b100*/  LDL.LU.64 R20, [R1+0x7d8] ;  /* 0x0007d80001147983 */ /* 0x000ea20000300a00 */
[----:B------:R-:W-:-:S03]  /*2b110*/  IMAD.WIDE R82, R252, 0x4, R4 ;  /* 0x00000004fc527825 */ /* 0x000fc600078e0204 */
[----:B------:R-:W2:Y:S01]  /*2b120*/  LDL.LU.64 R4, [R1+0x7e8] ;  /* 0x0007e80001047983 */ /* 0x000ea20000300a00 */
[----:B------:R-:W-:-:S03]  /*2b130*/  IMAD.WIDE R110, R252, 0x4, R14 ;  /* 0x00000004fc6e7825 */ /* 0x000fc600078e020e */
[----:B------:R-:W2:Y:S01]  /*2b140*/  LDL.LU.64 R14, [R1+0x7f8] ;  /* 0x0007f800010e7983 */ /* 0x000ea20000300a00 */
[----:B------:R-:W-:-:S03]  /*2b150*/  IMAD.WIDE R102, R252, 0x4, R2 ;  /* 0x00000004fc667825 */ /* 0x000fc600078e0202 */
[----:B------:R-:W2:Y:S01]  /*2b160*/  LDL.LU.64 R2, [R1+0x808] ;  /* 0x0008080001027983 */ /* 0x000ea20000300a00 */
[----:B-----5:R-:W-:-:S03]  /*2b170*/  IMAD.WIDE R118, R252, 0x4, R242 ;  /* 0x00000004fc767825 */ /* 0x020fc600078e02f2 */
[----:B------:R-:W5:Y:S01]  /*2b180*/  LDL.LU.64 R242, [R1+0x818] ;  /* 0x0008180001f27983 */ /* 0x000f620000300a00 */
[----:B----4-:R-:W-:-:S03]  /*2b190*/  IMAD.WIDE R84, R252, 0x4, R246 ;  /* 0x00000004fc547825 */ /* 0x010fc600078e02f6 */
[----:B------:R-:W4:Y:S01]  /*2b1a0*/  LDL.LU.64 R246, [R1+0x828] ;  /* 0x0008280001f67983 */ /* 0x000f220000300a00 */
[----:B------:R-:W-:-:S04]  /*2b1b0*/  IMAD.WIDE R122, R252, 0x4, R26 ;  /* 0x00000004fc7a7825 */ /* 0x000fc800078e021a */
[----:B---3--:R-:W-:-:S04]  /*2b1c0*/  IMAD.WIDE R126, R252, 0x4, R6 ;  /* 0x00000004fc7e7825 */ /* 0x008fc800078e0206 */
[C---:B--2---:R-:W-:Y:S02]  /*2b1d0*/  IMAD.WIDE R134, R252.reuse, 0x4, R250 ;  /* 0x00000004fc867825 */ /* 0x044fe400078e02fa */
[----:B------:R-:W2:Y:S04]  /*2b1e0*/  LDL.LU.64 R250, [R1+0x838] ;  /* 0x0008380001fa7983 */ /* 0x000ea80000300a00 */
[----:B------:R-:W3:Y:S04]  /*2b1f0*/  LDL.LU.64 R26, [R1+0x848] ;  /* 0x00084800011a7983 */ /* 0x000ee80000300a00 */
[----:B------:R-:W3:Y:S01]  /*2b200*/  LDL.LU.64 R6, [R1+0x858] ;  /* 0x0008580001067983 */ /* 0x000ee20000300a00 */
[----:B------:R-:W-:-:S03]  /*2b210*/  IMAD.WIDE R88, R252, 0x4, R248 ;  /* 0x00000004fc587825 */ /* 0x000fc600078e02f8 */
[----:B------:R-:W3:Y:S01]  /*2b220*/  LDL.LU.64 R248, [R1+0x868] ;  /* 0x0008680001f87983 */ /* 0x000ee20000300a00 */
[----:B------:R-:W-:-:S04]  /*2b230*/  IMAD.WIDE R142, R252, 0x4, R32 ;  /* 0x00000004fc8e7825 */ /* 0x000fc800078e0220 */
[----:B------:R-:W-:-:S04]  /*2b240*/  IMAD.WIDE R150, R252, 0x4, R20 ;  /* 0x00000004fc967825 */ /* 0x000fc800078e0214 */
[C---:B------:R-:W-:Y:S02]  /*2b250*/  IMAD.WIDE R158, R252.reuse, 0x4, R4 ;  /* 0x00000004fc9e7825 */ /* 0x040fe400078e0204 */
[----:B------:R-:W3:Y:S04]  /*2b260*/  LDL.LU.64 R4, [R1+0x878] ;  /* 0x0008780001047983 */ /* 0x000ee80000300a00 */
[----:B------:R-:W3:Y:S01]  /*2b270*/  LDL.LU.64 R32, [R1+0x888] ;  /* 0x0008880001207983 */ /* 0x000ee20000300a00 */
[----:B------:R-:W-:-:S03]  /*2b280*/  IMAD.WIDE R90, R252, 0x4, R14 ;  /* 0x00000004fc5a7825 */ /* 0x000fc600078e020e */
[----:B------:R-:W3:Y:S04]  /*2b290*/  LDL.LU.64 R20, [R1+0x898] ;  /* 0x0008980001147983 */ /* 0x000ee80000300a00 */
[----:B------:R-:W3:Y:S01]  /*2b2a0*/  LDL.LU.64 R14, [R1+0x8a8] ;  /* 0x0008a800010e7983 */ /* 0x000ee20000300a00 */
[----:B------:R-:W-:-:S04]  /*2b2b0*/  IMAD.WIDE R166, R252, 0x4, R2 ;  /* 0x00000004fca67825 */ /* 0x000fc800078e0202 */
[C---:B-----5:R-:W-:Y:S02]  /*2b2c0*/  IMAD.WIDE R174, R252.reuse, 0x4, R242 ;  /* 0x00000004fcae7825 */ /* 0x060fe400078e02f2 */
[----:B------:R-:W5:Y:S04]  /*2b2d0*/  LDL.LU.64 R242, [R1+0x8b8] ;  /* 0x0008b80001f27983 */ /* 0x000f680000300a00 */
[----:B------:R-:W5:Y:S01]  /*2b2e0*/  LDL.LU.64 R2, [R1+0x8c8] ;  /* 0x0008c80001027983 */ /* 0x000f620000300a00 */
[----:B----4-:R-:W-:-:S03]  /*2b2f0*/  IMAD.WIDE R178, R252, 0x4, R246 ;  /* 0x00000004fcb27825 */ /* 0x010fc600078e02f6 */
[----:B------:R-:W4:Y:S01]  /*2b300*/  LDL.LU.64 R246, [R1+0x8d8] ;  /* 0x0008d80001f67983 */ /* 0x000f220000300a00 */
[----:B--2---:R-:W-:-:S03]  /*2b310*/  IMAD.WIDE R92, R252, 0x4, R250 ;  /* 0x00000004fc5c7825 */ /* 0x004fc600078e02fa */
[----:B------:R-:W2:Y:S01]  /*2b320*/  LDL.LU.64 R250, [R1+0x8e8] ;  /* 0x0008e80001fa7983 */ /* 0x000ea20000300a00 */
[----:B---3--:R-:W-:-:S04]  /*2b330*/  IMAD.WIDE R182, R252, 0x4, R26 ;  /* 0x00000004fcb67825 */ /* 0x008fc800078e021a */
[----:B------:R-:W-:-:S04]  /*2b340*/  IMAD.WIDE R186, R252, 0x4, R6 ;  /* 0x00000004fcba7825 */ /* 0x000fc800078e0206 */
[C---:B------:R-:W-:Y:S02]  /*2b350*/  IMAD.WIDE R190, R252.reuse, 0x4, R248 ;  /* 0x00000004fcbe7825 */ /* 0x040fe400078e02f8 */
[----:B------:R-:W3:Y:S04]  /*2b360*/  LDL.LU.64 R248, [R1+0x8f8] ;  /* 0x0008f80001f87983 */ /* 0x000ee80000300a00 */
[----:B------:R-:W3:Y:S04]  /*2b370*/  LDL.LU.64 R26, [R1+0x900] ;  /* 0x00090000011a7983 */ /* 0x000ee80000300a00 */
[----:B------:R-:W3:Y:S01]  /*2b380*/  LDL.LU.64 R6, [R1+0x910] ;  /* 0x0009100001067983 */ /* 0x000ee20000300a00 */
[----:B------:R-:W-:-:S03]  /*2b390*/  IMAD.WIDE R96, R252, 0x4, R4 ;  /* 0x00000004fc607825 */ /* 0x000fc600078e0204 */
[----:B------:R-:W3:Y:S01]  /*2b3a0*/  LDL.LU.64 R4, [R1+0x920] ;  /* 0x0009200001047983 */ /* 0x000ee20000300a00 */
[----:B------:R-:W-:-:S04]  /*2b3b0*/  IMAD.WIDE R194, R252, 0x4, R32 ;  /* 0x00000004fcc27825 */ /* 0x000fc800078e0220 */
[C---:B------:R-:W-:Y:S02]  /*2b3c0*/  IMAD.WIDE R198, R252.reuse, 0x4, R20 ;  /* 0x00000004fcc67825 */ /* 0x040fe400078e0214 */
[----:B------:R-:W3:Y:S02]  /*2b3d0*/  LDL.LU.64 R20, [R1+0x930] ;  /* 0x0009300001147983 */ /* 0x000ee40000300a00 */
[C---:B------:R-:W-:Y:S02]  /*2b3e0*/  IMAD.WIDE R200, R252.reuse, 0x4, R14 ;  /* 0x00000004fcc87825 */ /* 0x040fe400078e020e */
[----:B------:R-:W3:Y:S04]  /*2b3f0*/  LDL.LU.64 R32, [R1+0x940] ;  /* 0x0009400001207983 */ /* 0x000ee80000300a00 */
[----:B------:R-:W3:Y:S01]  /*2b400*/  LDL.LU.64 R14, [R1+0x950] ;  /* 0x00095000010e7983 */ /* 0x000ee20000300a00 */
[----:B-----5:R-:W-:-:S03]  /*2b410*/  IMAD.WIDE R100, R252, 0x4, R242 ;  /* 0x00000004fc647825 */ /* 0x020fc600078e02f2 */
[----:B------:R-:W5:Y:S01]  /*2b420*/  LDL.LU.64 R242, [R1+0x960] ;  /* 0x0009600001f27983 */ /* 0x000f620000300a00 */
[----:B------:R-:W-:-:S04]  /*2b430*/  IMAD.WIDE R202, R252, 0x4, R2 ;  /* 0x00000004fcca7825 */ /* 0x000fc800078e0202 */
[C---:B----4-:R-:W-:Y:S02]  /*2b440*/  IMAD.WIDE R204, R252.reuse, 0x4, R246 ;  /* 0x00000004fccc7825 */ /* 0x050fe400078e02f6 */
[----:B------:R-:W4:Y:S02]  /*2b450*/  LDL.LU.64 R246, [R1+0x970] ;  /* 0x0009700001f67983 */ /* 0x000f240000300a00 */
[C---:B--2---:R-:W-:Y:S02]  /*2b460*/  IMAD.WIDE R206, R252.reuse, 0x4, R250 ;  /* 0x00000004fcce7825 */ /* 0x044fe400078e02fa */
[----:B------:R-:W2:Y:S04]  /*2b470*/  LDL.LU.64 R250, [R1+0x980] ;  /* 0x0009800001fa7983 */ /* 0x000ea80000300a00 */
[----:B------:R-:W2:Y:S01]  /*2b480*/  LDL.LU.64 R2, [R1+0x990] ;  /* 0x0009900001027983 */ /* 0x000ea20000300a00 */
[----:B---3--:R-:W-:-:S03]  /*2b490*/  IMAD.WIDE R104, R252, 0x4, R248 ;  /* 0x00000004fc687825 */ /* 0x008fc600078e02f8 */
[----:B------:R-:W3:Y:S01]  /*2b4a0*/  LDL.LU.64 R248, [R1+0x9a0] ;  /* 0x0009a00001f87983 */ /* 0x000ee20000300a00 */
[----:B------:R-:W-:-:S03]  /*2b4b0*/  IMAD.WIDE R210, R252, 0x4, R6 ;  /* 0x00000004fcd27825 */ /* 0x000fc600078e0206 */
[----:B------:R-:W3:Y:S01]  /*2b4c0*/  LDL.LU.64 R6, [R1+0x9b0] ;  /* 0x0009b00001067983 */ /* 0x000ee20000300a00 */
[----:B------:R-:W-:-:S04]  /*2b4d0*/  IMAD.WIDE R208, R252, 0x4, R26 ;  /* 0x00000004fcd07825 */ /* 0x000fc800078e021a */
[C---:B------:R-:W-:Y:S02]  /*2b4e0*/  IMAD.WIDE R212, R252.reuse, 0x4, R4 ;  /* 0x00000004fcd47825 */ /* 0x040fe400078e0204 */
[----:B------:R-:W3:Y:S04]  /*2b4f0*/  LDL.LU.64 R4, [R1+0x9c0] ;  /* 0x0009c00001047983 */ /* 0x000ee80000300a00 */
[----:B------:R-:W3:Y:S01]  /*2b500*/  LDL.LU.64 R26, [R1+0x9d0] ;  /* 0x0009d000011a7983 */ /* 0x000ee20000300a00 */
[----:B------:R-:W-:-:S03]  /*2b510*/  IMAD.WIDE R108, R252, 0x4, R20 ;  /* 0x00000004fc6c7825 */ /* 0x000fc600078e0214 */
[----:B------:R-:W3:Y:S01]  /*2b520*/  LDL.LU.64 R20, [R1+0x9e0] ;  /* 0x0009e00001147983 */ /* 0x000ee20000300a00 */
[----:B------:R-:W-:-:S03]  /*2b530*/  IMAD.WIDE R216, R252, 0x4, R14 ;  /* 0x00000004fcd87825 */ /* 0x000fc600078e020e */
[----:B------:R-:W3:Y:S01]  /*2b540*/  LDL.LU.64 R14, [R1+0x9f0] ;  /* 0x0009f000010e7983 */ /* 0x000ee20000300a00 */
[----:B------:R-:W-:-:S04]  /*2b550*/  IMAD.WIDE R214, R252, 0x4, R32 ;  /* 0x00000004fcd67825 */ /* 0x000fc800078e0220 */
[C---:B-----5:R-:W-:Y:S02]  /*2b560*/  IMAD.WIDE R218, R252.reuse, 0x4, R242 ;  /* 0x00000004fcda7825 */ /* 0x060fe400078e02f2 */
[----:B------:R-:W5:Y:S02]  /*2b570*/  LDL.LU.64 R242, [R1+0xa00] ;  /* 0x000a000001f27983 */ /* 0x000f640000300a00 */
[C---:B----4-:R-:W-:Y:S02]  /*2b580*/  IMAD.WIDE R112, R252.reuse, 0x4, R246 ;  /* 0x00000004fc707825 */ /* 0x050fe400078e02f6 */
[----:B------:R-:W4:Y:S02]  /*2b590*/  LDL.LU.64 R246, [R1+0xa10] ;  /* 0x000a100001f67983 */ /* 0x000f240000300a00 */
[C---:B--2---:R-:W-:Y:S02]  /*2b5a0*/  IMAD.WIDE R220, R252.reuse, 0x4, R250 ;  /* 0x00000004fcdc7825 */ /* 0x044fe400078e02fa */
[----:B------:R-:W2:Y:S02]  /*2b5b0*/  LDL.LU.64 R250, [R1+0xa20] ;  /* 0x000a200001fa7983 */ /* 0x000ea40000300a00 */
[----:B------:R-:W-:-:S04]  /*2b5c0*/  IMAD.WIDE R222, R252, 0x4, R2 ;  /* 0x00000004fcde7825 */ /* 0x000fc800078e0202 */
[C---:B---3--:R-:W-:Y:S02]  /*2b5d0*/  IMAD.WIDE R224, R252.reuse, 0x4, R248 ;  /* 0x00000004fce07825 */ /* 0x048fe400078e02f8 */
[----:B------:R-:W3:Y:S02]  /*2b5e0*/  LDL.LU.64 R248, [R1+0xa30] ;  /* 0x000a300001f87983 */ /* 0x000ee40000300a00 */
[C---:B------:R-:W-:Y:S02]  /*2b5f0*/  IMAD.WIDE R116, R252.reuse, 0x4, R6 ;  /* 0x00000004fc747825 */ /* 0x040fe400078e0206 */
[----:B------:R-:W3:Y:S02]  /*2b600*/  LDL.LU.64 R6, [R1+0xa40] ;  /* 0x000a400001067983 */ /* 0x000ee40000300a00 */
[C---:B------:R-:W-:Y:S02]  /*2b610*/  IMAD.WIDE R226, R252.reuse, 0x4, R4 ;  /* 0x00000004fce27825 */ /* 0x040fe400078e0204 */
[----:B------:R-:W3:Y:S04]  /*2b620*/  LDL.LU.64 R4, [R1+0xa50] ;  /* 0x000a500001047983 */ /* 0x000ee80000300a00 */
[----:B------:R-:W3:Y:S01]  /*2b630*/  LDL.LU.64 R2, [R1+0xa60] ;  /* 0x000a600001027983 */ /* 0x000ee20000300a00 */
[----:B------:R-:W-:-:S03]  /*2b640*/  IMAD.WIDE R230, R252, 0x4, R20 ;  /* 0x00000004fce67825 */ /* 0x000fc600078e0214 */
[----:B------:R-:W3:Y:S04]  /*2b650*/  LDL.LU.64 R32, [R1+0xa70] ;  /* 0x000a700001207983 */ /* 0x000ee80000300a00 */
[----:B------:R-:W3:Y:S01]  /*2b660*/  LDL.LU.64 R20, [R1+0xa80] ;  /* 0x000a800001147983 */ /* 0x000ee20000300a00 */
[----:B------:R-:W-:-:S03]  /*2b670*/  IMAD.WIDE R12, R252, 0x4, R14 ;  /* 0x00000004fc0c7825 */ /* 0x000fc600078e020e */
[----:B------:R-:W3:Y:S01]  /*2b680*/  LDL.LU.64 R14, [R1+0xa90] ;  /* 0x000a9000010e7983 */ /* 0x000ee20000300a00 */
[----:B------:R-:W-:-:S04]  /*2b690*/  IADD3 R0, R244, -0xd3, RZ ;  /* 0xffffff2df4007810 */ /* 0x000fc80007ffe0ff */
[----:B------:R-:W-:Y:S02]  /*2b6a0*/  ISETP.GE.U32.AND P2, PT, R0, 0x7ffffeee, PT ;  /* 0x7ffffeee0000780c */ /* 0x000fe40003f46070 */
[----:B------:R-:W-:-:S04]  /*2b6b0*/  IADD3 R0, R244, -0xd7, RZ ;  /* 0xffffff29f4007810 */ /* 0x000fc80007ffe0ff */
[----:B------:R-:W-:Y:S02]  /*2b6c0*/  ISETP.GE.U32.AND P5, PT, R0, 0x7ffffeea, PT ;  /* 0x7ffffeea0000780c */ /* 0x000fe40003fa6070 */
[----:B------:R-:W-:-:S04]  /*2b6d0*/  IADD3 R0, R244, -0xdb, RZ ;  /* 0xffffff25f4007810 */ /* 0x000fc80007ffe0ff */
[----:B------:R-:W-:Y:S01]  /*2b6e0*/  ISETP.GE.U32.AND P3, PT, R0, 0x7ffffee6, PT ;  /* 0x7ffffee60000780c */ /* 0x000fe20003f66070 */
[----:B------:R-:W-:Y:S01]  /*2b6f0*/  IMAD.WIDE R238, R252, 0x4, R238 ;  /* 0x00000004fcee7825 */ /* 0x000fe200078e02ee */
[----:B------:R-:W-:Y:S01]  /*2b700*/  IADD3 R0, R244, -0xdf, RZ ;  /* 0xffffff21f4007810 */ /* 0x000fe20007ffe0ff */
[----:B------:R1:W-:Y:S03]  /*2b710*/  LDGSTS.E [R8+0x69000], [R240.64], !P2 ;  /* 0x69000000f0087fae */ /* 0x0003e6000d121844 */
[----:B------:R-:W-:Y:S01]  /*2b720*/  ISETP.GE.U32.AND P0, PT, R0, 0x7ffffee2, PT ;  /* 0x7ffffee20000780c */ /* 0x000fe20003f06070 */
[----:B------:R-:W-:Y:S01]  /*2b730*/  IMAD.WIDE R236, R252, 0x4, R236 ;  /* 0x00000004fcec7825 */ /* 0x000fe200078e02ec */
[----:B------:R-:W-:Y:S01]  /*2b740*/  IADD3 R0, R244, -0xe3, RZ ;  /* 0xffffff1df4007810 */ /* 0x000fe20007ffe0ff */
[----:B------:R1:W-:Y:S03]  /*2b750*/  LDGSTS.E [R8+0x69200], [R238.64], !P2 ;  /* 0x69200000ee087fae */ /* 0x0003e6000d121844 */
[----:B------:R-:W-:Y:S01]  /*2b760*/  ISETP.GE.U32.AND P4, PT, R0, 0x7ffffede, PT ;  /* 0x7ffffede0000780c */ /* 0x000fe20003f86070 */
[----:B------:R1:W-:Y:S01]  /*2b770*/  LDGSTS.E [R8+0x69400], [R236.64], !P2 ;  /* 0x69400000ec087fae */ /* 0x0003e2000d121844 */
[----:B------:R-:W-:-:S03]  /*2b780*/  IADD3 R0, R244, -0xe7, RZ ;  /* 0xffffff19f4007810 */ /* 0x000fc60007ffe0ff */
[----:B------:R1:W-:Y:S01]  /*2b790*/  LDGSTS.E [R8+0x69600], [R94.64], !P2 ;  /* 0x696000005e087fae */ /* 0x0003e2000d121844 */
[----:B------:R-:W-:Y:S02]  /*2b7a0*/  ISETP.GE.U32.AND P2, PT, R0, 0x7ffffeda, PT ;  /* 0x7ffffeda0000780c */ /* 0x000fe40003f46070 */
        /* <DEDUP_REMOVED lines=30> */
[----:B------:R1:W-:Y:S01]  /*2b990*/  LDGSTS.E [R8+0x75000], [R96.64], !P5 ;  /* 0x7500000060087fae */ /* 0x0003e2000e921844 */
[----:B------:R-:W-:-:S03]  /*2b9a0*/  IADD3 R0, R244, -0xff, RZ ;  /* 0xffffff01f4007810 */ /* 0x000fc60007ffe0ff */
        /* <DEDUP_REMOVED lines=10> */
[----:B------:R1:W-:Y:S04]  /*2ba50*/  LDGSTS.E [R8+0x79000], [R104.64], !P0 ;  /* 0x7900000068087fae */ /* 0x0003e8000c121844 */
[----:B------:R1:W-:Y:S04]  /*2ba60*/  LDGSTS.E [R8+0x79200], [R208.64], !P0 ;  /* 0x79200000d0087fae */ /* 0x0003e8000c121844 */
[----:B------:R1:W-:Y:S04]  /*2ba70*/  LDGSTS.E [R8+0x79400], [R210.64], !P0 ;  /* 0x79400000d2087fae */ /* 0x0003e8000c121844 */
[----:B------:R1:W-:Y:S04]  /*2ba80*/  LDGSTS.E [R8+0x79600], [R212.64], !P0 ;  /* 0x79600000d4087fae */ /* 0x0003e8000c121844 */
[----:B------:R1:W-:Y:S01]  /*2ba90*/  LDGSTS.E [R8+0x7b000], [R108.64], !P4 ;  /* 0x7b0000006c087fae */ /* 0x0003e2000e121844 */
[----:B------:R-:W-:-:S03]  /*2baa0*/  IADD3 R0, R244, -0xc8, RZ ;  /* 0xffffff38f4007810 */ /* 0x000fc60007ffe0ff */
[----:B------:R1:W-:Y:S01]  /*2bab0*/  LDGSTS.E [R8+0x7b200], [R214.64], !P4 ;  /* 0x7b200000d6087fae */ /* 0x0003e2000e121844 */
[----:B------:R-:W-:-:S03]  /*2bac0*/  IMAD.WIDE R228, R252, 0x4, R26 ;  /* 0x00000004fce47825 */ /* 0x000fc600078e021a */
[----:B------:R1:W-:Y:S04]  /*2bad0*/  LDGSTS.E [R8+0x7b400], [R216.64], !P4 ;  /* 0x7b400000d8087fae */ /* 0x0003e8000e121844 */
[----:B------:R1:W-:Y:S01]  /*2bae0*/  LDGSTS.E [R8+0x7b600], [R218.64], !P4 ;  /* 0x7b600000da087fae */ /* 0x0003e2000e121844 */
[----:B------:R-:W-:-:S03]  /*2baf0*/  LOP3.LUT R69, R9, 0x60, RZ, 0x3c, !PT ;  /* 0x0000006009457812 */ /* 0x000fc600078e3cff */
[----:B------:R1:W-:Y:S01]  /*2bb00*/  LDGSTS.E [R8+0x7d000], [R112.64], !P2 ;  /* 0x7d00000070087fae */ /* 0x0003e2000d121844 */
[----:B------:R-:W-:-:S03]  /*2bb10*/  ISETP.GE.U32.AND P0, PT, R0, 0x7ffffef9, PT ;  /* 0x7ffffef90000780c */ /* 0x000fc60003f06070 */
[----:B------:R1:W-:Y:S01]  /*2bb20*/  LDGSTS.E [R8+0x7d200], [R220.64], !P2 ;  /* 0x7d200000dc087fae */ /* 0x0003e2000d121844 */
[----:B-----5:R-:W-:-:S03]  /*2bb30*/  IMAD.WIDE R28, R252, 0x4, R242 ;  /* 0x00000004fc1c7825 */ /* 0x020fc600078e02f2 */
[----:B------:R1:W-:Y:S04]  /*2bb40*/  LDGSTS.E [R8+0x7d400], [R222.64], !P2 ;  /* 0x7d400000de087fae */ /* 0x0003e8000d121844 */
[----:B------:R1:W-:Y:S04]  /*2bb50*/  LDGSTS.E [R8+0x7d600], [R224.64], !P2 ;  /* 0x7d600000e0087fae */ /* 0x0003e8000d121844 */
[----:B------:R1:W-:Y:S04]  /*2bb60*/  LDGSTS.E [R8+0x7f000], [R116.64], !P5 ;  /* 0x7f00000074087fae */ /* 0x0003e8000e921844 */
[----:B------:R1:W-:Y:S01]  /*2bb70*/  LDGSTS.E [R8+0x7f200], [R226.64], !P5 ;  /* 0x7f200000e2087fae */ /* 0x0003e2000e921844 */
[----:B----4-:R-:W-:-:S03]  /*2bb80*/  IMAD.WIDE R26, R252, 0x4, R246 ;  /* 0x00000004fc1a7825 */ /* 0x010fc600078e02f6 */
[----:B------:R1:W-:Y:S04]  /*2bb90*/  LDGSTS.E [R8+0x7f400], [R228.64], !P5 ;  /* 0x7f400000e4087fae */ /* 0x0003e8000e921844 */
[----:B------:R1:W-:Y:S04]  /*2bba0*/  LDGSTS.E [R8+0x7f600], [R230.64], !P5 ;  /* 0x7f600000e6087fae */ /* 0x0003e8000e921844 */
[----:B------:R4:W-:Y:S04]  /*2bbb0*/  LDGSTS.E [R69+0x61800], [R12.64], !P3 ;  /* 0x618000000c457fae */ /* 0x0009e8000d921844 */
[----:B------:R5:W-:Y:S04]  /*2bbc0*/  LDGSTS.E [R69+0x61a00], [R28.64], !P3 ;  /* 0x61a000001c457fae */ /* 0x000be8000d921844 */
[----:B-1----:R-:W4:Y:S04]  /*2bbd0*/  LDL.LU.64 R8, [R1+0xaa0] ;  /* 0x000aa00001087983 */ /* 0x002f280000300a00 */
[----:B------:R-:W-:Y:S01]  /*2bbe0*/  STL.64 [R1+0xb0], R28 ;  /* 0x0000b01c01007387 */ /* 0x000fe20000100a00 */
[----:B--2---:R-:W-:-:S03]  /*2bbf0*/  IMAD.WIDE R10, R252, 0x4, R250 ;  /* 0x00000004fc0a7825 */ /* 0x004fc600078e02fa */
[----:B------:R-:W-:Y:S04]  /*2bc00*/  STL.64 [R1+0xa8], R26 ;  /* 0x0000a81a01007387 */ /* 0x000fe80000100a00 */
[----:B------:R1:W-:Y:S04]  /*2bc10*/  LDGSTS.E [R69+0x61c00], [R26.64], !P3 ;  /* 0x61c000001a457fae */ /* 0x0003e8000d921844 */
[----:B------:R3:W-:Y:S04]  /*2bc20*/  STL.64 [R1+0xa0], R10 ;  /* 0x0000a00a01007387 */ /* 0x0007e80000100a00 */
[----:B------:R3:W-:Y:S04]  /*2bc30*/  LDGSTS.E [R69+0x61e00], [R10.64], !P3 ;  /* 0x61e000000a457fae */ /* 0x0007e8000d921844 */
[----:B------:R-:W2:Y:S01]  /*2bc40*/  LDL.LU.64 R250, [R1+0xab0] ;  /* 0x000ab00001fa7983 */ /* 0x000ea20000300a00 */
[----:B---3--:R-:W-:-:S03]  /*2bc50*/  IMAD.WIDE R10, R252, 0x4, R248 ;  /* 0x00000004fc0a7825 */ /* 0x008fc600078e02f8 */
[----:B------:R-:W3:Y:S01]  /*2bc60*/  LDL.LU.64 R248, [R1+0xac0] ;  /* 0x000ac00001f87983 */ /* 0x000ee20000300a00 */
[----:B------:R-:W-:-:S03]  /*2bc70*/  IMAD.WIDE R6, R252, 0x4, R6 ;  /* 0x00000004fc067825 */ /* 0x000fc600078e0206 */
[----:B------:R-:W2:Y:S04]  /*2bc80*/  LDL.LU.64 R246, [R1+0xad0] ;  /* 0x000ad00001f67983 */ /* 0x000ea80000300a00 */
[----:B------:R-:W2:Y:S04]  /*2bc90*/  LDL.LU.64 R242, [R1+0xeb8] ;  /* 0x000eb80001f27983 */ /* 0x000ea80000300a00 */
[----:B------:R1:W-:Y:S04]  /*2bca0*/  LDGSTS.E [R69+0x63800], [R10.64], !P0 ;  /* 0x638000000a457fae */ /* 0x0003e8000c121844 */
[----:B------:R-:W-:Y:S04]  /*2bcb0*/  STL.64 [R1+0x70], R6 ;  /* 0x0000700601007387 */ /* 0x000fe80000100a00 */
[----:B------:R1:W-:Y:S01]  /*2bcc0*/  LDGSTS.E [R69+0x63a00], [R6.64], !P0 ;  /* 0x63a0000006457fae */ /* 0x0003e2000c121844 */
[----:B------:R-:W-:-:S04]  /*2bcd0*/  IMAD.WIDE R4, R252, 0x4, R4 ;  /* 0x00000004fc047825 */ /* 0x000fc800078e0204 */
[C---:B------:R-:W-:Y:S01]  /*2bce0*/  IMAD.WIDE R2, R252.reuse, 0x4, R2 ;  /* 0x00000004fc027825 */ /* 0x040fe200078e0202 */
[----:B------:R-:W-:Y:S04]  /*2bcf0*/  STL.64 [R1+0x68], R4 ;  /* 0x0000680401007387 */ /* 0x000fe80000100a00 */
[----:B-1----:R-:W2:Y:S01]  /*2bd00*/  LDL.LU.64 R26, [R1+0xeb0] ;  /* 0x000eb000011a7983 */ /* 0x002ea20000300a00 */
[----:B------:R-:W-:-:S03]  /*2bd10*/  IMAD.WIDE R20, R252, 0x4, R20 ;  /* 0x00000004fc147825 */ /* 0x000fc600078e0214 */
[----:B------:R1:W-:Y:S01]  /*2bd20*/  LDGSTS.E [R69+0x63c00], [R4.64], !P0 ;  /* 0x63c0000004457fae */ /* 0x0003e2000c121844 */
[----:B------:R-:W-:-:S03]  /*2bd30*/  IMAD.WIDE R14, R252, 0x4, R14 ;  /* 0x00000004fc0e7825 */ /* 0x000fc600078e020e */
[----:B------:R1:W-:Y:S04]  /*2bd40*/  STL.64 [R1+0x60], R2 ;  /* 0x0000600201007387 */ /* 0x0003e80000100a00 */
[----:B------:R1:W-:Y:S04]  /*2bd50*/  LDGSTS.E [R69+0x63e00], [R2.64], !P0 ;  /* 0x63e0000002457fae */ /* 0x0003e8000c121844 */
[----:B-1----:R-:W3:Y:S04]  /*2bd60*/  LDL.LU.64 R2, [R1+0xea8] ;  /* 0x000ea80001027983 */ /* 0x002ee80000300a00 */
[----:B------:R-:W3:Y:S04]  /*2bd70*/  LDL.LU.64 R4, [R1+0xea0] ;  /* 0x000ea00001047983 */ /* 0x000ee80000300a00 */
[----:B------:R-:W3:Y:S04]  /*2bd80*/  LDL.LU.64 R6, [R1+0xe98] ;  /* 0x000e980001067983 */ /* 0x000ee80000300a00 */
[----:B------:R-:W-:Y:S04]  /*2bd90*/  STL.64 [R1+0x30], R20 ;  /* 0x0000301401007387 */ /* 0x000fe80000100a00 */
[----:B------:R-:W-:Y:S04]  /*2bda0*/  STL.64 [R1+0x28], R14 ;  /* 0x0000280e01007387 */ /* 0x000fe80000100a00 */
[----:B------:R-:W3:Y:S01]  /*2bdb0*/  LDL.LU.64 R44, [R1+0xe90] ;  /* 0x000e9000012c7983 */ /* 0x000ee20000300a00 */
[----:B------:R-:W-:-:S04]  /*2bdc0*/  IADD3 R0, R244, -0xcc, RZ ;  /* 0xffffff34f4007810 */ /* 0x000fc80007ffe0ff */
[----:B------:R-:W-:Y:S01]  /*2bdd0*/  ISETP.GE.U32.AND P4, PT, R0, 0x7ffffef5, PT ;  /* 0x7ffffef50000780c */ /* 0x000fe20003f86070 */
[----:B------:R-:W-:-:S12]  /*2bde0*/  IMAD.WIDE R234, R252, 0x4, R32 ;  /* 0x00000004fcea7825 */ /* 0x000fd800078e0220 */
[----:B------:R1:W-:Y:S04]  /*2bdf0*/  LDGSTS.E [R69+0x65800], [R234.64], !P4 ;  /* 0x65800000ea457fae */ /* 0x0003e8000e121844 */
[----:B------:R1:W-:Y:S04]  /*2be00*/  LDGSTS.E [R69+0x65a00], [R20.64], !P4 ;  /* 0x65a0000014457fae */ /* 0x0003e8000e121844 */
[----:B------:R1:W-:Y:S01]  /*2be10*/  LDGSTS.E [R69+0x65c00], [R14.64], !P4 ;  /* 0x65c000000e457fae */ /* 0x0003e2000e121844 */
[----:B----4-:R-:W-:-:S05]  /*2be20*/  IMAD.WIDE R8, R252, 0x4, R8 ;  /* 0x00000004fc087825 */ /* 0x010fca00078e0208 */
[----:B------:R4:W-:Y:S04]  /*2be30*/  STL.64 [R1+0x20], R8 ;  /* 0x0000200801007387 */ /* 0x0009e80000100a00 */
[----:B------:R4:W-:Y:S04]  /*2be40*/  LDGSTS.E [R69+0x65e00], [R8.64], !P4 ;  /* 0x65e0000008457fae */ /* 0x0009e8000e121844 */
[----:B----4-:R-:W4:Y:S04]  /*2be50*/  LDL.LU.64 R8, [R1+0xe88] ;  /* 0x000e880001087983 */ /* 0x010f280000300a00 */
[----:B-1----:R-:W4:Y:S04]  /*2be60*/  LDL.LU.64 R14, [R1+0xe80] ;  /* 0x000e8000010e7983 */ /* 0x002f280000300a00 */
[----:B------:R-:W4:Y:S04]  /*2be70*/  LDL.LU.64 R20, [R1+0xe78] ;  /* 0x000e780001147983 */ /* 0x000f280000300a00 */
[----:B------:R-:W4:Y:S01]  /*2be80*/  LDL.LU.64 R66, [R1+0xe70] ;  /* 0x000e700001427983 */ /* 0x000f220000300a00 */
[----:B--2---:R-:W-:-:S03]  /*2be90*/  IMAD.WIDE R128, R252, 0x4, R26 ;  /* 0x00000004fc807825 */ /* 0x004fc600078e021a */
[----:B------:R-:W2:Y:S04]  /*2bea0*/  LDL.LU.64 R26, [R1+0xe68] ;  /* 0x000e6800011a7983 */ /* 0x000ea80000300a00 */
[----:B------:R-:W2:Y:S04]  /*2beb0*/  LDL.LU.64 R32, [R1+0xe60] ;  /* 0x000e600001207983 */ /* 0x000ea80000300a00 */
[----:B------:R-:W2:Y:S04]  /*2bec0*/  LDL.LU.64 R38, [R1+0xe58] ;  /* 0x000e580001267983 */ /* 0x000ea80000300a00 */
[----:B------:R-:W2:Y:S01]  /*2bed0*/  LDL.LU.64 R106, [R1+0xe50] ;  /* 0x000e5000016a7983 */ /* 0x000ea20000300a00 */
[----:B---3--:R-:W-:-:S03]  /*2bee0*/  IMAD.WIDE R132, R252, 0x4, R44 ;  /* 0x00000004fc847825 */ /* 0x008fc600078e022c */
[----:B------:R-:W3:Y:S04]  /*2bef0*/  LDL.LU.64 R44, [R1+0xe48] ;  /* 0x000e4800012c7983 */ /* 0x000ee80000300a00 */
[----:B------:R-:W3:Y:S04]  /*2bf00*/  LDL.LU.64 R50, [R1+0xe40] ;  /* 0x000e400001327983 */ /* 0x000ee80000300a00 */
[----:B------:R-:W3:Y:S04]  /*2bf10*/  LDL.LU.64 R56, [R1+0xe38] ;  /* 0x000e380001387983 */ /* 0x000ee80000300a00 */
[----:B------:R-:W3:Y:S04]  /*2bf20*/  LDL.LU.64 R98, [R1+0xe30] ;  /* 0x000e300001627983 */ /* 0x000ee80000300a00 */
[----:B------:R-:W5:Y:S04]  /*2bf30*/  LDL.LU.64 R60, [R1+0xe28] ;  /* 0x000e2800013c7983 */ /* 0x000f680000300a00 */
[----:B------:R-:W5:Y:S04]  /*2bf40*/  LDL.LU.64 R62, [R1+0xe20] ;  /* 0x000e2000013e7983 */ /* 0x000f680000300a00 */
[----:B------:R-:W5:Y:S04]  /*2bf50*/  LDL.LU.64 R64, [R1+0xe18] ;  /* 0x000e180001407983 */ /* 0x000f680000300a00 */
[----:B------:R-:W5:Y:S01]  /*2bf60*/  LDL.LU.64 R86, [R1+0xe10] ;  /* 0x000e100001567983 */ /* 0x000f620000300a00 */
[----:B----4-:R-:W-:-:S03]  /*2bf70*/  IMAD.WIDE R136, R252, 0x4, R66 ;  /* 0x00000004fc887825 */ /* 0x010fc600078e0242 */
[----:B------:R-:W4:Y:S04]  /*2bf80*/  LDL.LU.64 R66, [R1+0xe08] ;  /* 0x000e080001427983 */ /* 0x000f280000300a00 */
[----:B------:R-:W4:Y:S04]  /*2bf90*/  LDL.LU.64 R76, [R1+0xe00] ;  /* 0x000e0000014c7983 */ /* 0x000f280000300a00 */
[----:B------:R-:W4:Y:S04]  /*2bfa0*/  LDL.LU.64 R80, [R1+0xdf8] ;  /* 0x000df80001507983 */ /* 0x000f280000300a00 */
[----:B------:R-:W4:Y:S01]  /*2bfb0*/  LDL.LU.64 R152, [R1+0xdf0] ;  /* 0x000df00001987983 */ /* 0x000f220000300a00 */
[----:B--2---:R-:W-:-:S04]  /*2bfc0*/  IMAD.WIDE R140, R252, 0x4, R106 ;  /* 0x00000004fc8c7825 */ /* 0x004fc800078e026a */
[----:B---3--:R-:W-:-:S04]  /*2bfd0*/  IMAD.WIDE R144, R252, 0x4, R98 ;  /* 0x00000004fc907825 */ /* 0x008fc800078e0262 */
[----:B-----5:R-:W-:Y:S02]  /*2bfe0*/  IMAD.WIDE R148, R252, 0x4, R86 ;  /* 0x00000004fc947825 */ /* 0x020fe400078e0256 */
[----:B------:R-:W2:Y:S04]  /*2bff0*/  LDL.LU.64 R86, [R1+0xde8] ;  /* 0x000de80001567983 */ /* 0x000ea80000300a00 */
[----:B------:R-:W3:Y:S04]  /*2c000*/  LDL.LU.64 R98, [R1+0xde0] ;  /* 0x000de00001627983 */ /* 0x000ee80000300a00 */
[----:B------:R-:W5:Y:S04]  /*2c010*/  LDL.LU.64 R114, [R1+0xdd8] ;  /* 0x000dd80001727983 */ /* 0x000f680000300a00 */
        /* <DEDUP_REMOVED lines=20> */
[----:B------:R-:W5:Y:S01]  /*2c160*/  LDL.LU.64 R106, [R1+0xed8] ;  /* 0x000ed800016a7983 */ /* 0x000f620000300a00 */
[----:B------:R-:W-:-:S03]  /*2c170*/  IADD3 R0, R244, -0xd0, RZ ;  /* 0xffffff30f4007810 */ /* 0x000fc60007ffe0ff */
[----:B------:R-:W5:Y:S01]  /*2c180*/  LDL.LU.64 R72, [R1+0xdd0] ;  /* 0x000dd00001487983 */ /* 0x000f620000300a00 */
[----:B------:R-:W-:Y:S02]  /*2c190*/  ISETP.GE.U32.AND P2, PT, R0, 0x7ffffef1, PT ;  /* 0x7ffffef10000780c */ /* 0x000fe40003f46070 */
[----:B------:R-:W-:Y:S01]  /*2c1a0*/  IADD3 R0, R244, -0xd4, RZ ;  /* 0xffffff2cf4007810 */ /* 0x000fe20007ffe0ff */
[----:B------:R-:W-:Y:S01]  /*2c1b0*/  IMAD.WIDE R250, R252, 0x4, R250 ;  /* 0x00000004fcfa7825 */ /* 0x000fe200078e02fa */
[----:B------:R-:W5:Y:S02]  /*2c1c0*/  LDL.LU.64 R36, [R1+0xdb0] ;  /* 0x000db00001247983 */ /* 0x000f640000300a00 */
[----:B------:R-:W-:Y:S02]  /*2c1d0*/  ISETP.GE.U32.AND P5, PT, R0, 0x7ffffeed, PT ;  /* 0x7ffffeed0000780c */ /* 0x000fe40003fa6070 */
[----:B------:R-:W-:Y:S01]  /*2c1e0*/  IADD3 R0, R244, -0xd8, RZ ;  /* 0xffffff28f4007810 */ /* 0x000fe20007ffe0ff */
[----:B------:R-:W-:Y:S01]  /*2c1f0*/  IMAD.WIDE R248, R252, 0x4, R248 ;  /* 0x00000004fcf87825 */ /* 0x000fe200078e02f8 */
[----:B------:R-:W5:Y:S02]  /*2c200*/  LDL.LU.64 R30, [R1+0xd90] ;  /* 0x000d9000011e7983 */ /* 0x000f640000300a00 */
[----:B------:R-:W-:-:S02]  /*2c210*/  ISETP.GE.U32.AND P3, PT, R0, 0x7ffffee9, PT ;  /* 0x7ffffee90000780c */ /* 0x000fc40003f66070 */
[----:B------:R-:W-:Y:S01]  /*2c220*/  IADD3 R0, R244, -0xdc, RZ ;  /* 0xffffff24f4007810 */ /* 0x000fe20007ffe0ff */
[----:B------:R-:W-:Y:S01]  /*2c230*/  IMAD.WIDE R246, R252, 0x4, R246 ;  /* 0x00000004fcf67825 */ /* 0x000fe200078e02f6 */
[----:B------:R1:W-:Y:S02]  /*2c240*/  LDGSTS.E [R69+0x67800], [R250.64], !P2 ;  /* 0x67800000fa457fae */ /* 0x0003e4000d121844 */
[----:B------:R-:W-:Y:S02]  /*2c250*/  ISETP.GE.U32.AND P0, PT, R0, 0x7ffffee5, PT ;  /* 0x7ffffee50000780c */ /* 0x000fe40003f06070 */
[----:B------:R-:W-:Y:S01]  /*2c260*/  IADD3 R0, R244, -0xe0, RZ ;  /* 0xffffff20f4007810 */ /* 0x000fe20007ffe0ff */
[----:B------:R-:W-:Y:S01]  /*2c270*/  IMAD.WIDE R242, R252, 0x4, R242 ;  /* 0x00000004fcf27825 */ /* 0x000fe200078e02f2 */
[----:B------:R1:W-:Y:S02]  /*2c280*/  LDGSTS.E [R69+0x67a00], [R248.64], !P2 ;  /* 0x67a00000f8457fae */ /* 0x0003e4000d121844 */
[----:B------:R-:W-:Y:S01]  /*2c290*/  ISETP.GE.U32.AND P4, PT, R0, 0x7ffffee1, PT ;  /* 0x7ffffee10000780c */ /* 0x000fe20003f86070 */
[----:B------:R-:W-:Y:S01]  /*2c2a0*/  IMAD.WIDE R2, R252, 0x4, R2 ;  /* 0x00000004fc027825 */ /* 0x000fe200078e0202 */
[----:B------:R-:W-:Y:S01]  /*2c2b0*/  IADD3 R0, R244, -0xe4, RZ ;  /* 0xffffff1cf4007810 */ /* 0x000fe20007ffe0ff */
[----:B------:R1:W-:Y:S02]  /*2c2c0*/  LDGSTS.E [R69+0x67c00], [R246.64], !P2 ;  /* 0x67c00000f6457fae */ /* 0x0003e4000d121844 */
[----:B------:R-:W-:-:S02]  /*2c2d0*/  IMAD.WIDE R4, R252, 0x4, R4 ;  /* 0x00000004fc047825 */ /* 0x000fc400078e0204 */
[----:B------:R1:W-:Y:S01]  /*2c2e0*/  LDGSTS.E [R69+0x67e00], [R242.64], !P2 ;  /* 0x67e00000f2457fae */ /* 0x0003e2000d121844 */
[----:B------:R-:W-:Y:S01]  /*2c2f0*/  ISETP.GE.U32.AND P2, PT, R0, 0x7ffffedd, PT ;  /* 0x7ffffedd0000780c */ /* 0x000fe20003f46070 */
[----:B------:R-:W-:Y:S01]  /*2c300*/  IMAD.WIDE R6, R252, 0x4, R6 ;  /* 0x00000004fc067825 */ /* 0x000fe200078e0206 */
        /* <DEDUP_REMOVED lines=13> */
[----:B------:R1:W-:Y:S02]  /*2c3e0*/  LDGSTS.E [R69+0x6ba00], [R8.64], !P3 ;  /* 0x6ba0000008457fae */ /* 0x0003e4000d921844 */
[----:B------:R-:W-:Y:S02]  /*2c3f0*/  IMAD.WIDE R38, R252, 0x4, R38 ;  /* 0x00000004fc267825 */ /* 0x000fe400078e0226 */
[----:B------:R1:W-:Y:S04]  /*2c400*/  LDGSTS.E [R69+0x6bc00], [R14.64], !P3 ;  /* 0x6bc000000e457fae */ /* 0x0003e8000d921844 */
[----:B------:R1:W-:Y:S01]  /*2c410*/  LDGSTS.E [R69+0x6be00], [R20.64], !P3 ;  /* 0x6be0000014457fae */ /* 0x0003e2000d921844 */
[----:B------:R-:W-:Y:S01]  /*2c420*/  ISETP.GE.U32.AND P3, PT, R0, 0x7ffffed5, PT ;  /* 0x7ffffed50000780c */ /* 0x000fe20003f66070 */
[----:B------:R-:W-:Y:S01]  /*2c430*/  IMAD.WIDE R44, R252, 0x4, R44 ;  /* 0x00000004fc2c7825 */ /* 0x000fe200078e022c */
[----:B------:R-:W-:Y:S01]  /*2c440*/  IADD3 R0, R244, -0xf0, RZ ;  /* 0xffffff10f4007810 */ /* 0x000fe20007ffe0ff */
[----:B------:R1:W-:Y:S02]  /*2c450*/  LDGSTS.E [R69+0x6d800], [R136.64], !P0 ;  /* 0x6d80000088457fae */ /* 0x0003e4000c121844 */
[----:B------:R-:W-:-:S02]  /*2c460*/  IMAD.WIDE R50, R252, 0x4, R50 ;  /* 0x00000004fc327825 */ /* 0x000fc400078e0232 */
[----:B------:R1:W-:Y:S02]  /*2c470*/  LDGSTS.E [R69+0x6da00], [R26.64], !P0 ;  /* 0x6da000001a457fae */ /* 0x0003e4000c121844 */
[C---:B------:R-:W-:Y:S02]  /*2c480*/  IMAD.WIDE R56, R252.reuse, 0x4, R56 ;  /* 0x00000004fc387825 */ /* 0x040fe400078e0238 */
        /* <DEDUP_REMOVED lines=9> */
[----:B------:R1:W-:Y:S01]  /*2c520*/  LDGSTS.E [R69+0x6fc00], [R50.64], !P4 ;  /* 0x6fc0000032457fae */ /* 0x0003e2000e121844 */
[----:B----4-:R-:W-:-:S03]  /*2c530*/  IMAD.WIDE R66, R252, 0x4, R66 ;  /* 0x00000004fc427825 */ /* 0x010fc600078e0242 */
        /* <DEDUP_REMOVED lines=19> */
[----:B------:R-:W4:Y:S04]  /*2c670*/  LDL.LU.64 R28, [R1+0xd70] ;  /* 0x000d7000011c7983 */ /* 0x000f280000300a00 */
[----:B------:R-:W4:Y:S01]  /*2c680*/  LDL.LU.64 R34, [R1+0xd50] ;  /* 0x000d500001227983 */ /* 0x000f220000300a00 */
[----:B--2---:R-:W-:-:S04]  /*2c690*/  IMAD.WIDE R86, R252, 0x4, R86 ;  /* 0x00000004fc567825 */ /* 0x004fc800078e0256 */
[C---:B---3--:R-:W-:Y:S01]  /*2c6a0*/  IMAD.WIDE R98, R252.reuse, 0x4, R98 ;  /* 0x00000004fc627825 */ /* 0x048fe200078e0262 */
[----:B------:R1:W-:Y:S03]  /*2c6b0*/  LDGSTS.E [R69+0x75a00], [R86.64], !P3 ;  /* 0x75a0000056457fae */ /* 0x0003e6000d921844 */
[C---:B-----5:R-:W-:Y:S01]  /*2c6c0*/  IMAD.WIDE R114, R252.reuse, 0x4, R114 ;  /* 0x00000004fc727825 */ /* 0x060fe200078e0272 */
[----:B------:R1:W-:Y:S04]  /*2c6d0*/  LDGSTS.E [R69+0x75c00], [R98.64], !P3 ;  /* 0x75c0000062457fae */ /* 0x0003e8000d921844 */
[----:B------:R1:W-:Y:S01]  /*2c6e0*/  LDGSTS.E [R69+0x75e00], [R114.64], !P3 ;  /* 0x75e0000072457fae */ /* 0x0003e2000d921844 */
[----:B------:R-:W-:-:S04]  /*2c6f0*/  IMAD.WIDE R156, R252, 0x4, R156 ;  /* 0x00000004fc9c7825 */ /* 0x000fc800078e029c */
[----:B------:R-:W-:Y:S01]  /*2c700*/  IMAD.WIDE R160, R252, 0x4, R160 ;  /* 0x00000004fca07825 */ /* 0x000fe200078e02a0 */
[----:B------:R1:W-:Y:S01]  /*2c710*/  LDGSTS.E [R69+0x77800], [R156.64], !P0 ;  /* 0x778000009c457fae */ /* 0x0003e2000c121844 */
[----:B------:R-:W-:Y:S02]  /*2c720*/  ISETP.GE.U32.AND P3, PT, R0, 0x7ffffec1, PT ;  /* 0x7ffffec10000780c */ /* 0x000fe40003f66070 */
[----:B------:R-:W-:-:S04]  /*2c730*/  IMAD.WIDE R164, R252, 0x4, R164 ;  /* 0x00000004fca47825 */ /* 0x000fc800078e02a4 */
[----:B------:R-:W-:-:S04]  /*2c740*/  IMAD.WIDE R124, R252, 0x4, R124 ;  /* 0x00000004fc7c7825 */ /* 0x000fc800078e027c */
[C---:B------:R-:W-:Y:S01]  /*2c750*/  IMAD.WIDE R138, R252.reuse, 0x4, R138 ;  /* 0x00000004fc8a7825 */ /* 0x040fe200078e028a */
[----:B------:R1:W-:Y:S03]  /*2c760*/  LDGSTS.E [R69+0x77a00], [R124.64], !P0 ;  /* 0x77a000007c457fae */ /* 0x0003e6000c121844 */
        /* <DEDUP_REMOVED lines=26> */
[----:B------:R-:W-:Y:S01]  /*2c910*/  IMAD.WIDE R232, R245, 0x4, R232 ;  /* 0x00000004f5e87825 */ /* 0x000fe200078e02e8 */
[----:B------:R1:W-:Y:S03]  /*2c920*/  LDGSTS.E [R69+0x7de00], [R130.64], !P5 ;  /* 0x7de0000082457fae */ /* 0x0003e6000e921844 */
[C---:B------:R-:W-:Y:S01]  /*2c930*/  IMAD.WIDE R162, R252.reuse, 0x4, R162 ;  /* 0x00000004fca27825 */ /* 0x040fe200078e02a2 */
[----:B------:R1:W-:Y:S03]  /*2c940*/  LDGSTS.E [R69+0x7f800], [R172.64], !P3 ;  /* 0x7f800000ac457fae */ /* 0x0003e6000d921844 */
[----:B------:R-:W-:Y:S01]  /*2c950*/  IMAD.WIDE R106, R252, 0x4, R106 ;  /* 0x00000004fc6a7825 */ /* 0x000fe200078e026a */
[----:B------:R1:W-:Y:S04]  /*2c960*/  LDGSTS.E [R69+0x7fa00], [R184.64], !P3 ;  /* 0x7fa00000b8457fae */ /* 0x0003e8000d921844 */
[----:B------:R1:W-:Y:S04]  /*2c970*/  LDGSTS.E [R69+0x7fc00], [R162.64], !P3 ;  /* 0x7fc00000a2457fae */ /* 0x0003e8000d921844 */
[----:B------:R-:W-:Y:S04]  /*2c980*/  STL [R1+0x445c], R232 ;  /* 0x00445ce801007387 */ /* 0x000fe80000100800 */
[----:B------:R1:W-:Y:S04]  /*2c990*/  LDGSTS.E [R69+0x7fe00], [R106.64], !P3 ;  /* 0x7fe000006a457fae */ /* 0x0003e8000d921844 */
[----:B------:R2:W-:Y:S04]  /*2c9a0*/  STL [R1+0x4458], R233 ;  /* 0x004458e901007387 */ /* 0x0005e80000100800 */
[----:B------:R-:W3:Y:S04]  /*2c9b0*/  S2R R244, SR_TID.X ;  /* 0x0000000000f47919 */ /* 0x000ee80000002100 */
[----:B-1----:R-:W5:Y:S04]  /*2c9c0*/  LDL.LU.64 R68, [R1+0xd30] ;  /* 0x000d300001447983 */ /* 0x002f680000300a00 */
[----:B------:R-:W0:Y:S01]  /*2c9d0*/  LDGDEPBAR ;  /* 0x00000000000079af */ /* 0x000e220000000000 */
[----:B---3--:R-:W-:-:S02]  /*2c9e0*/  SHF.R.S32.HI R71, RZ, 0x6, R244 ;  /* 0x00000006ff477819 */ /* 0x008fc400000114f4 */
[----:B------:R-:W-:Y:S02]  /*2c9f0*/  LOP3.LUT R70, R244, 0x3f, RZ, 0xc0, !PT ;  /* 0x0000003ff4467812 */ /* 0x000fe400078ec0ff */
[----:B------:R-:W-:Y:S02]  /*2ca00*/  SGXT R71, R71, 0x1 ;  /* 0x000000014747781a */ /* 0x000fe40000000200 */
[----:B------:R-:W-:-:S04]  /*2ca10*/  SHF.L.U32 R244, R70, 0x2, RZ ;  /* 0x0000000246f47819 */ /* 0x000fc800000006ff */
[----:B------:R-:W-:-:S04]  /*2ca20*/  LOP3.LUT R244, R244, 0x110, R71, 0x78, !PT ;  /* 0x00000110f4f47812 */ /* 0x000fc800078e7847 */
[----:B------:R-:W-:-:S05]  /*2ca30*/  IADD3 R0, R244, 0x100000, RZ ;  /* 0x00100000f4007810 */ /* 0x000fca0007ffe0ff */
[----:B------:R2:W-:Y:S02]  /*2ca40*/  LDGSTS.E [R0+-0x20000], [R232.64], P6 ;  /* 0xe0000000e8007fae */ /* 0x0005e4000b121844 */
[----:B--2---:R-:W-:-:S05]  /*2ca50*/  IMAD.WIDE R232, R245, 0x4, R72 ;  /* 0x00000004f5e87825 */ /* 0x004fca00078e0248 */
[----:B------:R-:W-:Y:S04]  /*2ca60*/  STL [R1+0x4454], R232 ;  /* 0x004454e801007387 */ /* 0x000fe80000100800 */
[----:B------:R1:W-:Y:S04]  /*2ca70*/  STL [R1+0x4450], R233 ;  /* 0x004450e901007387 */ /* 0x0003e80000100800 */
[----:B------:R-:W2:Y:S04]  /*2ca80*/  LDL.LU.64 R72, [R1+0xd10] ;  /* 0x000d100001487983 */ /* 0x000ea80000300a00 */
[----:B------:R1:W-:Y:S02]  /*2ca90*/  LDGSTS.E [R0+-0x1f800], [R232.64], P6 ;  /* 0xe0800000e8007fae */ /* 0x0003e4000b121844 */
[----:B-1----:R-:W-:-:S05]  /*2caa0*/  IMAD.WIDE R232, R245, 0x4, R36 ;  /* 0x00000004f5e87825 */ /* 0x002fca00078e0224 */
[----:B------:R-:W-:Y:S04]  /*2cab0*/  STL [R1+0x444c], R232 ;  /* 0x00444ce801007387 */ /* 0x000fe80000100800 */
[----:B------:R1:W-:Y:S04]  /*2cac0*/  STL [R1+0x4448], R233 ;  /* 0x004448e901007387 */ /* 0x0003e80000100800 */
[----:B------:R1:W-:Y:S04]  /*2cad0*/  LDGSTS.E [R0+-0x1f000], [R232.64], P6 ;  /* 0xe1000000e8007fae */ /* 0x0003e8000b121844 */
[----:B------:R-:W3:Y:S01]  /*2cae0*/  LDL.LU.64 R36, [R1+0xcf0] ;  /* 0x000cf00001247983 */ /* 0x000ee20000300a00 */
[----:B-1----:R-:W-:-:S05]  /*2caf0*/  IMAD.WIDE R232, R245, 0x4, R30 ;  /* 0x00000004f5e87825 */ /* 0x002fca00078e021e */
[----:B------:R-:W-:Y:S04]  /*2cb00*/  STL [R1+0x4444], R232 ;  /* 0x004444e801007387 */ /* 0x000fe80000100800 */
[----:B------:R-:W3:Y:S04]  /*2cb10*/  LDL.LU.64 R30, [R1+0xcd0] ;  /* 0x000cd000011e7983 */ /* 0x000ee80000300a00 */
[----:B------:R4:W-:Y:S04]  /*2cb20*/  LDGSTS.E [R0+-0x1e800], [R232.64], P6 ;  /* 0xe1800000e8007fae */ /* 0x0009e8000b121844 */
[----:B------:R4:W-:Y:S02]  /*2cb30*/  STL [R1+0x4440], R233 ;  /* 0x004440e901007387 */ /* 0x0009e40000100800 */
[----:B----4-:R-:W-:-:S05]  /*2cb40*/  IMAD.WIDE R232, R245, 0x4, R28 ;  /* 0x00000004f5e87825 */ /* 0x010fca00078e021c */
[----:B------:R-:W-:Y:S04]  /*2cb50*/  STL [R1+0x443c], R232 ;  /* 0x00443ce801007387 */ /* 0x000fe80000100800 */
[----:B------:R-:W4:Y:S04]  /*2cb60*/  LDL.LU.64 R28, [R1+0xcb0] ;  /* 0x000cb000011c7983 */ /* 0x000f280000300a00 */
[----:B------:R1:W-:Y:S04]  /*2cb70*/  LDGSTS.E [R0+-0x1e000], [R232.64], P6 ;  /* 0xe2000000e8007fae */ /* 0x0003e8000b121844 */
[----:B------:R1:W-:Y:S02]  /*2cb80*/  STL [R1+0x4438], R233 ;  /* 0x004438e901007387 */ /* 0x0003e40000100800 */
[----:B-1----:R-:W-:-:S05]  /*2cb90*/  IMAD.WIDE R232, R245, 0x4, R34 ;  /* 0x00000004f5e87825 */ /* 0x002fca00078e0222 */
[----:B------:R-:W-:Y:S04]  /*2cba0*/  STL [R1+0x4434], R232 ;  /* 0x004434e801007387 */ /* 0x000fe80000100800 */
[----:B------:R-:W4:Y:S04]  /*2cbb0*/  LDL.LU.64 R34, [R1+0xc90] ;  /* 0x000c900001227983 */ /* 0x000f280000300a00 */
[----:B------:R5:W-:Y:S04]  /*2cbc0*/  LDGSTS.E [R0+-0x1d800], [R232.64], P6 ;  /* 0xe2800000e8007fae */ /* 0x000be8000b121844 */
[----:B------:R5:W-:Y:S02]  /*2cbd0*/  STL [R1+0x4430], R233 ;  /* 0x004430e901007387 */ /* 0x000be40000100800 */
[----:B-----5:R-:W-:-:S05]  /*2cbe0*/  IMAD.WIDE R232, R245, 0x4, R68 ;  /* 0x00000004f5e87825 */ /* 0x020fca00078e0244 */
[----:B------:R-:W-:Y:S04]  /*2cbf0*/  STL [R1+0x442c], R232 ;  /* 0x00442ce801007387 */ /* 0x000fe80000100800 */
[----:B------:R-:W5:Y:S04]  /*2cc00*/  LDL.LU.64 R68, [R1+0xc70] ;  /* 0x000c700001447983 */ /* 0x000f680000300a00 */
[----:B------:R2:W-:Y:S04]  /*2cc10*/  LDGSTS.E [R0+-0x1d000], [R232.64], P6 ;  /* 0xe3000000e8007fae */ /* 0x0005e8000b121844 */
[----:B------:R2:W-:Y:S02]  /*2cc20*/  STL [R1+0x4428], R233 ;  /* 0x004428e901007387 */ /* 0x0005e40000100800 */
[----:B--2---:R-:W-:-:S05]  /*2cc30*/  IMAD.WIDE R232, R245, 0x4, R72 ;  /* 0x00000004f5e87825 */ /* 0x004fca00078e0248 */
[----:B------:R-:W-:Y:S04]  /*2cc40*/  STL [R1+0x4424], R232 ;  /* 0x004424e801007387 */ /* 0x000fe80000100800 */
[----:B------:R3:W-:Y:S04]  /*2cc50*/  STL [R1+0x4420], R233 ;  /* 0x004420e901007387 */ /* 0x0007e80000100800 */
[----:B------:R-:W2:Y:S04]  /*2cc60*/  LDL.LU.64 R72, [R1+0xc50] ;  /* 0x000c500001487983 */ /* 0x000ea80000300a00 */
[----:B------:R3:W-:Y:S02]  /*2cc70*/  LDGSTS.E [R0+-0x1c800], [R232.64], P6 ;  /* 0xe3800000e8007fae */ /* 0x0007e4000b121844 */
[----:B---3--:R-:W-:-:S05]  /*2cc80*/  IMAD.WIDE R232, R245, 0x4, R36 ;  /* 0x00000004f5e87825 */ /* 0x008fca00078e0224 */
[----:B------:R-:W-:Y:S04]  /*2cc90*/  STL [R1+0x441c], R232 ;  /* 0x00441ce801007387 */ /* 0x000fe80000100800 */
[----:B------:R1:W-:Y:S04]  /*2cca0*/  LDGSTS.E [R0+-0x1c000], [R232.64], P6 ;  /* 0xe4000000e8007fae */ /* 0x0003e8000b121844 */
[----:B------:R1:W-:Y:S02]  /*2ccb0*/  STL [R1+0x4418], R233 ;  /* 0x004418e901007387 */ /* 0x0003e40000100800 */
[----:B-1----:R-:W-:-:S02]  /*2ccc0*/  IMAD.WIDE R232, R245, 0x4, R30 ;  /* 0x00000004f5e87825 */ /* 0x002fc400078e021e */
[----:B------:R-:W3:Y:S04]  /*2ccd0*/  LDL.LU.64 R30, [R1+0xc30] ;  /* 0x000c3000011e7983 */ /* 0x000ee80000300a00 */
[----:B------:R-:W-:Y:S04]  /*2cce0*/  STL [R1+0x4414], R232 ;  /* 0x004414e801007387 */ /* 0x000fe80000100800 */
[----:B------:R4:W-:Y:S04]  /*2ccf0*/  LDGSTS.E [R0+-0x1b800], [R232.64], P6 ;  /* 0xe4800000e8007fae */ /* 0x0009e8000b121844 */
[----:B------:R4:W-:Y:S02]  /*2cd00*/  STL [R1+0x4410], R233 ;  /* 0x004410e901007387 */ /* 0x0009e40000100800 */
[----:B----4-:R-:W-:-:S02]  /*2cd10*/  IMAD.WIDE R232, R245, 0x4, R28 ;  /* 0x00000004f5e87825 */ /* 0x010fc400078e021c */
[----:B------:R-:W4:Y:S04]  /*2cd20*/  LDL.LU.64 R28, [R1+0xc08] ;  /* 0x000c0800011c7983 */ /* 0x000f280000300a00 */
[----:B------:R-:W-:Y:S04]  /*2cd30*/  STL [R1+0x440c], R232 ;  /* 0x00440ce801007387 */ /* 0x000fe80000100800 */
[----:B------:R1:W-:Y:S04]  /*2cd40*/  LDGSTS.E [R0+-0x1b000], [R232.64], P6 ;  /* 0xe5000000e8007fae */ /* 0x0003e8000b121844 */
[----:B------:R1:W-:Y:S04]  /*2cd50*/  STL [R1+0x4408], R233 ;  /* 0x004408e901007387 */ /* 0x0003e80000100800 */
[----:B------:R-:W4:Y:S01]  /*2cd60*/  LDL.LU.64 R36, [R1+0xbf8] ;  /* 0x000bf80001247983 */ /* 0x000f220000300a00 */
[----:B-1----:R-:W-:-:S05]  /*2cd70*/  IMAD.WIDE R232, R245, 0x4, R34 ;  /* 0x00000004f5e87825 */ /* 0x002fca00078e0222 */
[----:B------:R-:W-:Y:S04]  /*2cd80*/  STL [R1+0x4404], R232 ;  /* 0x004404e801007387 */ /* 0x000fe80000100800 */
[----:B------:R5:W-:Y:S04]  /*2cd90*/  LDGSTS.E [R0+-0x1a800], [R232.64], P6 ;  /* 0xe5800000e8007fae */ /* 0x000be8000b121844 */
[----:B------:R5:W-:Y:S02]  /*2cda0*/  STL [R1+0x4400], R233 ;  /* 0x004400e901007387 */ /* 0x000be40000100800 */
[----:B-----5:R-:W-:-:S02]  /*2cdb0*/  IMAD.WIDE R232, R245, 0x4, R68 ;  /* 0x00000004f5e87825 */ /* 0x020fc400078e0244 */
[----:B------:R-:W5:Y:S04]  /*2cdc0*/  LDL.LU.64 R68, [R1+0xbe8] ;  /* 0x000be80001447983 */ /* 0x000f680000300a00 */
[----:B------:R-:W5:Y:S04]  /*2cdd0*/  LDL.LU.64 R34, [R1+0xbd8] ;  /* 0x000bd80001227983 */ /* 0x000f680000300a00 */
[----:B------:R-:W-:Y:S04]  /*2cde0*/  STL [R1+0x43fc], R232 ;  /* 0x0043fce801007387 */ /* 0x000fe80000100800 */
[----:B------:R2:W-:Y:S04]  /*2cdf0*/  LDGSTS.E [R0+-0x1a000], [R232.64], P6 ;  /* 0xe6000000e8007fae */ /* 0x0005e8000b121844 */
[----:B------:R2:W-:Y:S02]  /*2ce00*/  STL [R1+0x43f8], R233 ;  /* 0x0043f8e901007387 */ /* 0x0005e40000100800 */
[----:B--2---:R-:W-:-:S02]  /*2ce10*/  IMAD.WIDE R232, R245, 0x4, R72 ;  /* 0x00000004f5e87825 */ /* 0x004fc400078e0248 */
[----:B------:R-:W2:Y:S04]  /*2ce20*/  LDL.LU.64 R72, [R1+0xbd0] ;  /* 0x000bd00001487983 */ /* 0x000ea80000300a00 */
[----:B------:R-:W-:Y:S04]  /*2ce30*/  STL [R1+0x43f4], R232 ;  /* 0x0043f4e801007387 */ /* 0x000fe80000100800 */
[----:B------:R-:W2:Y:S04]  /*2ce40*/  LDL.LU.64 R74, [R1+0xbc0] ;  /* 0x000bc000014a7983 */ /* 0x000ea80000300a00 */
[----:B------:R3:W-:Y:S04]  /*2ce50*/  LDGSTS.E [R0+-0x19800], [R232.64], P6 ;  /* 0xe6800000e8007fae */ /* 0x0007e8000b121844 */
[----:B------:R3:W-:Y:S02]  /*2ce60*/  STL [R1+0x43f0], R233 ;  /* 0x0043f0e901007387 */ /* 0x0007e40000100800 */
[----:B---3--:R-:W-:-:S05]  /*2ce70*/  IMAD.WIDE R232, R245, 0x4, R30 ;  /* 0x00000004f5e87825 */ /* 0x008fca00078e021e */
[----:B------:R-:W-:Y:S04]  /*2ce80*/  STL [R1+0x43ec], R232 ;  /* 0x0043ece801007387 */ /* 0x000fe80000100800 */
[----:B------:R-:W3:Y:S04]  /*2ce90*/  LDL.LU.64 R30, [R1+0xbb8] ;  /* 0x000bb800011e7983 */ /* 0x000ee80000300a00 */
[----:B------:R4:W-:Y:S04]  /*2cea0*/  LDGSTS.E [R0+-0x19000], [R232.64], P6 ;  /* 0xe7000000e8007fae */ /* 0x0009e8000b121844 */
[----:B------:R4:W-:Y:S04]  /*2ceb0*/  STL [R1+0x43e8], R233 ;  /* 0x0043e8e901007387 */ /* 0x0009e80000100800 */
[----:B------:R-:W3:Y:S01]  /*2cec0*/  LDL.LU.64 R40, [R1+0xbb0] ;  /* 0x000bb00001287983 */ /* 0x000ee20000300a00 */
[----:B----4-:R-:W-:-:S05]  /*2ced0*/  IMAD.WIDE R232, R245, 0x4, R28 ;  /* 0x00000004f5e87825 */ /* 0x010fca00078e021c */
[----:B------:R-:W-:Y:S04]  /*2cee0*/  STL [R1+0x43e4], R232 ;  /* 0x0043e4e801007387 */ /* 0x000fe80000100800 */
[----:B------:R1:W-:Y:S04]  /*2cef0*/  STL [R1+0x43e0], R233 ;  /* 0x0043e0e901007387 */ /* 0x0003e80000100800 */
[----:B------:R-:W4:Y:S04]  /*2cf00*/  LDL.LU.64 R28, [R1+0xba8] ;  /* 0x000ba800011c7983 */ /* 0x000f280000300a00 */
[----:B------:R1:W-:Y:S02]  /*2cf10*/  LDGSTS.E [R0+-0x18800], [R232.64], P6 ;  /* 0xe7800000e8007fae */ /* 0x0003e4000b121844 */
[----:B-1----:R-:W-:-:S02]  /*2cf20*/  IMAD.WIDE R232, R245, 0x4, R36 ;  /* 0x00000004f5e87825 */ /* 0x002fc400078e0224 */
[----:B------:R-:W4:Y:S04]  /*2cf30*/  LDL.LU.64 R36, [R1+0xba0] ;  /* 0x000ba00001247983 */ /* 0x000f280000300a00 */
[----:B------:R1:W-:Y:S04]  /*2cf40*/  STL [R1+0x43dc], R232 ;  /* 0x0043dce801007387 */ /* 0x0003e80000100800 */
[----:B------:R-:W-:Y:S04]  /*2cf50*/  STL [R1+0x43d8], R233 ;  /* 0x0043d8e901007387 */ /* 0x000fe80000100800 */
[----:B------:R1:W-:Y:S01]  /*2cf60*/  LDGSTS.E [R0+-0x18000], [R232.64], P6 ;  /* 0xe8000000e8007fae */ /* 0x0003e2000b121844 */
[----:B-----5:R-:W-:-:S03]  /*2cf70*/  IMAD.WIDE R46, R245, 0x4, R68 ;  /* 0x00000004f52e7825 */ /* 0x020fc600078e0244 */
[----:B------:R-:W5:Y:S01]  /*2cf80*/  LDL.LU.64 R68, [R1+0xb98] ;  /* 0x000b980001447983 */ /* 0x000f620000300a00 */
[----:B-1----:R-:W-:Y:S01]  /*2cf90*/  IADD3 R232, R244, 0x100000, RZ ;  /* 0x00100000f4e87810 */ /* 0x002fe20007ffe0ff */
[C---:B------:R-:W-:Y:S02]  /*2cfa0*/  IMAD.WIDE R42, R245.reuse, 0x4, R34 ;  /* 0x00000004f52a7825 */ /* 0x040fe400078e0222 */
[----:B------:R-:W5:Y:S04]  /*2cfb0*/  LDL.LU.64 R34, [R1+0xb90] ;  /* 0x000b900001227983 */ /* 0x000f680000300a00 */
[----:B------:R2:W-:Y:S04]  /*2cfc0*/  STL.64 [R1+0x3a30], R46 ;  /* 0x003a302e01007387 */ /* 0x0005e80000100a00 */
[----:B------:R2:W-:Y:S04]  /*2cfd0*/  LDGSTS.E [R232+-0x17800], [R46.64], P6 ;  /* 0xe88000002ee87fae */ /* 0x0005e8000b121844 */
        /* <DEDUP_REMOVED lines=26> */
[----:B-----5:R-:W-:-:S03]  /*2d180*/  IMAD.WIDE R46, R245, 0x4, R68 ;  /* 0x00000004f52e7825 */ /* 0x020fc600078e0244 */
[----:B------:R-:W5:Y:S01]  /*2d190*/  LDL.LU.64 R68, [R1+0xb58] ;  /* 0x000b580001447983 */ /* 0x000f620000300a00 */
[----:B-1----:R-:W-:-:S03]  /*2d1a0*/  IMAD.WIDE R42, R245, 0x4, R34 ;  /* 0x00000004f52a7825 */ /* 0x002fc600078e0222 */
        /* <DEDUP_REMOVED lines=15> */
[----:B-1----:R-:W3:Y:S01]  /*2d2a0*/  LDL.LU.64 R42, [R1+0xb30] ;  /* 0x000b3000012a7983 */ /* 0x002ee20000300a00 */
[----:B------:R-:W-:-:S03]  /*2d2b0*/  IMAD.WIDE R40, R245, 0x4, R40 ;  /* 0x00000004f5287825 */ /* 0x000fc600078e0228 */
[----:B------:R4:W-:Y:S04]  /*2d2c0*/  STL.64 [R1+0x39d0], R46 ;  /* 0x0039d02e01007387 */ /* 0x0009e80000100a00 */
[----:B------:R4:W-:Y:S04]  /*2d2d0*/  LDGSTS.E [R232+-0x11800], [R46.64], P6 ;  /* 0xee8000002ee87fae */ /* 0x0009e8000b121844 */
[----:B------:R1:W-:Y:S04]  /*2d2e0*/  STL.64 [R1+0x39c8], R40 ;  /* 0x0039c82801007387 */ /* 0x0003e80000100a00 */
[----:B------:R1:W-:Y:S01]  /*2d2f0*/  LDGSTS.E [R0+-0x11000], [R40.64], P6 ;  /* 0xef00000028007fae */ /* 0x0003e2000b121844 */
[----:B----4-:R-:W-:-:S03]  /*2d300*/  IMAD.WIDE R46, R245, 0x4, R28 ;  /* 0x00000004f52e7825 */ /* 0x010fc600078e021c */
[----:B------:R-:W4:Y:S04]  /*2d310*/  LDL.LU.64 R28, [R1+0xb28] ;  /* 0x000b2800011c7983 */ /* 0x000f280000300a00 */
[----:B-1----:R-:W4:Y:S04]  /*2d320*/  LDL.LU.64 R40, [R1+0xb20] ;  /* 0x000b200001287983 */ /* 0x002f280000300a00 */
[----:B------:R5:W-:Y:S04]  /*2d330*/  STL.64 [R1+0x39c0], R46 ;  /* 0x0039c02e01007387 */ /* 0x000be80000100a00 */
[----:B------:R5:W-:Y:S01]  /*2d340*/  LDGSTS.E [R232+-0x10800], [R46.64], P6 ;  /* 0xef8000002ee87fae */ /* 0x000be2000b121844 */
[----:B------:R-:W-:-:S05]  /*2d350*/  IMAD.WIDE R36, R245, 0x4, R36 ;  /* 0x00000004f5247825 */ /* 0x000fca00078e0224 */
[----:B------:R1:W-:Y:S04]  /*2d360*/  STL.64 [R1+0x39b8], R36 ;  /* 0x0039b82401007387 */ /* 0x0003e80000100a00 */
[----:B------:R1:W-:Y:S01]  /*2d370*/  LDGSTS.E [R0+-0x10000], [R36.64], P6 ;  /* 0xf000000024007fae */ /* 0x0003e2000b121844 */
[----:B-----5:R-:W-:-:S03]  /*2d380*/  IMAD.WIDE R46, R245, 0x4, R68 ;  /* 0x00000004f52e7825 */ /* 0x020fc600078e0244 */
[----:B------:R-:W5:Y:S01]  /*2d390*/  LDL.LU.64 R68, [R1+0xb18] ;  /* 0x000b180001447983 */ /* 0x000f620000300a00 */
[----:B------:R-:W-:-:S03]  /*2d3a0*/  IMAD.WIDE R34, R245, 0x4, R34 ;  /* 0x00000004f5227825 */ /* 0x000fc600078e0222 */
[----:B-1----:R-:W5:Y:S04]  /*2d3b0*/  LDL.LU.64 R36, [R1+0xb10] ;  /* 0x000b100001247983 */ /* 0x002f680000300a00 */
[----:B------:R-:W-:Y:S04]  /*2d3c0*/  STL.64 [R1+0x39b0], R46 ;  /* 0x0039b02e01007387 */ /* 0x000fe80000100a00 */
[----:B------:R1:W-:Y:S04]  /*2d3d0*/  LDGSTS.E [R232+-0xf800], [R46.64], P6 ;  /* 0xf08000002ee87fae */ /* 0x0003e8000b121844 */
[----:B------:R1:W-:Y:S04]  /*2d3e0*/  STL.64 [R1+0x39a8], R34 ;  /* 0x0039a82201007387 */ /* 0x0003e80000100a00 */
[----:B------:R1:W-:Y:S04]  /*2d3f0*/  LDGSTS.E [R0+-0xf000], [R34.64], P6 ;  /* 0xf100000022007fae */ /* 0x0003e8000b121844 */
[----:B-1----:R-:W5:Y:S01]  /*2d400*/  LDL.LU.64 R34, [R1+0xb08] ;  /* 0x000b080001227983 */ /* 0x002f620000300a00 */
[----:B--2---:R-:W-:-:S03]  /*2d410*/  IMAD.WIDE R48, R245, 0x4, R72 ;  /* 0x00000004f5307825 */ /* 0x004fc600078e0248 */
[----:B------:R-:W2:Y:S01]  /*2d420*/  LDL.LU.64 R72, [R1+0xb00] ;  /* 0x000b000001487983 */ /* 0x000ea20000300a00 */
[----:B------:R-:W-:-:S03]  /*2d430*/  IMAD.WIDE R46, R245, 0x4, R74 ;  /* 0x00000004f52e7825 */ /* 0x000fc600078e024a */
[----:B------:R-:W-:Y:S04]  /*2d440*/  STL.64 [R1+0x39a0], R48 ;  /* 0x0039a03001007387 */ /* 0x000fe80000100a00 */
[----:B------:R1:W-:Y:S04]  /*2d450*/  LDGSTS.E [R232+-0xe800], [R48.64], P6 ;  /* 0xf180000030e87fae */ /* 0x0003e8000b121844 */
[----:B------:R3:W-:Y:S04]  /*2d460*/  STL.64 [R1+0x3998], R46 ;  /* 0x0039982e01007387 */ /* 0x0007e80000100a00 */
[----:B------:R3:W-:Y:S04]  /*2d470*/  LDGSTS.E [R0+-0xe000], [R46.64], P6 ;  /* 0xf20000002e007fae */ /* 0x0007e8000b121844 */
[----:B------:R-:W1:Y:S01]  /*2d480*/  LDL.LU.64 R74, [R1+0xaf8] ;  /* 0x000af800014a7983 */ /* 0x000e620000300a00 */
[----:B---3--:R-:W-:-:S03]  /*2d490*/  IMAD.WIDE R46, R245, 0x4, R30 ;  /* 0x00000004f52e7825 */ /* 0x008fc600078e021e */
[----:B------:R-:W3:Y:S01]  /*2d4a0*/  LDL.LU.64 R30, [R1+0xaf0] ;  /* 0x000af000011e7983 */ /* 0x000ee20000300a00 */
[----:B------:R-:W-:-:S03]  /*2d4b0*/  IMAD.WIDE R42, R245, 0x4, R42 ;  /* 0x00000004f52a7825 */ /* 0x000fc600078e022a */
[----:B------:R4:W-:Y:S04]  /*2d4c0*/  STL.64 [R1+0x3990], R46 ;  /* 0x0039902e01007387 */ /* 0x0009e80000100a00 */
[----:B------:R4:W-:Y:S04]  /*2d4d0*/  LDGSTS.E [R232+-0xd800], [R46.64], P6 ;  /* 0xf28000002ee87fae */ /* 0x0009e8000b121844 */
[----:B------:R4:W-:Y:S04]  /*2d4e0*/  STL.64 [R1+0x3988], R42 ;  /* 0x0039882a01007387 */ /* 0x0009e80000100a00 */
[----:B------:R4:W-:Y:S02]  /*2d4f0*/  LDGSTS.E [R0+-0xd000], [R42.64], P6 ;  /* 0xf30000002a007fae */ /* 0x0009e4000b121844 */
[----:B----4-:R-:W-:-:S02]  /*2d500*/  IMAD.WIDE R46, R245, 0x4, R28 ;  /* 0x00000004f52e7825 */ /* 0x010fc400078e021c */
[----:B------:R-:W4:Y:S02]  /*2d510*/  LDL.LU.64 R28, [R1+0xae8] ;  /* 0x000ae800011c7983 */ /* 0x000f240000300a00 */
[C---:B------:R-:W-:Y:S02]  /*2d520*/  IMAD.WIDE R42, R245.reuse, 0x4, R40 ;  /* 0x00000004f52a7825 */ /* 0x040fe400078e0228 */
[----:B------:R-:W4:Y:S04]  /*2d530*/  LDL.LU.64 R40, [R1+0xae0] ;  /* 0x000ae00001287983 */ /* 0x000f280000300a00 */
[----:B------:R5:W-:Y:S04]  /*2d540*/  STL.64 [R1+0x3980], R46 ;  /* 0x0039802e01007387 */ /* 0x000be80000100a00 */
[----:B------:R5:W-:Y:S04]  /*2d550*/  LDGSTS.E [R232+-0xc800], [R46.64], P6 ;  /* 0xf38000002ee87fae */ /* 0x000be8000b121844 */
[----:B------:R5:W-:Y:S04]  /*2d560*/  STL.64 [R1+0x3978], R42 ;  /* 0x0039782a01007387 */ /* 0x000be80000100a00 */
[----:B------:R5:W-:Y:S02]  /*2d570*/  LDGSTS.E [R0+-0xc000], [R42.64], P6 ;  /* 0xf40000002a007fae */ /* 0x000be4000b121844 */
[----:B-----5:R-:W-:-:S02]  /*2d580*/  IMAD.WIDE R46, R245, 0x4, R68 ;  /* 0x00000004f52e7825 */ /* 0x020fc400078e0244 */
[----:B------:R-:W5:Y:S02]  /*2d590*/  LDL.LU.64 R68, [R1+0xad8] ;  /* 0x000ad80001447983 */ /* 0x000f640000300a00 */
[C---:B------:R-:W-:Y:S02]  /*2d5a0*/  IMAD.WIDE R42, R245.reuse, 0x4, R36 ;  /* 0x00000004f52a7825 */ /* 0x040fe400078e0224 */
[----:B------:R-:W5:Y:S04]  /*2d5b0*/  LDL.LU.64 R36, [R1+0xac8] ;  /* 0x000ac80001247983 */ /* 0x000f680000300a00 */
[----:B------:R2:W-:Y:S04]  /*2d5c0*/  STL.64 [R1+0x3970], R46 ;  /* 0x0039702e01007387 */ /* 0x0005e80000100a00 */
[----:B------:R2:W-:Y:S04]  /*2d5d0*/  LDGSTS.E [R232+-0xb800], [R46.64], P6 ;  /* 0xf48000002ee87fae */ /* 0x0005e8000b121844 */
[----:B------:R2:W-:Y:S04]  /*2d5e0*/  STL.64 [R1+0x3968], R42 ;  /* 0x0039682a01007387 */ /* 0x0005e80000100a00 */
[----:B------:R2:W-:Y:S02]  /*2d5f0*/  LDGSTS.E [R0+-0xb000], [R42.64], P6 ;  /* 0xf50000002a007fae */ /* 0x0005e4000b121844 */
[----:B--2---:R-:W-:-:S02]  /*2d600*/  IMAD.WIDE R46, R245, 0x4, R34 ;  /* 0x00000004f52e7825 */ /* 0x004fc400078e0222 */
[----:B------:R-:W2:Y:S04]  /*2d610*/  LDL.LU.64 R34, [R1+0xab8] ;  /* 0x000ab80001227983 */ /* 0x000ea80000300a00 */
[----:B------:R1:W-:Y:S01]  /*2d620*/  LDGSTS.E [R232+-0xa800], [R46.64], P6 ;  /* 0xf58000002ee87fae */ /* 0x0003e2000b121844 */
[----:B------:R-:W-:-:S03]  /*2d630*/  IMAD.WIDE R42, R245, 0x4, R72 ;  /* 0x00000004f52a7825 */ /* 0x000fc600078e0248 */
[----:B------:R-:W2:Y:S04]  /*2d640*/  LDL.LU.64 R72, [R1+0xaa8] ;  /* 0x000aa80001487983 */ /* 0x000ea80000300a00 */
[----:B------:R1:W-:Y:S04]  /*2d650*/  STL.64 [R1+0x3960], R46 ;  /* 0x0039602e01007387 */ /* 0x0003e80000100a00 */
[----:B------:R1:W-:Y:S04]  /*2d660*/  STL.64 [R1+0x3958], R42 ;  /* 0x0039582a01007387 */ /* 0x0003e80000100a00 */
[----:B------:R1:W-:Y:S04]  /*2d670*/  LDGSTS.E [R0+-0xa000], [R42.64], P6 ;  /* 0xf60000002a007fae */ /* 0x0003e8000b121844 */
[----:B-1----:R-:W2:Y:S01]  /*2d680*/  LDL.LU.64 R46, [R1+0xa98] ;  /* 0x000a9800012e7983 */ /* 0x002ea20000300a00 */
[----:B------:R-:W-:-:S03]  /*2d690*/  IMAD.WIDE R48, R245, 0x4, R74 ;  /* 0x00000004f5307825 */ /* 0x000fc600078e024a */
[----:B------:R-:W2:Y:S04]  /*2d6a0*/  LDL.LU.64 R42, [R1+0xa88] ;  /* 0x000a8800012a7983 */ /* 0x000ea80000300a00 */
[----:B------:R-:W-:Y:S04]  /*2d6b0*/  STL.64 [R1+0x3950], R48 ;  /* 0x0039503001007387 */ /* 0x000fe80000100a00 */
[----:B------:R4:W-:Y:S01]  /*2d6c0*/  LDGSTS.E [R232+-0x9800], [R48.64], P6 ;  /* 0xf680000030e87fae */ /* 0x0009e2000b121844 */
[----:B---3--:R-:W-:-:S05]  /*2d6d0*/  IMAD.WIDE R30, R245, 0x4, R30 ;  /* 0x00000004f51e7825 */ /* 0x008fca00078e021e */
[----:B------:R1:W-:Y:S04]  /*2d6e0*/  STL.64 [R1+0x3948], R30 ;  /* 0x0039481e01007387 */ /* 0x0003e80000100a00 */
[----:B------:R1:W-:Y:S04]  /*2d6f0*/  LDGSTS.E [R0+-0x9000], [R30.64], P6 ;  /* 0xf70000001e007fae */ /* 0x0003e8000b121844 */
[----:B-1----:R-:W3:Y:S01]  /*2d700*/  LDL.LU.64 R30, [R1+0xa78] ;  /* 0x000a7800011e7983 */ /* 0x002ee20000300a00 */
[----:B----4-:R-:W-:-:S03]  /*2d710*/  IMAD.WIDE R48, R245, 0x4, R28 ;  /* 0x00000004f5307825 */ /* 0x010fc600078e021c */
[----:B------:R-:W4:Y:S01]  /*2d720*/  LDL.LU.64 R28, [R1+0xa68] ;  /* 0x000a6800011c7983 */ /* 0x000f220000300a00 */
[----:B------:R-:W-:-:S03]  /*2d730*/  IMAD.WIDE R40, R245, 0x4, R40 ;  /* 0x00000004f5287825 */ /* 0x000fc600078e0228 */
[----:B------:R-:W-:Y:S04]  /*2d740*/  STL.64 [R1+0x3940], R48 ;  /* 0x0039403001007387 */ /* 0x000fe80000100a00 */
[----:B------:R1:W-:Y:S04]  /*2d750*/  LDGSTS.E [R232+-0x8800], [R48.64], P6 ;  /* 0xf780000030e87fae */ /* 0x0003e8000b121844 */
[----:B------:R5:W-:Y:S04]  /*2d760*/  STL.64 [R1+0x3938], R40 ;  /* 0x0039382801007387 */ /* 0x000be80000100a00 */
[----:B------:R5:W-:Y:S04]  /*2d770*/  LDGSTS.E [R0+-0x8000], [R40.64], P6 ;  /* 0xf800000028007fae */ /* 0x000be8000b121844 */
[----:B------:R-:W4:Y:S01]  /*2d780*/  LDL.LU.64 R74, [R1+0xa58] ;  /* 0x000a5800014a7983 */ /* 0x000f220000300a00 */
[----:B-----5:R-:W-:-:S03]  /*2d790*/  IMAD.WIDE R40, R245, 0x4, R68 ;  /* 0x00000004f5287825 */ /* 0x020fc600078e0244 */
[----:B------:R-:W5:Y:S01]  /*2d7a0*/  LDL.LU.64 R68, [R1+0xa48] ;  /* 0x000a480001447983 */ /* 0x000f620000300a00 */
[----:B------:R-:W-:-:S03]  /*2d7b0*/  IMAD.WIDE R36, R245, 0x4, R36 ;  /* 0x00000004f5247825 */ /* 0x000fc600078e0224 */
[----:B------:R1:W-:Y:S04]  /*2d7c0*/  STL.64 [R1+0x3930], R40 ;  /* 0x0039302801007387 */ /* 0x0003e80000100a00 */
[----:B------:R1:W-:Y:S04]  /*2d7d0*/  LDGSTS.E [R232+-0x7800], [R40.64], P6 ;  /* 0xf880000028e87fae */ /* 0x0003e8000b121844 */
[----:B------:R2:W-:Y:S04]  /*2d7e0*/  STL.64 [R1+0x3928], R36 ;  /* 0x0039282401007387 */ /* 0x0005e80000100a00 */
[----:B------:R2:W-:Y:S04]  /*2d7f0*/  LDGSTS.E [R0+-0x7000], [R36.64], P6 ;  /* 0xf900000024007fae */ /* 0x0005e8000b121844 */
[----:B-1----:R-:W5:Y:S04]  /*2d800*/  LDL.LU.64 R40, [R1+0xa38] ;  /* 0x000a380001287983 */ /* 0x002f680000300a00 */
[----:B--2---:R-:W2:Y:S01]  /*2d810*/  LDL.LU.64 R36, [R1+0xa28] ;  /* 0x000a280001247983 */ /* 0x004ea20000300a00 */
[----:B------:R-:W-:-:S05]  /*2d820*/  IMAD.WIDE R34, R245, 0x4, R34 ;  /* 0x00000004f5227825 */ /* 0x000fca00078e0222 */
[----:B------:R1:W-:Y:S04]  /*2d830*/  STL.64 [R1+0x3920], R34 ;  /* 0x0039202201007387 */ /* 0x0003e80000100a00 */
[----:B------:R1:W-:Y:S01]  /*2d840*/  LDGSTS.E [R232+-0x6800], [R34.64], P6 ;  /* 0xf980000022e87fae */ /* 0x0003e2000b121844 */
[----:B------:R-:W-:-:S05]  /*2d850*/  IMAD.WIDE R48, R245, 0x4, R72 ;  /* 0x00000004f5307825 */ /* 0x000fca00078e0248 */
[----:B------:R-:W-:Y:S04]  /*2d860*/  STL.64 [R1+0x3918], R48 ;  /* 0x0039183001007387 */ /* 0x000fe80000100a00 */
[----:B-1----:R-:W2:Y:S04]  /*2d870*/  LDL.LU.64 R34, [R1+0xa18] ;  /* 0x000a180001227983 */ /* 0x002ea80000300a00 */
[----:B------:R-:W2:Y:S01]  /*2d880*/  LDL.LU.64 R72, [R1+0xa08] ;  /* 0x000a080001487983 */ /* 0x000ea20000300a00 */
[----:B------:R-:W-:-:S03]  /*2d890*/  IMAD.WIDE R46, R245, 0x4, R46 ;  /* 0x00000004f52e7825 */ /* 0x000fc600078e022e */
[----:B------:R1:W-:Y:S01]  /*2d8a0*/  LDGSTS.E [R0+-0x6000], [R48.64], P6 ;  /* 0xfa00000030007fae */ /* 0x0003e2000b121844 */
[----:B------:R-:W-:-:S03]  /*2d8b0*/  IMAD.WIDE R42, R245, 0x4, R42 ;  /* 0x00000004f52a7825 */ /* 0x000fc600078e022a */
        /* <DEDUP_REMOVED lines=9> */
[----:B------:R-:W-:Y:S04]  /*2d950*/  STL.64 [R1+0x3900], R46 ;  /* 0x0039002e01007387 */ /* 0x000fe80000100a00 */
[----:B------:R5:W-:Y:S04]  /*2d960*/  STL.64 [R1+0x38f8], R42 ;  /* 0x0038f82a01007387 */ /* 0x000be80000100a00 */
[----:B------:R5:W-:Y:S02]  /*2d970*/  LDGSTS.E [R0+-0x4000], [R42.64], P6 ;  /* 0xfc0000002a007fae */ /* 0x000be4000b121844 */
[----:B-----5:R-:W-:-:S02]  /*2d980*/  IMAD.WIDE R42, R245, 0x4, R68 ;  /* 0x00000004f52a7825 */ /* 0x020fc400078e0244 */
[----:B------:R-:W5:Y:S02]  /*2d990*/  LDL.LU.64 R68, [R1+0xdc8] ;  /* 0x000dc80001447983 */ /* 0x000f640000300a00 */
[----:B-1----:R-:W-:-:S05]  /*2d9a0*/  IMAD.WIDE R46, R245, 0x4, R74 ;  /* 0x00000004f52e7825 */ /* 0x002fca00078e024a */
[----:B------:R-:W-:Y:S04]  /*2d9b0*/  STL.64 [R1+0x38f0], R46 ;  /* 0x0038f02e01007387 */ /* 0x000fe80000100a00 */
[----:B------:R3:W-:Y:S04]  /*2d9c0*/  LDGSTS.E [R232+-0x3800], [R46.64], P6 ;  /* 0xfc8000002ee87fae */ /* 0x0007e8000b121844 */
[----:B------:R1:W-:Y:S04]  /*2d9d0*/  STL.64 [R1+0x38e8], R42 ;  /* 0x0038e82a01007387 */ /* 0x0003e80000100a00 */
[----:B------:R1:W-:Y:S02]  /*2d9e0*/  LDGSTS.E [R0+-0x3000], [R42.64], P6 ;  /* 0xfd0000002a007fae */ /* 0x0003e4000b121844 */
[----:B-1----:R-:W-:-:S04]  /*2d9f0*/  IMAD.WIDE R42, R245, 0x4, R40 ;  /* 0x00000004f52a7825 */ /* 0x002fc800078e0228 */
[C---:B--2---:R-:W-:Y:S01]  /*2da00*/  IMAD.WIDE R40, R245.reuse, 0x4, R36 ;  /* 0x00000004f5287825 */ /* 0x044fe200078e0224 */
[----:B------:R1:W-:Y:S04]  /*2da10*/  LDGSTS.E [R232+-0x2800], [R42.64], P6 ;  /* 0xfd8000002ae87fae */ /* 0x0003e8000b121844 */
[----:B------:R-:W2:Y:S04]  /*2da20*/  LDL.LU.64 R36, [R1+0xda8] ;  /* 0x000da80001247983 */ /* 0x000ea80000300a00 */
[----:B------:R1:W-:Y:S04]  /*2da30*/  STL.64 [R1+0x38e0], R42 ;  /* 0x0038e02a01007387 */ /* 0x0003e80000100a00 */
[----:B------:R1:W-:Y:S04]  /*2da40*/  STL.64 [R1+0x38d8], R40 ;  /* 0x0038d82801007387 */ /* 0x0003e80000100a00 */
[----:B------:R1:W-:Y:S02]  /*2da50*/  LDGSTS.E [R0+-0x2000], [R40.64], P6 ;  /* 0xfe00000028007fae */ /* 0x0003e4000b121844 */
[----:B-1----:R-:W-:-:S02]  /*2da60*/  IMAD.WIDE R42, R245, 0x4, R34 ;  /* 0x00000004f52a7825 */ /* 0x002fc400078e0222 */
[----:B------:R-:W2:Y:S02]  /*2da70*/  LDL.LU.64 R34, [R1+0xd88] ;  /* 0x000d880001227983 */ /* 0x000ea40000300a00 */
[----:B------:R-:W-:Y:S02]  /*2da80*/  IMAD.WIDE R40, R245, 0x4, R72 ;  /* 0x00000004f5287825 */ /* 0x000fe400078e0248 */
[----:B------:R-:W-:Y:S04]  /*2da90*/  STL.64 [R1+0x38d0], R42 ;  /* 0x0038d02a01007387 */ /* 0x000fe80000100a00 */
[----:B------:R-:W-:Y:S04]  /*2daa0*/  STL.64 [R1+0x38c8], R40 ;  /* 0x0038c82801007387 */ /* 0x000fe80000100a00 */
[----:B------:R-:W2:Y:S04]  /*2dab0*/  LDL.LU.64 R72, [R1+0xd68] ;  /* 0x000d680001487983 */ /* 0x000ea80000300a00 */
[----:B------:R3:W-:Y:S01]  /*2dac0*/  LDGSTS.E [R232+-0x1800], [R42.64], P6 ;  /* 0xfe8000002ae87fae */ /* 0x0007e2000b121844 */
[----:B------:R-:W-:Y:S01]  /*2dad0*/  IMAD.SHL.U32 R70, R70, 0x4, RZ ;  /* 0x0000000446467824 */ /* 0x000fe200078e00ff */
[----:B------:R-:W-:-:S02]  /*2dae0*/  IADD3 R244, R244, 0x100000, RZ ;  /* 0x00100000f4f47810 */ /* 0x000fc40007ffe0ff */
[----:B------:R1:W-:Y:S02]  /*2daf0*/  LDGSTS.E [R0+-0x1000], [R40.64], P6 ;  /* 0xff00000028007fae */ /* 0x0003e4000b121844 */
[----:B------:R-:W-:-:S04]  /*2db00*/  LOP3.LUT R70, R70, 0x110, R71, 0x78, !PT ;  /* 0x0000011046467812 */ /* 0x000fc800078e7847 */
[----:B------:R-:W-:-:S04]  /*2db10*/  LOP3.LUT R70, R70, 0x20, RZ, 0x3c, !PT ;  /* 0x0000002046467812 */ /* 0x000fc800078e3cff */
[----:B-1----:R-:W-:Y:S01]  /*2db20*/  IADD3 R0, R70, 0x100000, RZ ;  /* 0x0010000046007810 */ /* 0x002fe20007ffe0ff */
[C---:B---3--:R-:W-:Y:S02]  /*2db30*/  IMAD.WIDE R232, R245.reuse, 0x4, R30 ;  /* 0x00000004f5e87825 */ /* 0x048fe400078e021e */
[----:B------:R-:W3:Y:S02]  /*2db40*/  LDL.LU.64 R30, [R1+0xd48] ;  /* 0x000d4800011e7983 */ /* 0x000ee40000300a00 */
[----:B----4-:R-:W-:-:S05]  /*2db50*/  IMAD.WIDE R28, R245, 0x4, R28 ;  /* 0x00000004f51c7825 */ /* 0x010fca00078e021c */
[----:B------:R1:W-:Y:S04]  /*2db60*/  STL.64 [R1+0x38c0], R28 ;  /* 0x0038c01c01007387 */ /* 0x0003e80000100a00 */
[----:B------:R-:W-:Y:S04]  /*2db70*/  STL [R1+0x43d4], R232 ;  /* 0x0043d4e801007387 */ /* 0x000fe80000100800 */
[----:B------:R1:W-:Y:S04]  /*2db80*/  LDGSTS.E [R244+-0x800], [R28.64], P6 ;  /* 0xff8000001cf47fae */ /* 0x0003e8000b121844 */
[----:B------:R5:W-:Y:S04]  /*2db90*/  STL [R1+0x43d0], R233 ;  /* 0x0043d0e901007387 */ /* 0x000be80000100800 */
[----:B------:R5:W-:Y:S04]  /*2dba0*/  LDGSTS.E [R0+-0x1fe00], [R232.64], P6 ;  /* 0xe0200000e8007fae */ /* 0x000be8000b121844 */
[----:B-1----:R-:W4:Y:S01]  /*2dbb0*/  LDL.LU.64 R28, [R1+0xd28] ;  /* 0x000d2800011c7983 */ /* 0x002f220000300a00 */
[----:B-----5:R-:W-:-:S05]  /*2dbc0*/  IMAD.WIDE R232, R245, 0x4, R68 ;  /* 0x00000004f5e87825 */ /* 0x020fca00078e0244 */
[----:B------:R-:W-:Y:S04]  /*2dbd0*/  STL [R1+0x43cc], R232 ;  /* 0x0043cce801007387 */ /* 0x000fe80000100800 */
[----:B------:R2:W-:Y:S04]  /*2dbe0*/  STL [R1+0x43c8], R233 ;  /* 0x0043c8e901007387 */ /* 0x0005e80000100800 */
[----:B------:R-:W5:Y:S04]  /*2dbf0*/  LDL.LU.64 R68, [R1+0xd08] ;  /* 0x000d080001447983 */ /* 0x000f680000300a00 */
[----:B------:R2:W-:Y:S02]  /*2dc00*/  LDGSTS.E [R0+-0x1f600], [R232.64], P6 ;  /* 0xe0a00000e8007fae */ /* 0x0005e4000b121844 */
[----:B--2---:R-:W-:-:S05]  /*2dc10*/  IMAD.WIDE R232, R245, 0x4, R36 ;  /* 0x00000004f5e87825 */ /* 0x004fca00078e0224 */
[----:B------:R-:W-:Y:S04]  /*2dc20*/  STL [R1+0x43c4], R232 ;  /* 0x0043c4e801007387 */ /* 0x000fe80000100800 */
[----:B------:R1:W-:Y:S04]  /*2dc30*/  STL [R1+0x43c0], R233 ;  /* 0x0043c0e901007387 */ /* 0x0003e80000100800 */
[----:B------:R1:W-:Y:S04]  /*2dc40*/  LDGSTS.E [R0+-0x1ee00], [R232.64], P6 ;  /* 0xe1200000e8007fae */ /* 0x0003e8000b121844 */
[----:B------:R-:W2:Y:S01]  /*2dc50*/  LDL.LU.64 R36, [R1+0xce8] ;  /* 0x000ce80001247983 */ /* 0x000ea20000300a00 */
[----:B-1----:R-:W-:-:S05]  /*2dc60*/  IMAD.WIDE R232, R245, 0x4, R34 ;  /* 0x00000004f5e87825 */ /* 0x002fca00078e0222 */
[----:B------:R-:W-:Y:S04]  /*2dc70*/  STL [R1+0x43bc], R232 ;  /* 0x0043bce801007387 */ /* 0x000fe80000100800 */
[----:B------:R-:W2:Y:S04]  /*2dc80*/  LDL.LU.64 R34, [R1+0xcc8] ;  /* 0x000cc80001227983 */ /* 0x000ea80000300a00 */
[----:B------:R1:W-:Y:S04]  /*2dc90*/  LDGSTS.E [R0+-0x1e600], [R232.64], P6 ;  /* 0xe1a00000e8007fae */ /* 0x0003e8000b121844 */
[----:B------:R1:W-:Y:S02]  /*2dca0*/  STL [R1+0x43b8], R233 ;  /* 0x0043b8e901007387 */ /* 0x0003e40000100800 */
[----:B-1----:R-:W-:-:S05]  /*2dcb0*/  IMAD.WIDE R232, R245, 0x4, R72 ;  /* 0x00000004f5e87825 */ /* 0x002fca00078e0248 */
        /* <DEDUP_REMOVED lines=14> */
[----:B-----5:R-:W-:-:S05]  /*2dda0*/  IMAD.WIDE R232, R245, 0x4, R68 ;  /* 0x00000004f5e87825 */ /* 0x020fca00078e0244 */
[----:B------:R-:W-:Y:S04]  /*2ddb0*/  STL [R1+0x439c], R232 ;  /* 0x00439ce801007387 */ /* 0x000fe80000100800 */
[----:B------:R2:W-:Y:S04]  /*2ddc0*/  STL [R1+0x4398], R233 ;  /* 0x004398e901007387 */ /* 0x0005e80000100800 */
[----:B------:R-:W5:Y:S04]  /*2ddd0*/  LDL.LU.64 R68, [R1+0xc48] ;  /* 0x000c480001447983 */ /* 0x000f680000300a00 */
[----:B------:R2:W-:Y:S02]  /*2dde0*/  LDGSTS.E [R0+-0x1c600], [R232.64], P6 ;  /* 0xe3a00000e8007fae */ /* 0x0005e4000b121844 */
[----:B--2---:R-:W-:-:S05]  /*2ddf0*/  IMAD.WIDE R232, R245, 0x4, R36 ;  /* 0x00000004f5e87825 */ /* 0x004fca00078e0224 */
[----:B------:R-:W-:Y:S04]  /*2de00*/  STL [R1+0x4394], R232 ;  /* 0x004394e801007387 */ /* 0x000fe80000100800 */
[----:B------:R1:W-:Y:S04]  /*2de10*/  LDGSTS.E [R0+-0x1be00], [R232.64], P6 ;  /* 0xe4200000e8007fae */ /* 0x0003e8000b121844 */
[----:B------:R1:W-:Y:S02]  /*2de20*/  STL [R1+0x4390], R233 ;  /* 0x004390e901007387 */ /* 0x0003e40000100800 */
[----:B-1----:R-:W-:-:S02]  /*2de30*/  IMAD.WIDE R232, R245, 0x4, R34 ;  /* 0x00000004f5e87825 */ /* 0x002fc400078e0222 */
[----:B------:R-:W2:Y:S04]  /*2de40*/  LDL.LU.64 R34, [R1+0xc28] ;  /* 0x000c280001227983 */ /* 0x000ea80000300a00 */
[----:B------:R-:W-:Y:S04]  /*2de50*/  STL [R1+0x438c], R232 ;  /* 0x00438ce801007387 */ /* 0x000fe80000100800 */
[----:B------:R1:W-:Y:S04]  /*2de60*/  LDGSTS.E [R0+-0x1b600], [R232.64], P6 ;  /* 0xe4a00000e8007fae */ /* 0x0003e8000b121844 */
[----:B------:R1:W-:Y:S02]  /*2de70*/  STL [R1+0x4388], R233 ;  /* 0x004388e901007387 */ /* 0x0003e40000100800 */
[----:B-1----:R-:W-:-:S02]  /*2de80*/  IMAD.WIDE R232, R245, 0x4, R72 ;  /* 0x00000004f5e87825 */ /* 0x002fc400078e0248 */
[----:B------:R-:W2:Y:S04]  /*2de90*/  LDL.LU.64 R72, [R1+0x9f8] ;  /* 0x0009f80001487983 */ /* 0x000ea80000300a00 */
[----:B------:R-:W-:Y:S04]  /*2dea0*/  STL [R1+0x4384], R232 ;  /* 0x004384e801007387 */ /* 0x000fe80000100800 */
[----:B------:R3:W-:Y:S04]  /*2deb0*/  LDGSTS.E [R0+-0x1ae00], [R232.64], P6 ;  /* 0xe5200000e8007fae */ /* 0x0007e8000b121844 */
[----:B------:R3:W-:Y:S04]  /*2dec0*/  STL [R1+0x4380], R233 ;  /* 0x004380e901007387 */ /* 0x0007e80000100800 */
[----:B------:R-:W2:Y:S01]  /*2ded0*/  LDL.LU.64 R36, [R1+0x9b8] ;  /* 0x0009b80001247983 */ /* 0x000ea20000300a00 */
[----:B---3--:R-:W-:-:S05]  /*2dee0*/  IMAD.WIDE R232, R245, 0x4, R30 ;  /* 0x00000004f5e87825 */ /* 0x008fca00078e021e */
[----:B------:R-:W-:Y:S04]  /*2def0*/  STL [R1+0x437c], R232 ;  /* 0x00437ce801007387 */ /* 0x000fe80000100800 */
[----:B------:R4:W-:Y:S04]  /*2df00*/  STL [R1+0x4378], R233 ;  /* 0x004378e901007387 */ /* 0x0009e80000100800 */
[----:B------:R-:W3:Y:S04]  /*2df10*/  LDL.LU.64 R30, [R1+0x998] ;  /* 0x00099800011e7983 */ /* 0x000ee80000300a00 */
[----:B------:R4:W-:Y:S02]  /*2df20*/  LDGSTS.E [R0+-0x1a600], [R232.64], P6 ;  /* 0xe5a00000e8007fae */ /* 0x0009e4000b121844 */
[----:B----4-:R-:W-:-:S02]  /*2df30*/  IMAD.WIDE R232, R245, 0x4, R28 ;  /* 0x00000004f5e87825 */ /* 0x010fc400078e021c */
[----:B------:R-:W4:Y:S04]  /*2df40*/  LDL.LU.64 R28, [R1+0x978] ;  /* 0x00097800011c7983 */ /* 0x000f280000300a00 */
[----:B------:R-:W-:Y:S04]  /*2df50*/  STL [R1+0x4374], R232 ;  /* 0x004374e801007387 */ /* 0x000fe80000100800 */
[----:B------:R5:W-:Y:S04]  /*2df60*/  LDGSTS.E [R0+-0x19e00], [R232.64], P6 ;  /* 0xe6200000e8007fae */ /* 0x000be8000b121844 */
[----:B------:R5:W-:Y:S02]  /*2df70*/  STL [R1+0x4370], R233 ;  /* 0x004370e901007387 */ /* 0x000be40000100800 */
[----:B-----5:R-:W-:-:S02]  /*2df80*/  IMAD.WIDE R232, R245, 0x4, R68 ;  /* 0x00000004f5e87825 */ /* 0x020fc400078e0244 */
[----:B------:R-:W5:Y:S04]  /*2df90*/  LDL.LU.64 R68, [R1+0x958] ;  /* 0x0009580001447983 */ /* 0x000f680000300a00 */
[----:B------:R-:W-:Y:S04]  /*2dfa0*/  STL [R1+0x436c], R232 ;  /* 0x00436ce801007387 */ /* 0x000fe80000100800 */
[----:B------:R-:W5:Y:S04]  /*2dfb0*/  LDL.LU.64 R74, [R1+0x938] ;  /* 0x00093800014a7983 */ /* 0x000f680000300a00 */
[----:B------:R2:W-:Y:S04]  /*2dfc0*/  LDGSTS.E [R0+-0x19600], [R232.64], P6 ;  /* 0xe6a00000e8007fae */ /* 0x0005e8000b121844 */
[----:B------:R2:W-:Y:S02]  /*2dfd0*/  STL [R1+0x4368], R233 ;  /* 0x004368e901007387 */ /* 0x0005e40000100800 */
[----:B--2---:R-:W-:-:S05]  /*2dfe0*/  IMAD.WIDE R232, R245, 0x4, R34 ;  /* 0x00000004f5e87825 */ /* 0x004fca00078e0222 */
[----:B------:R-:W-:Y:S04]  /*2dff0*/  STL [R1+0x4364], R232 ;  /* 0x004364e801007387 */ /* 0x000fe80000100800 */
[----:B------:R-:W2:Y:S04]  /*2e000*/  LDL.LU.64 R34, [R1+0x918] ;  /* 0x0009180001227983 */ /* 0x000ea80000300a00 */
[----:B------:R1:W-:Y:S04]  /*2e010*/  LDGSTS.E [R0+-0x18e00], [R232.64], P6 ;  /* 0xe7200000e8007fae */ /* 0x0003e8000b121844 */
[----:B------:R1:W-:Y:S04]  /*2e020*/  STL [R1+0x4360], R233 ;  /* 0x004360e901007387 */ /* 0x0003e80000100800 */
[----:B------:R-:W2:Y:S01]  /*2e030*/  LDL.LU.64 R40, [R1+0x8f0] ;  /* 0x0008f00001287983 */ /* 0x000ea20000300a00 */
[----:B-1----:R-:W-:-:S05]  /*2e040*/  IMAD.WIDE R232, R245, 0x4, R72 ;  /* 0x00000004f5e87825 */ /* 0x002fca00078e0248 */
[----:B------:R-:W-:Y:S04]  /*2e050*/  STL [R1+0x435c], R232 ;  /* 0x00435ce801007387 */ /* 0x000fe80000100800 */
[----:B------:R1:W-:Y:S04]  /*2e060*/  STL [R1+0x4358], R233 ;  /* 0x004358e901007387 */ /* 0x0003e80000100800 */
[----:B------:R-:W2:Y:S04]  /*2e070*/  LDL.LU.64 R72, [R1+0x8d0] ;  /* 0x0008d00001487983 */ /* 0x000ea80000300a00 */
[----:B------:R1:W-:Y:S02]  /*2e080*/  LDGSTS.E [R0+-0x18600], [R232.64], P6 ;  /* 0xe7a00000e8007fae */ /* 0x0003e4000b121844 */
[----:B-1----:R-:W-:-:S02]  /*2e090*/  IMAD.WIDE R232, R245, 0x4, R36 ;  /* 0x00000004f5e87825 */ /* 0x002fc400078e0224 */
[----:B------:R-:W2:Y:S04]  /*2e0a0*/  LDL.LU.64 R36, [R1+0x8b0] ;  /* 0x0008b00001247983 */ /* 0x000ea80000300a00 */
[----:B------:R1:W-:Y:S04]  /*2e0b0*/  STL [R1+0x4354], R232 ;  /* 0x004354e801007387 */ /* 0x0003e80000100800 */
[----:B------:R-:W-:Y:S04]  /*2e0c0*/  STL [R1+0x4350], R233 ;  /* 0x004350e901007387 */ /* 0x000fe80000100800 */
[----:B------:R1:W-:Y:S01]  /*2e0d0*/  LDGSTS.E [R0+-0x17e00], [R232.64], P6 ;  /* 0xe8200000e8007fae */ /* 0x0003e2000b121844 */
[----:B---3--:R-:W-:-:S03]  /*2e0e0*/  IMAD.WIDE R46, R245, 0x4, R30 ;  /* 0x00000004f52e7825 */ /* 0x008fc600078e021e */
[----:B------:R-:W3:Y:S01]  /*2e0f0*/  LDL.LU.64 R30, [R1+0x890] ;  /* 0x00089000011e7983 */ /* 0x000ee20000300a00 */
[----:B-1----:R-:W-:-:S05]  /*2e100*/  IADD3 R232, R70, 0x100000, RZ ;  /* 0x0010000046e87810 */ /* 0x002fca0007ffe0ff */
        /* <DEDUP_REMOVED lines=14> */
[----:B--2---:R-:W-:-:S03]  /*2e1f0*/  IMAD.WIDE R46, R245, 0x4, R34 ;  /* 0x00000004f52e7825 */ /* 0x004fc600078e0222 */
[----:B------:R-:W2:Y:S04]  /*2e200*/  LDL.LU.64 R34, [R1+0x810] ;  /* 0x0008100001227983 */ /* 0x000ea80000300a00 */
[----:B------:R1:W-:Y:S02]  /*2e210*/  LDGSTS.E [R232+-0x15600], [R46.64], P6 ;  /* 0xeaa000002ee87fae */ /* 0x0003e4000b121844 */
[C---:B-1----:R-:W-:Y:S02]  /*2e220*/  IMAD.WIDE R42, R245.reuse, 0x4, R40 ;  /* 0x00000004f52a7825 */ /* 0x042fe400078e0228 */
[----:B------:R-:W2:Y:S04]  /*2e230*/  LDL.LU.64 R40, [R1+0x800] ;  /* 0x0008000001287983 */ /* 0x000ea80000300a00 */
[----:B------:R1:W-:Y:S04]  /*2e240*/  STL.64 [R1+0x3898], R46 ;  /* 0x0038982e01007387 */ /* 0x0003e80000100a00 */
[----:B------:R1:W-:Y:S04]  /*2e250*/  STL.64 [R1+0x3890], R42 ;  /* 0x0038902a01007387 */ /* 0x0003e80000100a00 */
[----:B------:R1:W-:Y:S02]  /*2e260*/  LDGSTS.E [R0+-0x14e00], [R42.64], P6 ;  /* 0xeb2000002a007fae */ /* 0x0003e4000b121844 */
[----:B-1----:R-:W-:-:S02]  /*2e270*/  IMAD.WIDE R46, R245, 0x4, R72 ;  /* 0x00000004f52e7825 */ /* 0x002fc400078e0248 */
[----:B------:R-:W2:Y:S04]  /*2e280*/  LDL.LU.64 R72, [R1+0x7f0] ;  /* 0x0007f00001487983 */ /* 0x000ea80000300a00 */
[----:B------:R3:W-:Y:S01]  /*2e290*/  LDGSTS.E [R232+-0x14600], [R46.64], P6 ;  /* 0xeba000002ee87fae */ /* 0x0007e2000b121844 */
[----:B------:R-:W-:-:S03]  /*2e2a0*/  IMAD.WIDE R42, R245, 0x4, R36 ;  /* 0x00000004f52a7825 */ /* 0x000fc600078e0224 */
        /* <DEDUP_REMOVED lines=22> */
[----:B-1----:R-:W2:Y:S01]  /*2e410*/  LDL.LU.64 R42, [R1+0x780] ;  /* 0x00078000012a7983 */ /* 0x002ea20000300a00 */
[----:B------:R-:W-:-:S03]  /*2e420*/  IMAD.WIDE R40, R245, 0x4, R40 ;  /* 0x00000004f5287825 */ /* 0x000fc600078e0228 */
[----:B------:R1:W-:Y:S04]  /*2e430*/  STL.64 [R1+0x3858], R46 ;  /* 0x0038582e01007387 */ /* 0x0003e80000100a00 */
[----:B------:R1:W-:Y:S04]  /*2e440*/  LDGSTS.E [R232+-0x11600], [R46.64], P6 ;  /* 0xeea000002ee87fae */ /* 0x0003e8000b121844 */
[----:B------:R1:W-:Y:S04]  /*2e450*/  STL.64 [R1+0x3850], R40 ;  /* 0x0038502801007387 */ /* 0x0003e80000100a00 */
[----:B------:R1:W-:Y:S02]  /*2e460*/  LDGSTS.E [R0+-0x10e00], [R40.64], P6 ;  /* 0xef20000028007fae */ /* 0x0003e4000b121844 */
[----:B-1----:R-:W-:-:S02]  /*2e470*/  IMAD.WIDE R46, R245, 0x4, R72 ;  /* 0x00000004f52e7825 */ /* 0x002fc400078e0248 */
[----:B------:R-:W2:Y:S04]  /*2e480*/  LDL.LU.64 R72, [R1+0x778] ;  /* 0x0007780001487983 */ /* 0x000ea80000300a00 */
        /* <DEDUP_REMOVED lines=11> */
[----:B----4-:R-:W-:-:S05]  /*2e540*/  IMAD.WIDE R28, R245, 0x4, R28 ;  /* 0x00000004f51c7825 */ /* 0x010fca00078e021c */
[----:B------:R4:W-:Y:S04]  /*2e550*/  STL.64 [R1+0x3830], R28 ;  /* 0x0038301c01007387 */ /* 0x0009e80000100a00 */
[----:B------:R4:W-:Y:S04]  /*2e560*/  LDGSTS.E [R0+-0xee00], [R28.64], P6 ;  /* 0xf12000001c007fae */ /* 0x0009e8000b121844 */
[----:B----4-:R-:W4:Y:S01]  /*2e570*/  LDL.LU.64 R28, [R1+0x740] ;  /* 0x00074000011c7983 */ /* 0x010f220000300a00 */
[----:B-----5:R-:W-:-:S03]  /*2e580*/  IMAD.WIDE R48, R245, 0x4, R68 ;  /* 0x00000004f5307825 */ /* 0x020fc600078e0244 */
[----:B------:R-:W1:Y:S02]  /*2e590*/  LDL.LU.64 R68, [R1+0x730] ;  /* 0x0007300001447983 */ /* 0x000e640000300a00 */
[C---:B-1----:R-:W-:Y:S02]  /*2e5a0*/  IMAD.WIDE R46, R245.reuse, 0x4, R74 ;  /* 0x00000004f52e7825 */ /* 0x042fe400078e024a */
[----:B------:R-:W-:Y:S04]  /*2e5b0*/  STL.64 [R1+0x3828], R48 ;  /* 0x0038283001007387 */ /* 0x000fe80000100a00 */
[----:B------:R1:W-:Y:S04]  /*2e5c0*/  LDGSTS.E [R232+-0xe600], [R48.64], P6 ;  /* 0xf1a0000030e87fae */ /* 0x0003e8000b121844 */
[----:B------:R2:W-:Y:S04]  /*2e5d0*/  STL.64 [R1+0x3820], R46 ;  /* 0x0038202e01007387 */ /* 0x0005e80000100a00 */
[----:B------:R2:W-:Y:S04]  /*2e5e0*/  LDGSTS.E [R0+-0xde00], [R46.64], P6 ;  /* 0xf22000002e007fae */ /* 0x0005e8000b121844 */
[----:B------:R-:W1:Y:S01]  /*2e5f0*/  LDL.LU.64 R74, [R1+0x720] ;  /* 0x00072000014a7983 */ /* 0x000e620000300a00 */
[----:B--2---:R-:W-:-:S03]  /*2e600*/  IMAD.WIDE R46, R245, 0x4, R34 ;  /* 0x00000004f52e7825 */ /* 0x004fc600078e0222 */
[----:B------:R-:W2:Y:S01]  /*2e610*/  LDL.LU.64 R34, [R1+0x710] ;  /* 0x0007100001227983 */ /* 0x000ea20000300a00 */
[----:B------:R-:W-:-:S03]  /*2e620*/  IMAD.WIDE R42, R245, 0x4, R42 ;  /* 0x00000004f52a7825 */ /* 0x000fc600078e022a */
[----:B------:R3:W-:Y:S04]  /*2e630*/  STL.64 [R1+0x3818], R46 ;  /* 0x0038182e01007387 */ /* 0x0007e80000100a00 */
[----:B------:R3:W-:Y:S04]  /*2e640*/  LDGSTS.E [R232+-0xd600], [R46.64], P6 ;  /* 0xf2a000002ee87fae */ /* 0x0007e8000b121844 */
[----:B------:R3:W-:Y:S04]  /*2e650*/  STL.64 [R1+0x3810], R42 ;  /* 0x0038102a01007387 */ /* 0x0007e80000100a00 */
[----:B------:R3:W-:Y:S02]  /*2e660*/  LDGSTS.E [R0+-0xce00], [R42.64], P6 ;  /* 0xf32000002a007fae */ /* 0x0007e4000b121844 */
[----:B---3--:R-:W-:-:S02]  /*2e670*/  IMAD.WIDE R46, R245, 0x4, R72 ;  /* 0x00000004f52e7825 */ /* 0x008fc400078e0248 */
[----:B------:R-:W3:Y:S02]  /*2e680*/  LDL.LU.64 R72, [R1+0x700] ;  /* 0x0007000001487983 */ /* 0x000ee40000300a00 */
[C---:B------:R-:W-:Y:S02]  /*2e690*/  IMAD.WIDE R42, R245.reuse, 0x4, R40 ;  /* 0x00000004f52a7825 */ /* 0x040fe400078e0228 */
[----:B------:R-:W3:Y:S04]  /*2e6a0*/  LDL.LU.64 R40, [R1+0x6f0] ;  /* 0x0006f00001287983 */ /* 0x000ee80000300a00 */
        /* <DEDUP_REMOVED lines=11> */
[----:B------:R1:W-:Y:S01]  /*2e760*/  LDGSTS.E [R0+-0xae00], [R42.64], P6 ;  /* 0xf52000002a007fae */ /* 0x0003e2000b121844 */
[----:B-----5:R-:W-:-:S03]  /*2e770*/  IMAD.WIDE R46, R245, 0x4, R28 ;  /* 0x00000004f52e7825 */ /* 0x020fc600078e021c */
[----:B------:R-:W4:Y:S04]  /*2e780*/  LDL.LU.64 R28, [R1+0x6c0] ;  /* 0x0006c000011c7983 */ /* 0x000f280000300a00 */
[----:B------:R1:W-:Y:S02]  /*2e790*/  LDGSTS.E [R232+-0xa600], [R46.64], P6 ;  /* 0xf5a000002ee87fae */ /* 0x0003e4000b121844 */
[C---:B-1----:R-:W-:Y:S02]  /*2e7a0*/  IMAD.WIDE R42, R245.reuse, 0x4, R68 ;  /* 0x00000004f52a7825 */ /* 0x042fe400078e0244 */
[----:B------:R-:W5:Y:S04]  /*2e7b0*/  LDL.LU.64 R68, [R1+0x6b0] ;  /* 0x0006b00001447983 */ /* 0x000f680000300a00 */
[----:B------:R1:W-:Y:S04]  /*2e7c0*/  STL.64 [R1+0x37e8], R46 ;  /* 0x0037e82e01007387 */ /* 0x0003e80000100a00 */
[----:B------:R1:W-:Y:S04]  /*2e7d0*/  STL.64 [R1+0x37e0], R42 ;  /* 0x0037e02a01007387 */ /* 0x0003e80000100a00 */
[----:B------:R1:W-:Y:S04]  /*2e7e0*/  LDGSTS.E [R0+-0x9e00], [R42.64], P6 ;  /* 0xf62000002a007fae */ /* 0x0003e8000b121844 */
[----:B-1----:R-:W5:Y:S01]  /*2e7f0*/  LDL.LU.64 R46, [R1+0x6a0] ;  /* 0x0006a000012e7983 */ /* 0x002f620000300a00 */
[----:B------:R-:W-:-:S03]  /*2e800*/  IMAD.WIDE R48, R245, 0x4, R74 ;  /* 0x00000004f5307825 */ /* 0x000fc600078e024a */
[----:B------:R-:W5:Y:S04]  /*2e810*/  LDL.LU.64 R42, [R1+0x690] ;  /* 0x00069000012a7983 */ /* 0x000f680000300a00 */
[----:B------:R-:W-:Y:S04]  /*2e820*/  STL.64 [R1+0x37d8], R48 ;  /* 0x0037d83001007387 */ /* 0x000fe80000100a00 */
[----:B------:R3:W-:Y:S01]  /*2e830*/  LDGSTS.E [R232+-0x9600], [R48.64], P6 ;  /* 0xf6a0000030e87fae */ /* 0x0007e2000b121844 */
[----:B--2---:R-:W-:-:S05]  /*2e840*/  IMAD.WIDE R34, R245, 0x4, R34 ;  /* 0x00000004f5227825 */ /* 0x004fca00078e0222 */
[----:B------:R1:W-:Y:S04]  /*2e850*/  STL.64 [R1+0x37d0], R34 ;  /* 0x0037d02201007387 */ /* 0x0003e80000100a00 */
[----:B------:R1:W-:Y:S04]  /*2e860*/  LDGSTS.E [R0+-0x8e00], [R34.64], P6 ;  /* 0xf720000022007fae */ /* 0x0003e8000b121844 */
[----:B-1----:R-:W2:Y:S01]  /*2e870*/  LDL.LU.64 R34, [R1+0x680] ;  /* 0x0006800001227983 */ /* 0x002ea20000300a00 */
[----:B---3--:R-:W-:-:S03]  /*2e880*/  IMAD.WIDE R48, R245, 0x4, R72 ;  /* 0x00000004f5307825 */ /* 0x008fc600078e0248 */
[----:B------:R-:W3:Y:S01]  /*2e890*/  LDL.LU.64 R72, [R1+0x670] ;  /* 0x0006700001487983 */ /* 0x000ee20000300a00 */
[----:B------:R-:W-:-:S03]  /*2e8a0*/  IMAD.WIDE R40, R245, 0x4, R40 ;  /* 0x00000004f5287825 */ /* 0x000fc600078e0228 */
[----:B------:R-:W-:Y:S04]  /*2e8b0*/  STL.64 [R1+0x37c8], R48 ;  /* 0x0037c83001007387 */ /* 0x000fe80000100a00 */
[----:B------:R5:W-:Y:S04]  /*2e8c0*/  LDGSTS.E [R232+-0x8600], [R48.64], P6 ;  /* 0xf7a0000030e87fae */ /* 0x000be8000b121844 */
[----:B------:R1:W-:Y:S04]  /*2e8d0*/  STL.64 [R1+0x37c0], R40 ;  /* 0x0037c02801007387 */ /* 0x0003e80000100a00 */
[----:B------:R1:W-:Y:S04]  /*2e8e0*/  LDGSTS.E [R0+-0x7e00], [R40.64], P6 ;  /* 0xf820000028007fae */ /* 0x0003e8000b121844 */
[----:B------:R-:W3:Y:S04]  /*2e8f0*/  LDL.LU.64 R74, [R1+0x660] ;  /* 0x00066000014a7983 */ /* 0x000ee80000300a00 */
[----:B-1----:R-:W3:Y:S01]  /*2e900*/  LDL.LU.64 R40, [R1+0x650] ;  /* 0x0006500001287983 */ /* 0x002ee20000300a00 */
[----:B----4-:R-:W-:-:S04]  /*2e910*/  IMAD.WIDE R30, R245, 0x4, R30 ;  /* 0x00000004f51e7825 */ /* 0x010fc800078e021e */
[C---:B------:R-:W-:Y:S01]  /*2e920*/  IMAD.WIDE R36, R245.reuse, 0x4, R36 ;  /* 0x00000004f5247825 */ /* 0x040fe200078e0224 */
[----:B------:R1:W-:Y:S04]  /*2e930*/  STL.64 [R1+0x37b8], R30 ;  /* 0x0037b81e01007387 */ /* 0x0003e80000100a00 */
[----:B------:R1:W-:Y:S04]  /*2e940*/  LDGSTS.E [R232+-0x7600], [R30.64], P6 ;  /* 0xf8a000001ee87fae */ /* 0x0003e8000b121844 */
[----:B------:R4:W-:Y:S04]  /*2e950*/  STL.64 [R1+0x37b0], R36 ;  /* 0x0037b02401007387 */ /* 0x0009e80000100a00 */
[----:B------:R4:W-:Y:S04]  /*2e960*/  LDGSTS.E [R0+-0x6e00], [R36.64], P6 ;  /* 0xf920000024007fae */ /* 0x0009e8000b121844 */
[----:B-1----:R-:W3:Y:S04]  /*2e970*/  LDL.LU.64 R30, [R1+0x640] ;  /* 0x00064000011e7983 */ /* 0x002ee80000300a00 */
[----:B----4-:R-:W4:Y:S01]  /*2e980*/  LDL.LU.64 R36, [R1+0x630] ;  /* 0x0006300001247983 */ /* 0x010f220000300a00 */
[----:B------:R-:W-:-:S05]  /*2e990*/  IMAD.WIDE R28, R245, 0x4, R28 ;  /* 0x00000004f51c7825 */ /* 0x000fca00078e021c */
[----:B------:R1:W-:Y:S04]  /*2e9a0*/  STL.64 [R1+0x37a8], R28 ;  /* 0x0037a81c01007387 */ /* 0x0003e80000100a00 */
[----:B------:R1:W-:Y:S01]  /*2e9b0*/  LDGSTS.E [R232+-0x6600], [R28.64], P6 ;  /* 0xf9a000001ce87fae */ /* 0x0003e2000b121844 */
[----:B-----5:R-:W-:-:S05]  /*2e9c0*/  IMAD.WIDE R48, R245, 0x4, R68 ;  /* 0x00000004f5307825 */ /* 0x020fca00078e0244 */
[----:B------:R-:W-:Y:S04]  /*2e9d0*/  STL.64 [R1+0x37a0], R48 ;  /* 0x0037a03001007387 */ /* 0x000fe80000100a00 */
[----:B-1----:R-:W5:Y:S04]  /*2e9e0*/  LDL.LU.64 R28, [R1+0x620] ;  /* 0x00062000011c7983 */ /* 0x002f680000300a00 */
[----:B------:R-:W5:Y:S01]  /*2e9f0*/  LDL.LU.64 R68, [R1+0x610] ;  /* 0x0006100001447983 */ /* 0x000f620000300a00 */
[----:B------:R-:W-:-:S03]  /*2ea00*/  IMAD.WIDE R46, R245, 0x4, R46 ;  /* 0x00000004f52e7825 */ /* 0x000fc600078e022e */
[----:B------:R1:W-:Y:S01]  /*2ea10*/  LDGSTS.E [R0+-0x5e00], [R48.64], P6 ;  /* 0xfa20000030007fae */ /* 0x0003e2000b121844 */
[----:B------:R-:W-:-:S03]  /*2ea20*/  IMAD.WIDE R42, R245, 0x4, R42 ;  /* 0x00000004f52a7825 */ /* 0x000fc600078e022a */
[----:B------:R-:W-:Y:S04]  /*2ea30*/  STL.64 [R1+0x3798], R46 ;  /* 0x0037982e01007387 */ /* 0x000fe80000100a00 */
[----:B------:R1:W-:Y:S04]  /*2ea40*/  LDGSTS.E [R232+-0x5600], [R46.64], P6 ;  /* 0xfaa000002ee87fae */ /* 0x0003e8000b121844 */
[----:B------:R3:W-:Y:S04]  /*2ea50*/  STL.64 [R1+0x3790], R42 ;  /* 0x0037902a01007387 */ /* 0x0007e80000100a00 */
[----:B------:R3:W-:Y:S01]  /*2ea60*/  LDGSTS.E [R0+-0x4e00], [R42.64], P6 ;  /* 0xfb2000002a007fae */ /* 0x0007e2000b121844 */
[----:B--2---:R-:W-:-:S05]  /*2ea70*/  IMAD.WIDE R34, R245, 0x4, R34 ;  /* 0x00000004f5227825 */ /* 0x004fca00078e0222 */
[----:B------:R2:W-:Y:S04]  /*2ea80*/  STL.64 [R1+0x3788], R34 ;  /* 0x0037882201007387 */ /* 0x0005e80000100a00 */
[----:B------:R2:W-:Y:S01]  /*2ea90*/  LDGSTS.E [R232+-0x4600], [R34.64], P6 ;  /* 0xfba0000022e87fae */ /* 0x0005e2000b121844 */
[----:B---3--:R-:W-:-:S05]  /*2eaa0*/  IMAD.WIDE R42, R245, 0x4, R72 ;  /* 0x00000004f52a7825 */ /* 0x008fca00078e0248 */
[----:B------:R3:W-:Y:S04]  /*2eab0*/  STL.64 [R1+0x3780], R42 ;  /* 0x0037802a01007387 */ /* 0x0007e80000100a00 */
[----:B--2---:R-:W2:Y:S04]  /*2eac0*/  LDL.LU.64 R34, [R1+0x5f0] ;  /* 0x0005f00001227983 */ /* 0x004ea80000300a00 */
[----:B------:R-:W2:Y:S04]  /*2ead0*/  LDL.LU.64 R72, [R1+0xec8] ;  /* 0x000ec80001487983 */ /* 0x000ea80000300a00 */
[----:B------:R3:W-:Y:S01]  /*2eae0*/  LDGSTS.E [R0+-0x3e00], [R42.64], P6 ;  /* 0xfc2000002a007fae */ /* 0x0007e2000b121844 */
[----:B------:R-:W-:-:S04]  /*2eaf0*/  IMAD.WIDE R40, R245, 0x4, R40 ;  /* 0x00000004f5287825 */ /* 0x000fc800078e0228 */
[----:B---3--:R-:W-:-:S05]  /*2eb00*/  IMAD.WIDE R42, R245, 0x4, R74 ;  /* 0x00000004f52a7825 */ /* 0x008fca00078e024a */
[----:B------:R-:W-:Y:S04]  /*2eb10*/  STL.64 [R1+0x3778], R42 ;  /* 0x0037782a01007387 */ /* 0x000fe80000100a00 */
[----:B------:R5:W-:Y:S04]  /*2eb20*/  LDGSTS.E [R232+-0x3600], [R42.64], P6 ;  /* 0xfca000002ae87fae */ /* 0x000be8000b121844 */
[----:B------:R3:W-:Y:S04]  /*2eb30*/  STL.64 [R1+0x3770], R40 ;  /* 0x0037702801007387 */ /* 0x0007e80000100a00 */
[----:B------:R3:W-:Y:S02]  /*2eb40*/  LDGSTS.E [R0+-0x2e00], [R40.64], P6 ;  /* 0xfd20000028007fae */ /* 0x0007e4000b121844 */
[----:B---3--:R-:W-:-:S02]  /*2eb50*/  IMAD.WIDE R40, R245, 0x4, R30 ;  /* 0x00000004f5287825 */ /* 0x008fc400078e021e */
[----:B------:R-:W3:Y:S02]  /*2eb60*/  LDL.LU.64 R30, [R1+0xdc0] ;  /* 0x000dc000011e7983 */ /* 0x000ee40000300a00 */
[C---:B----4-:R-:W-:Y:S02]  /*2eb70*/  IMAD.WIDE R36, R245.reuse, 0x4, R36 ;  /* 0x00000004f5247825 */ /* 0x050fe400078e0224 */
[----:B------:R4:W-:Y:S04]  /*2eb80*/  STL.64 [R1+0x3768], R40 ;  /* 0x0037682801007387 */ /* 0x0009e80000100a00 */
[----:B------:R4:W-:Y:S04]  /*2eb90*/  LDGSTS.E [R232+-0x2600], [R40.64], P6 ;  /* 0xfda0000028e87fae */ /* 0x0009e8000b121844 */
[----:B------:R1:W-:Y:S04]  /*2eba0*/  STL.64 [R1+0x3760], R36 ;  /* 0x0037602401007387 */ /* 0x0003e80000100a00 */
[----:B------:R1:W-:Y:S04]  /*2ebb0*/  LDGSTS.E [R0+-0x1e00], [R36.64], P6 ;  /* 0xfe20000024007fae */ /* 0x0003e8000b121844 */
[----:B----4-:R-:W4:Y:S01]  /*2ebc0*/  LDL.LU.64 R40, [R1+0xda0] ;  /* 0x000da00001287983 */ /* 0x010f220000300a00 */
[----:B-----5:R-:W-:-:S03]  /*2ebd0*/  IMAD.WIDE R42, R245, 0x4, R28 ;  /* 0x00000004f52a7825 */ /* 0x020fc600078e021c */
[----:B------:R-:W5:Y:S01]  /*2ebe0*/  LDL.LU.64 R28, [R1+0xd80] ;  /* 0x000d8000011c7983 */ /* 0x000f620000300a00 */
[----:B-1----:R-:W-:-:S03]  /*2ebf0*/  IMAD.WIDE R36, R245, 0x4, R68 ;  /* 0x00000004f5247825 */ /* 0x002fc600078e0244 */
[----:B------:R-:W-:Y:S04]  /*2ec00*/  STL.64 [R1+0x3758], R42 ;  /* 0x0037582a01007387 */ /* 0x000fe80000100a00 */
[----:B------:R2:W-:Y:S04]  /*2ec10*/  LDGSTS.E [R232+-0x1600], [R42.64], P6 ;  /* 0xfea000002ae87fae */ /* 0x0005e8000b121844 */
[----:B------:R1:W-:Y:S04]  /*2ec20*/  STL.64 [R1+0x3750], R36 ;  /* 0x0037502401007387 */ /* 0x0003e80000100a00 */
[----:B------:R1:W-:Y:S04]  /*2ec30*/  LDGSTS.E [R0+-0xe00], [R36.64], P6 ;  /* 0xff20000024007fae */ /* 0x0003e8000b121844 */
[----:B-1----:R-:W5:Y:S04]  /*2ec40*/  LDL.LU.64 R36, [R1+0xd60] ;  /* 0x000d600001247983 */ /* 0x002f680000300a00 */
[----:B------:R-:W1:Y:S01]  /*2ec50*/  S2R R69, SR_TID.X ;  /* 0x0000000000457919 */ /* 0x000e620000002100 */
[----:B------:R-:W-:-:S02]  /*2ec60*/  IADD3 R244, R70, 0x100000, RZ ;  /* 0x0010000046f47810 */ /* 0x000fc40007ffe0ff */
[----:B-1----:R-:W-:Y:S02]  /*2ec70*/  SHF.R.S32.HI R68, RZ, 0x6, R69 ;  /* 0x00000006ff447819 */ /* 0x002fe40000011445 */
[----:B------:R-:W-:Y:S02]  /*2ec80*/  LOP3.LUT R69, R69, 0x3f, RZ, 0xc0, !PT ;  /* 0x0000003f45457812 */ /* 0x000fe400078ec0ff */
[----:B------:R-:W-:-:S03]  /*2ec90*/  SGXT R68, R68, 0x1 ;  /* 0x000000014444781a */ /* 0x000fc60000000200 */
[----:B------:R-:W-:-:S05]  /*2eca0*/  IMAD.SHL.U32 R71, R69, 0x4, RZ ;  /* 0x0000000445477824 */ /* 0x000fca00078e00ff */
[----:B------:R-:W-:-:S04]  /*2ecb0*/  LOP3.LUT R71, R71, 0x110, R68, 0x78, !PT ;  /* 0x0000011047477812 */ /* 0x000fc800078e7844 */
[----:B------:R-:W-:-:S04]  /*2ecc0*/  LOP3.LUT R71, R71, 0x40, RZ, 0x3c, !PT ;  /* 0x0000004047477812 */ /* 0x000fc800078e3cff */
[----:B------:R-:W-:Y:S01]  /*2ecd0*/  IADD3 R0, R71, 0x100000, RZ ;  /* 0x0010000047007810 */ /* 0x000fe20007ffe0ff */
[C---:B--2---:R-:W-:Y:S02]  /*2ece0*/  IMAD.WIDE R232, R245.reuse, 0x4, R34 ;  /* 0x00000004f5e87825 */ /* 0x044fe400078e0222 */
[----:B------:R-:W2:Y:S02]  /*2ecf0*/  LDL.LU.64 R34, [R1+0xd40] ;  /* 0x000d400001227983 */ /* 0x000ea40000300a00 */
[----:B------:R-:W-:-:S05]  /*2ed00*/  IMAD.WIDE R42, R245, 0x4, R72 ;  /* 0x00000004f52a7825 */ /* 0x000fca00078e0248 */
[----:B------:R-:W-:Y:S04]  /*2ed10*/  STL.64 [R1+0x3748], R42 ;  /* 0x0037482a01007387 */ /* 0x000fe80000100a00 */
[----:B------:R-:W-:Y:S04]  /*2ed20*/  STL [R1+0x434c], R232 ;  /* 0x00434ce801007387 */ /* 0x000fe80000100800 */
[----:B------:R3:W-:Y:S04]  /*2ed30*/  STL [R1+0x4348], R233 ;  /* 0x004348e901007387 */ /* 0x0007e80000100800 */
[----:B------:R-:W2:Y:S04]  /*2ed40*/  LDL.LU.64 R72, [R1+0xd20] ;  /* 0x000d200001487983 */ /* 0x000ea80000300a00 */
[----:B------:R1:W-:Y:S04]  /*2ed50*/  LDGSTS.E [R244+-0x600], [R42.64], P6 ;  /* 0xffa000002af47fae */ /* 0x0003e8000b121844 */
[----:B------:R3:W-:Y:S02]  /*2ed60*/  LDGSTS.E [R0+-0x1fc00], [R232.64], P6 ;  /* 0xe0400000e8007fae */ /* 0x0007e4000b121844 */
[----:B---3--:R-:W-:-:S05]  /*2ed70*/  IMAD.WIDE R232, R245, 0x4, R30 ;  /* 0x00000004f5e87825 */ /* 0x008fca00078e021e */
[----:B------:R-:W-:Y:S04]  /*2ed80*/  STL [R1+0x4344], R232 ;  /* 0x004344e801007387 */ /* 0x000fe80000100800 */
[----:B------:R4:W-:Y:S04]  /*2ed90*/  STL [R1+0x4340], R233 ;  /* 0x004340e901007387 */ /* 0x0009e80000100800 */
[----:B------:R-:W3:Y:S04]  /*2eda0*/  LDL.LU.64 R30, [R1+0xd00] ;  /* 0x000d0000011e7983 */ /* 0x000ee80000300a00 */
[----:B------:R4:W-:Y:S02]  /*2edb0*/  LDGSTS.E [R0+-0x1f400], [R232.64], P6 ;  /* 0xe0c00000e8007fae */ /* 0x0009e4000b121844 */
[----:B----4-:R-:W-:-:S05]  /*2edc0*/  IMAD.WIDE R232, R245, 0x4, R40 ;  /* 0x00000004f5e87825 */ /* 0x010fca00078e0228 */
[----:B------:R-:W-:Y:S04]  /*2edd0*/  STL [R1+0x433c], R232 ;  /* 0x00433ce801007387 */ /* 0x000fe80000100800 */
[----:B------:R5:W-:Y:S04]  /*2ede0*/  LDGSTS.E [R0+-0x1ec00], [R232.64], P6 ;  /* 0xe1400000e8007fae */ /* 0x000be8000b121844 */
[----:B------:R5:W-:Y:S04]  /*2edf0*/  STL [R1+0x4338], R233 ;  /* 0x004338e901007387 */ /* 0x000be80000100800 */
[----:B------:R-:W4:Y:S01]  /*2ee00*/  LDL.LU.64 R40, [R1+0xce0] ;  /* 0x000ce00001287983 */ /* 0x000f220000300a00 */
[----:B-----5:R-:W-:-:S05]  /*2ee10*/  IMAD.WIDE R232, R245, 0x4, R28 ;  /* 0x00000004f5e87825 */ /* 0x020fca00078e021c */
[----:B------:R-:W-:Y:S04]  /*2ee20*/  STL [R1+0x4334], R232 ;  /* 0x004334e801007387 */ /* 0x000fe80000100800 */
[----:B------:R-:W5:Y:S04]  /*2ee30*/  LDL.LU.64 R28, [R1+0xcc0] ;  /* 0x000cc000011c7983 */ /* 0x000f680000300a00 */
[----:B------:R1:W-:Y:S04]  /*2ee40*/  LDGSTS.E [R0+-0x1e400], [R232.64], P6 ;  /* 0xe1c00000e8007fae */ /* 0x0003e8000b121844 */
[----:B------:R1:W-:Y:S02]  /*2ee50*/  STL [R1+0x4330], R233 ;  /* 0x004330e901007387 */ /* 0x0003e40000100800 */
[----:B-1----:R-:W-:-:S05]  /*2ee60*/  IMAD.WIDE R232, R245, 0x4, R36 ;  /* 0x00000004f5e87825 */ /* 0x002fca00078e0224 */
        /* <DEDUP_REMOVED lines=8> */
[----:B------:R1:W-:Y:S02]  /*2eef0*/  STL [R1+0x4320], R233 ;  /* 0x004320e901007387 */ /* 0x0003e40000100800 */
[----:B-1----:R-:W-:-:S05]  /*2ef00*/  IMAD.WIDE R232, R245, 0x4, R72 ;  /* 0x00000004f5e87825 */ /* 0x002fca00078e0248 */
[----:B------:R-:W-:Y:S04]  /*2ef10*/  STL [R1+0x431c], R232 ;  /* 0x00431ce801007387 */ /* 0x000fe80000100800 */
[----:B------:R3:W-:Y:S04]  /*2ef20*/  STL [R1+0x4318], R233 ;  /* 0x004318e901007387 */ /* 0x0007e80000100800 */
[----:B------:R-:W2:Y:S04]  /*2ef30*/  LDL.LU.64 R72, [R1+0xc60] ;  /* 0x000c600001487983 */ /* 0x000ea80000300a00 */
        /* <DEDUP_REMOVED lines=9> */
[----:B------:R5:W-:Y:S02]  /*2efd0*/  STL [R1+0x4308], R233 ;  /* 0x004308e901007387 */ /* 0x000be40000100800 */
[----:B-----5:R-:W-:-:S02]  /*2efe0*/  IMAD.WIDE R232, R245, 0x4, R28 ;  /* 0x00000004f5e87825 */ /* 0x020fc400078e021c */
[----:B------:R-:W4:Y:S04]  /*2eff0*/  LDL.LU.64 R28, [R1+0xc20] ;  /* 0x000c2000011c7983 */ /* 0x000f280000300a00 */
[----:B------:R-:W-:Y:S04]  /*2f000*/  STL [R1+0x4304], R232 ;  /* 0x004304e801007387 */ /* 0x000fe80000100800 */
[----:B------:R1:W-:Y:S04]  /*2f010*/  LDGSTS.E [R0+-0x1b400], [R232.64], P6 ;  /* 0xe4c00000e8007fae */ /* 0x0003e8000b121844 */
[----:B------:R1:W-:Y:S02]  /*2f020*/  STL [R1+0x4300], R233 ;  /* 0x004300e901007387 */ /* 0x0003e40000100800 */
[----:B-1----:R-:W-:-:S02]  /*2f030*/  IMAD.WIDE R232, R245, 0x4, R36 ;  /* 0x00000004f5e87825 */ /* 0x002fc400078e0224 */
[----:B------:R-:W5:Y:S04]  /*2f040*/  LDL.LU.64 R36, [R1+0x9d8] ;  /* 0x0009d80001247983 */ /* 0x000f680000300a00 */
[----:B------:R-:W-:Y:S04]  /*2f050*/  STL [R1+0x42fc], R232 ;  /* 0x0042fce801007387 */ /* 0x000fe80000100800 */
[----:B------:R2:W-:Y:S04]  /*2f060*/  LDGSTS.E [R0+-0x1ac00], [R232.64], P6 ;  /* 0xe5400000e8007fae */ /* 0x0005e8000b121844 */
[----:B------:R2:W-:Y:S04]  /*2f070*/  STL [R1+0x42f8], R233 ;  /* 0x0042f8e901007387 */ /* 0x0005e80000100800 */
[----:B------:R-:W5:Y:S01]  /*2f080*/  LDL.LU.64 R46, [R1+0x9a8] ;  /* 0x0009a800012e7983 */ /* 0x000f620000300a00 */
[----:B--2---:R-:W-:-:S05]  /*2f090*/  IMAD.WIDE R232, R245, 0x4, R34 ;  /* 0x00000004f5e87825 */ /* 0x004fca00078e0222 */
[----:B------:R-:W-:Y:S04]  /*2f0a0*/  STL [R1+0x42f4], R232 ;  /* 0x0042f4e801007387 */ /* 0x000fe80000100800 */
[----:B------:R1:W-:Y:S04]  /*2f0b0*/  STL [R1+0x42f0], R233 ;  /* 0x0042f0e901007387 */ /* 0x0003e80000100800 */
[----:B------:R1:W-:Y:S04]  /*2f0c0*/  LDGSTS.E [R0+-0x1a400], [R232.64], P6 ;  /* 0xe5c00000e8007fae */ /* 0x0003e8000b121844 */
[----:B------:R-:W2:Y:S01]  /*2f0d0*/  LDL.LU.64 R34, [R1+0x988] ;  /* 0x0009880001227983 */ /* 0x000ea20000300a00 */
[----:B-1----:R-:W-:-:S03]  /*2f0e0*/  IMAD.WIDE R232, R245, 0x4, R72 ;  /* 0x00000004f5e87825 */ /* 0x002fc600078e0248 */
[----:B------:R-:W2:Y:S04]  /*2f0f0*/  LDL.LU.64 R72, [R1+0x968] ;  /* 0x0009680001487983 */ /* 0x000ea80000300a00 */
[----:B------:R-:W-:Y:S04]  /*2f100*/  STL [R1+0x42ec], R232 ;  /* 0x0042ece801007387 */ /* 0x000fe80000100800 */
[----:B------:R3:W-:Y:S04]  /*2f110*/  LDGSTS.E [R0+-0x19c00], [R232.64], P6 ;  /* 0xe6400000e8007fae */ /* 0x0007e8000b121844 */
[----:B------:R3:W-:Y:S02]  /*2f120*/  STL [R1+0x42e8], R233 ;  /* 0x0042e8e901007387 */ /* 0x0007e40000100800 */
[----:B---3--:R-:W-:-:S02]  /*2f130*/  IMAD.WIDE R232, R245, 0x4, R30 ;  /* 0x00000004f5e87825 */ /* 0x008fc400078e021e */
[----:B------:R-:W3:Y:S04]  /*2f140*/  LDL.LU.64 R30, [R1+0x948] ;  /* 0x00094800011e7983 */ /* 0x000ee80000300a00 */
[----:B------:R-:W3:Y:S04]  /*2f150*/  LDL.LU.64 R42, [R1+0x928] ;  /* 0x00092800012a7983 */ /* 0x000ee80000300a00 */
[----:B------:R-:W-:Y:S04]  /*2f160*/  STL [R1+0x42e4], R232 ;  /* 0x0042e4e801007387 */ /* 0x000fe80000100800 */
[----:B------:R4:W-:Y:S04]  /*2f170*/  LDGSTS.E [R0+-0x19400], [R232.64], P6 ;  /* 0xe6c00000e8007fae */ /* 0x0009e8000b121844 */
[----:B------:R4:W-:Y:S02]  /*2f180*/  STL [R1+0x42e0], R233 ;  /* 0x0042e0e901007387 */ /* 0x0009e40000100800 */
[----:B----4-:R-:W-:-:S02]  /*2f190*/  IMAD.WIDE R232, R245, 0x4, R28 ;  /* 0x00000004f5e87825 */ /* 0x010fc400078e021c */
[----:B------:R-:W4:Y:S04]  /*2f1a0*/  LDL.LU.64 R28, [R1+0x908] ;  /* 0x00090800011c7983 */ /* 0x000f280000300a00 */
[----:B------:R-:W4:Y:S04]  /*2f1b0*/  LDL.LU.64 R74, [R1+0x8e0] ;  /* 0x0008e000014a7983 */ /* 0x000f280000300a00 */
[----:B------:R-:W-:Y:S04]  /*2f1c0*/  STL [R1+0x42dc], R232 ;  /* 0x0042dce801007387 */ /* 0x000fe80000100800 */
[----:B------:R5:W-:Y:S04]  /*2f1d0*/  LDGSTS.E [R0+-0x18c00], [R232.64], P6 ;  /* 0xe7400000e8007fae */ /* 0x000be8000b121844 */
[----:B------:R5:W-:Y:S02]  /*2f1e0*/  STL [R1+0x42d8], R233 ;  /* 0x0042d8e901007387 */ /* 0x000be40000100800 */
[----:B-----5:R-:W-:-:S02]  /*2f1f0*/  IMAD.WIDE R232, R245, 0x4, R36 ;  /* 0x00000004f5e87825 */ /* 0x020fc400078e0224 */
[----:B------:R-:W5:Y:S04]  /*2f200*/  LDL.LU.64 R36, [R1+0x8c0] ;  /* 0x0008c00001247983 */ /* 0x000f680000300a00 */
[----:B------:R1:W-:Y:S04]  /*2f210*/  STL [R1+0x42d4], R232 ;  /* 0x0042d4e801007387 */ /* 0x0003e80000100800 */
[----:B------:R-:W5:Y:S01]  /*2f220*/  LDL.LU.64 R40, [R1+0x8a0] ;  /* 0x0008a00001287983 */ /* 0x000f620000300a00 */
[----:B------:R-:W-:-:S03]  /*2f230*/  IMAD.WIDE R46, R245, 0x4, R46 ;  /* 0x00000004f52e7825 */ /* 0x000fc600078e022e */
[----:B------:R-:W-:Y:S04]  /*2f240*/  STL [R1+0x42d0], R233 ;  /* 0x0042d0e901007387 */ /* 0x000fe80000100800 */
[----:B------:R1:W-:Y:S04]  /*2f250*/  LDGSTS.E [R0+-0x18400], [R232.64], P6 ;  /* 0xe7c00000e8007fae */ /* 0x0003e8000b121844 */
[----:B------:R2:W-:Y:S04]  /*2f260*/  STL.64 [R1+0x3740], R46 ;  /* 0x0037402e01007387 */ /* 0x0005e80000100a00 */
[----:B------:R2:W-:Y:S01]  /*2f270*/  LDGSTS.E [R0+-0x17c00], [R46.64], P6 ;  /* 0xe84000002e007fae */ /* 0x0005e2000b121844 */
[----:B-1----:R-:W-:Y:S01]  /*2f280*/  IADD3 R232, R71, 0x100000, RZ ;  /* 0x0010000047e87810 */ /* 0x002fe20007ffe0ff */
[----:B--2---:R-:W-:-:S02]  /*2f290*/  IMAD.WIDE R48, R245, 0x4, R34 ;  /* 0x00000004f5307825 */ /* 0x004fc400078e0222 */
        /* <DEDUP_REMOVED lines=8> */
[----:B------:R-:W3:Y:S01]  /*2f320*/  LDL.LU.64 R30, [R1+0x840] ;  /* 0x00084000011e7983 */ /* 0x000ee20000300a00 */
[----:B-1----:R-:W-:-:S03]  /*2f330*/  IMAD.WIDE R46, R245, 0x4, R42 ;  /* 0x00000004f52e7825 */ /* 0x002fc600078e022a */
[----:B------:R-:W3:Y:S04]  /*2f340*/  LDL.LU.64 R42, [R1+0x820] ;  /* 0x00082000012a7983 */ /* 0x000ee80000300a00 */
[----:B------:R4:W-:Y:S04]  /*2f350*/  STL.64 [R1+0x3728], R48 ;  /* 0x0037283001007387 */ /* 0x0009e80000100a00 */
[----:B------:R4:W-:Y:S04]  /*2f360*/  LDGSTS.E [R232+-0x16400], [R48.64], P6 ;  /* 0xe9c0000030e87fae */ /* 0x0009e8000b121844 */
[----:B------:R1:W-:Y:S04]  /*2f370*/  STL.64 [R1+0x3720], R46 ;  /* 0x0037202e01007387 */ /* 0x0003e80000100a00 */
[----:B------:R1:W-:Y:S01]  /*2f380*/  LDGSTS.E [R0+-0x15c00], [R46.64], P6 ;  /* 0xea4000002e007fae */ /* 0x0003e2000b121844 */
[----:B----4-:R-:W-:-:S03]  /*2f390*/  IMAD.WIDE R48, R245, 0x4, R28 ;  /* 0x00000004f5307825 */ /* 0x010fc600078e021c */
[----:B------:R-:W4:Y:S01]  /*2f3a0*/  LDL.LU.64 R28, [R1+0x600] ;  /* 0x00060000011c7983 */ /* 0x000f220000300a00 */
[----:B-1----:R-:W-:-:S03]  /*2f3b0*/  IMAD.WIDE R46, R245, 0x4, R74 ;  /* 0x00000004f52e7825 */ /* 0x002fc600078e024a */
[----:B------:R-:W4:Y:S04]  /*2f3c0*/  LDL.LU.64 R74, [R1+0x5e0] ;  /* 0x0005e000014a7983 */ /* 0x000f280000300a00 */
[----:B------:R5:W-:Y:S04]  /*2f3d0*/  STL.64 [R1+0x3718], R48 ;  /* 0x0037183001007387 */ /* 0x000be80000100a00 */
[----:B------:R5:W-:Y:S04]  /*2f3e0*/  LDGSTS.E [R232+-0x15400], [R48.64], P6 ;  /* 0xeac0000030e87fae */ /* 0x000be8000b121844 */
        /* <DEDUP_REMOVED lines=36> */
[----:B-1----:R-:W5:Y:S01]  /*2f630*/  LDL.LU.64 R46, [R1+0x540] ;  /* 0x00054000012e7983 */ /* 0x002f620000300a00 */
[----:B------:R-:W-:-:S03]  /*2f640*/  IMAD.WIDE R40, R245, 0x4, R40 ;  /* 0x00000004f5287825 */ /* 0x000fc600078e0228 */
        /* <DEDUP_REMOVED lines=9> */
[----:B------:R-:W-:Y:S04]  /*2f6e0*/  STL.64 [R1+0x36b8], R48 ;  /* 0x0036b83001007387 */ /* 0x000fe80000100a00 */
        /* <DEDUP_REMOVED lines=18> */
[----:B------:R-:W1:Y:S01]  /*2f810*/  LDL.LU.64 R74, [R1+0x4d0] ;  /* 0x0004d000014a7983 */ /* 0x000e620000300a00 */
[----:B-----5:R-:W-:-:S03]  /*2f820*/  IMAD.WIDE R48, R245, 0x4, R36 ;  /* 0x00000004f5307825 */ /* 0x020fc600078e0224 */
[----:B------:R-:W5:Y:S01]  /*2f830*/  LDL.LU.64 R36, [R1+0x4c0] ;  /* 0x0004c00001247983 */ /* 0x000f620000300a00 */
[----:B------:R-:W-:-:S03]  /*2f840*/  IMAD.WIDE R46, R245, 0x4, R46 ;  /* 0x00000004f52e7825 */ /* 0x000fc600078e022e */
        /* <DEDUP_REMOVED lines=11> */
[----:B------:R3:W-:Y:S02]  /*2f900*/  LDGSTS.E [R0+-0xac00], [R46.64], P6 ;  /* 0xf54000002e007fae */ /* 0x0007e4000b121844 */
[----:B---3--:R-:W-:-:S05]  /*2f910*/  IMAD.WIDE R48, R245, 0x4, R40 ;  /* 0x00000004f5307825 */ /* 0x008fca00078e0228 */
[----:B------:R3:W-:Y:S01]  /*2f920*/  LDGSTS.E [R232+-0xa400], [R48.64], P6 ;  /* 0xf5c0000030e87fae */ /* 0x0007e2000b121844 */
[----:B------:R-:W-:-:S03]  /*2f930*/  IMAD.WIDE R46, R245, 0x4, R30 ;  /* 0x00000004f52e7825 */ /* 0x000fc600078e021e */
[----:B------:R-:W2:Y:S04]  /*2f940*/  LDL.LU.64 R30, [R1+0x4a0] ;  /* 0x0004a000011e7983 */ /* 0x000ea80000300a00 */
[----:B------:R-:W2:Y:S04]  /*2f950*/  LDL.LU.64 R40, [R1+0x498] ;  /* 0x0004980001287983 */ /* 0x000ea80000300a00 */
[----:B------:R3:W-:Y:S04]  /*2f960*/  STL.64 [R1+0x3668], R48 ;  /* 0x0036683001007387 */ /* 0x0007e80000100a00 */
[----:B------:R3:W-:Y:S04]  /*2f970*/  STL.64 [R1+0x3660], R46 ;  /* 0x0036602e01007387 */ /* 0x0007e80000100a00 */
[----:B------:R3:W-:Y:S04]  /*2f980*/  LDGSTS.E [R0+-0x9c00], [R46.64], P6 ;  /* 0xf64000002e007fae */ /* 0x0007e8000b121844 */
[----:B---3--:R-:W3:Y:S01]  /*2f990*/  LDL.LU.64 R48, [R1+0x490] ;  /* 0x0004900001307983 */ /* 0x008ee20000300a00 */
[----:B------:R-:W-:-:S05]  /*2f9a0*/  IMAD.WIDE R46, R245, 0x4, R42 ;  /* 0x00000004f52e7825 */ /* 0x000fca00078e022a */
[----:B------:R4:W-:Y:S02]  /*2f9b0*/  LDGSTS.E [R232+-0x9400], [R46.64], P6 ;  /* 0xf6c000002ee87fae */ /* 0x0009e4000b121844 */
[C---:B----4-:R-:W-:Y:S02]  /*2f9c0*/  IMAD.WIDE R42, R245.reuse, 0x4, R28 ;  /* 0x00000004f52a7825 */ /* 0x050fe400078e021c */
[----:B------:R-:W4:Y:S04]  /*2f9d0*/  LDL.LU.64 R28, [R1+0x488] ;  /* 0x00048800011c7983 */ /* 0x000f280000300a00 */
[----:B------:R1:W-:Y:S04]  /*2f9e0*/  STL.64 [R1+0x3658], R46 ;  /* 0x0036582e01007387 */ /* 0x0003e80000100a00 */
[----:B------:R5:W-:Y:S04]  /*2f9f0*/  STL.64 [R1+0x3650], R42 ;  /* 0x0036502a01007387 */ /* 0x000be80000100a00 */
[----:B------:R5:W-:Y:S04]  /*2fa00*/  LDGSTS.E [R0+-0x8c00], [R42.64], P6 ;  /* 0xf74000002a007fae */ /* 0x000be8000b121844 */
[----:B-1----:R-:W4:Y:S01]  /*2fa10*/  LDL.LU.64 R46, [R1+0x480] ;  /* 0x00048000012e7983 */ /* 0x002f220000300a00 */
[----:B-----5:R-:W-:-:S03]  /*2fa20*/  IMAD.WIDE R42, R245, 0x4, R36 ;  /* 0x00000004f52a7825 */ /* 0x020fc600078e0224 */
[----:B------:R-:W5:Y:S01]  /*2fa30*/  LDL.LU.64 R36, [R1+0x478] ;  /* 0x0004780001247983 */ /* 0x000f620000300a00 */
[----:B------:R-:W-:-:S05]  /*2fa40*/  IMAD.WIDE R52, R245, 0x4, R74 ;  /* 0x00000004f5347825 */ /* 0x000fca00078e024a */
[----:B------:R-:W-:Y:S04]  /*2fa50*/  STL.64 [R1+0x3648], R52 ;  /* 0x0036483401007387 */ /* 0x000fe80000100a00 */
[----:B------:R1:W-:Y:S04]  /*2fa60*/  LDGSTS.E [R232+-0x8400], [R52.64], P6 ;  /* 0xf7c0000034e87fae */ /* 0x0003e8000b121844 */
[----:B------:R1:W-:Y:S04]  /*2fa70*/  STL.64 [R1+0x3640], R42 ;  /* 0x0036402a01007387 */ /* 0x0003e80000100a00 */
[----:B------:R1:W-:Y:S04]  /*2fa80*/  LDGSTS.E [R0+-0x7c00], [R42.64], P6 ;  /* 0xf84000002a007fae */ /* 0x0003e8000b121844 */
[----:B-1----:R-:W5:Y:S01]  /*2fa90*/  LDL.LU.64 R42, [R1+0x470] ;  /* 0x00047000012a7983 */ /* 0x002f620000300a00 */
[----:B--2---:R-:W-:-:S03]  /*2faa0*/  IMAD.WIDE R54, R245, 0x4, R34 ;  /* 0x00000004f5367825 */ /* 0x004fc600078e0222 */
[----:B------:R-:W2:Y:S04]  /*2fab0*/  LDL.LU.64 R34, [R1+0x468] ;  /* 0x0004680001227983 */ /* 0x000ea80000300a00 */
[----:B------:R-:W-:Y:S04]  /*2fac0*/  STL.64 [R1+0x3638], R54 ;  /* 0x0036383601007387 */ /* 0x000fe80000100a00 */
[----:B------:R1:W-:Y:S01]  /*2fad0*/  LDGSTS.E [R232+-0x7400], [R54.64], P6 ;  /* 0xf8c0000036e87fae */ /* 0x0003e2000b121844 */
[----:B------:R-:W-:-:S05]  /*2fae0*/  IMAD.WIDE R52, R245, 0x4, R72 ;  /* 0x00000004f5347825 */ /* 0x000fca00078e0248 */
[----:B------:R1:W-:Y:S04]  /*2faf0*/  STL.64 [R1+0x3630], R52 ;  /* 0x0036303401007387 */ /* 0x0003e80000100a00 */
[----:B------:R-:W2:Y:S04]  /*2fb00*/  LDL.LU.64 R74, [R1+0x460] ;  /* 0x00046000014a7983 */ /* 0x000ea80000300a00 */
[----:B------:R-:W2:Y:S04]  /*2fb10*/  LDL.LU.64 R72, [R1+0x458] ;  /* 0x0004580001487983 */ /* 0x000ea80000300a00 */
[----:B------:R1:W-:Y:S01]  /*2fb20*/  LDGSTS.E [R0+-0x6c00], [R52.64], P6 ;  /* 0xf940000034007fae */ /* 0x0003e2000b121844 */
[----:B------:R-:W-:-:S04]  /*2fb30*/  IMAD.WIDE R30, R245, 0x4, R30 ;  /* 0x00000004f51e7825 */ /* 0x000fc800078e021e */
[C---:B-1----:R-:W-:Y:S01]  /*2fb40*/  IMAD.WIDE R52, R245.reuse, 0x4, R40 ;  /* 0x00000004f5347825 */ /* 0x042fe200078e0228 */
[----:B------:R1:W-:Y:S04]  /*2fb50*/  STL.64 [R1+0x3628], R30 ;  /* 0x0036281e01007387 */ /* 0x0003e80000100a00 */
[----:B------:R3:W-:Y:S04]  /*2fb60*/  STL.64 [R1+0x3620], R52 ;  /* 0x0036203401007387 */ /* 0x0007e80000100a00 */
[----:B------:R1:W-:Y:S04]  /*2fb70*/  LDGSTS.E [R232+-0x6400], [R30.64], P6 ;  /* 0xf9c000001ee87fae */ /* 0x0003e8000b121844 */
[----:B------:R-:W2:Y:S04]  /*2fb80*/  LDL.LU.64 R40, [R1+0x450] ;  /* 0x0004500001287983 */ /* 0x000ea80000300a00 */
[----:B------:R3:W-:Y:S04]  /*2fb90*/  LDGSTS.E [R0+-0x5c00], [R52.64], P6 ;  /* 0xfa40000034007fae */ /* 0x0007e8000b121844 */
[----:B-1----:R-:W2:Y:S01]  /*2fba0*/  LDL.LU.64 R30, [R1+0x448] ;  /* 0x00044800011e7983 */ /* 0x002ea20000300a00 */
[----:B---3--:R-:W-:-:S05]  /*2fbb0*/  IMAD.WIDE R52, R245, 0x4, R48 ;  /* 0x00000004f5347825 */ /* 0x008fca00078e0230 */
[----:B------:R1:W-:Y:S01]  /*2fbc0*/  LDGSTS.E [R232+-0x5400], [R52.64], P6 ;  /* 0xfac0000034e87fae */ /* 0x0003e2000b121844 */
[----:B----4-:R-:W-:-:S03]  /*2fbd0*/  IMAD.WIDE R48, R245, 0x4, R28 ;  /* 0x00000004f5307825 */ /* 0x010fc600078e021c */
[----:B------:R-:W1:Y:S04]  /*2fbe0*/  LDL.LU.64 R28, [R1+0x440] ;  /* 0x00044000011c7983 */ /* 0x000e680000300a00 */
[----:B------:R-:W-:Y:S04]  /*2fbf0*/  STL.64 [R1+0x3618], R52 ;  /* 0x0036183401007387 */ /* 0x000fe80000100a00 */
[----:B------:R3:W-:Y:S04]  /*2fc00*/  STL.64 [R1+0x3610], R48 ;  /* 0x0036103001007387 */ /* 0x0007e80000100a00 */
[----:B------:R3:W-:Y:S02]  /*2fc10*/  LDGSTS.E [R0+-0x4c00], [R48.64], P6 ;  /* 0xfb40000030007fae */ /* 0x0007e4000b121844 */
[----:B---3--:R-:W-:-:S04]  /*2fc20*/  IMAD.WIDE R48, R245, 0x4, R46 ;  /* 0x00000004f5307825 */ /* 0x008fc800078e022e */
[C---:B-----5:R-:W-:Y:S01]  /*2fc30*/  IMAD.WIDE R46, R245.reuse, 0x4, R36 ;  /* 0x00000004f52e7825 */ /* 0x060fe200078e0224 */
[----:B------:R1:W-:Y:S04]  /*2fc40*/  LDGSTS.E [R232+-0x4400], [R48.64], P6 ;  /* 0xfbc0000030e87fae */ /* 0x0003e8000b121844 */
[----:B------:R-:W3:Y:S04]  /*2fc50*/  LDL.LU.64 R36, [R1+0xec0] ;  /* 0x000ec00001247983 */ /* 0x000ee80000300a00 */
[----:B------:R-:W-:Y:S04]  /*2fc60*/  STL.64 [R1+0x3608], R48 ;  /* 0x0036083001007387 */ /* 0x000fe80000100a00 */
[----:B------:R4:W-:Y:S04]  /*2fc70*/  STL.64 [R1+0x3600], R46 ;  /* 0x0036002e01007387 */ /* 0x0009e80000100a00 */
[----:B------:R4:W-:Y:S02]  /*2fc80*/  LDGSTS.E [R0+-0x3c00], [R46.64], P6 ;  /* 0xfc4000002e007fae */ /* 0x0009e4000b121844 */
[----:B----4-:R-:W-:-:S05]  /*2fc90*/  IMAD.WIDE R46, R245, 0x4, R42 ;  /* 0x00000004f52e7825 */ /* 0x010fca00078e022a */
[----:B------:R4:W-:Y:S01]  /*2fca0*/  LDGSTS.E [R232+-0x3400], [R46.64], P6 ;  /* 0xfcc000002ee87fae */ /* 0x0009e2000b121844 */
[----:B------:R-:W-:Y:S02]  /*2fcb0*/  IMAD.SHL.U32 R69, R69, 0x4, RZ ;  /* 0x0000000445457824 */ /* 0x000fe400078e00ff */
[C---:B--2---:R-:W-:Y:S02]  /*2fcc0*/  IMAD.WIDE R42, R245.reuse, 0x4, R34 ;  /* 0x00000004f52a7825 */ /* 0x044fe400078e0222 */
[----:B------:R-:W2:Y:S04]  /*2fcd0*/  LDL.LU.64 R34, [R1+0xdb8] ;  /* 0x000db80001227983 */ /* 0x000ea80000300a00 */
[----:B------:R-:W-:Y:S04]  /*2fce0*/  STL.64 [R1+0x35f8], R46 ;  /* 0x0035f82e01007387 */ /* 0x000fe80000100a00 */
[----:B------:R5:W-:Y:S04]  /*2fcf0*/  STL.64 [R1+0x35f0], R42 ;  /* 0x0035f02a01007387 */ /* 0x000be80000100a00 */
[----:B------:R5:W-:Y:S02]  /*2fd00*/  LDGSTS.E [R0+-0x2c00], [R42.64], P6 ;  /* 0xfd4000002a007fae */ /* 0x000be4000b121844 */
[----:B-----5:R-:W-:-:S02]  /*2fd10*/  IMAD.WIDE R42, R245, 0x4, R72 ;  /* 0x00000004f52a7825 */ /* 0x020fc400078e0248 */
[----:B------:R-:W5:Y:S02]  /*2fd20*/  LDL.LU.64 R72, [R1+0xd98] ;  /* 0x000d980001487983 */ /* 0x000f640000300a00 */
[----:B----4-:R-:W-:-:S05]  /*2fd30*/  IMAD.WIDE R46, R245, 0x4, R74 ;  /* 0x00000004f52e7825 */ /* 0x010fca00078e024a */
[----:B------:R-:W-:Y:S04]  /*2fd40*/  STL.64 [R1+0x35e8], R46 ;  /* 0x0035e82e01007387 */ /* 0x000fe80000100a00 */
[----:B------:R1:W-:Y:S04]  /*2fd50*/  LDGSTS.E [R232+-0x2400], [R46.64], P6 ;  /* 0xfdc000002ee87fae */ /* 0x0003e8000b121844 */
[----:B------:R4:W-:Y:S04]  /*2fd60*/  STL.64 [R1+0x35e0], R42 ;  /* 0x0035e02a01007387 */ /* 0x0009e80000100a00 */
[----:B------:R4:W-:Y:S01]  /*2fd70*/  LDGSTS.E [R0+-0x1c00], [R42.64], P6 ;  /* 0xfe4000002a007fae */ /* 0x0009e2000b121844 */
[----:B------:R-:W-:-:S03]  /*2fd80*/  LOP3.LUT R69, R69, 0x110, R68, 0x78, !PT ;  /* 0x0000011045457812 */ /* 0x000fc600078e7844 */
[----:B------:R-:W4:Y:S02]  /*2fd90*/  S2R R68, SR_TID.X ;  /* 0x0000000000447919 */ /* 0x000f240000002100 */
[----:B----4-:R-:W-:-:S05]  /*2fda0*/  IMAD.WIDE R42, R245, 0x4, R40 ;  /* 0x00000004f52a7825 */ /* 0x010fca00078e0228 */
[----:B------:R1:W-:Y:S01]  /*2fdb0*/  LDGSTS.E [R232+-0x1400], [R42.64], P6 ;  /* 0xfec000002ae87fae */ /* 0x0003e2000b121844 */
[----:B------:R-:W-:-:S03]  /*2fdc0*/  IMAD.WIDE R40, R245, 0x4, R30 ;  /* 0x00000004f5287825 */ /* 0x000fc600078e021e */
[----:B------:R-:W5:Y:S04]  /*2fdd0*/  LDL.LU.64 R30, [R1+0xd78] ;  /* 0x000d7800011e7983 */ /* 0x000f680000300a00 */
[----:B------:R-:W-:Y:S04]  /*2fde0*/  STL.64 [R1+0x35d8], R42 ;  /* 0x0035d82a01007387 */ /* 0x000fe80000100a00 */
[----:B------:R-:W-:Y:S01]  /*2fdf0*/  STL.64 [R1+0x35d0], R40 ;  /* 0x0035d02801007387 */ /* 0x000fe20000100a00 */
[----:B------:R-:W-:Y:S02]  /*2fe00*/  IADD3 R244, R71, 0x100000, RZ ;  /* 0x0010000047f47810 */ /* 0x000fe40007ffe0ff */
[----:B------:R-:W-:Y:S01]  /*2fe10*/  LOP3.LUT R69, R69, 0x60, RZ, 0x3c, !PT ;  /* 0x0000006045457812 */ /* 0x000fe200078e3cff */
[----:B------:R1:W-:Y:S03]  /*2fe20*/  LDGSTS.E [R0+-0xc00], [R40.64], P6 ;  /* 0xff40000028007fae */ /* 0x0003e6000b121844 */
[----:B-1----:R-:W-:-:S02]  /*2fe30*/  IADD3 R0, R69, 0x100000, RZ ;  /* 0x0010000045007810 */ /* 0x002fc40007ffe0ff */
[----:B------:R-:W-:Y:S02]  /*2fe40*/  SHF.R.S32.HI R69, RZ, 0x6, R68 ;  /* 0x00000006ff457819 */ /* 0x000fe40000011444 */
[----:B------:R-:W-:Y:S02]  /*2fe50*/  LOP3.LUT R68, R68, 0x3f, RZ, 0xc0, !PT ;  /* 0x0000003f44447812 */ /* 0x000fe400078ec0ff */
[----:B------:R-:W-:Y:S01]  /*2fe60*/  SGXT R69, R69, 0x1 ;  /* 0x000000014545781a */ /* 0x000fe20000000200 */
[C---:B------:R-:W-:Y:S02]  /*2fe70*/  IMAD.WIDE R232, R245.reuse, 0x4, R28 ;  /* 0x00000004f5e87825 */ /* 0x040fe400078e021c */
[----:B------:R-:W4:Y:S02]  /*2fe80*/  LDL.LU.64 R28, [R1+0xd58] ;  /* 0x000d5800011c7983 */ /* 0x000f240000300a00 */
[----:B---3--:R-:W-:-:S05]  /*2fe90*/  IMAD.WIDE R36, R245, 0x4, R36 ;  /* 0x00000004f5247825 */ /* 0x008fca00078e0224 */
[----:B------:R-:W-:Y:S04]  /*2fea0*/  STL.64 [R1+0x35c8], R36 ;  /* 0x0035c82401007387 */ /* 0x000fe80000100a00 */
[----:B------:R-:W3:Y:S04]  /*2feb0*/  LDL.LU.64 R70, [R1+0xd38] ;  /* 0x000d380001467983 */ /* 0x000ee80000300a00 */
[----:B------:R1:W-:Y:S04]  /*2fec0*/  LDGSTS.E [R244+-0x400], [R36.64], P6 ;  /* 0xffc0000024f47fae */ /* 0x0003e8000b121844 */
[----:B------:R-:W-:Y:S01]  /*2fed0*/  STL [R1+0x42cc], R232 ;  /* 0x0042cce801007387 */ /* 0x000fe20000100800 */
[----:B-1----:R-:W-:-:S03]  /*2fee0*/  IMAD.SHL.U32 R244, R68, 0x4, RZ ;  /* 0x0000000444f47824 */ /* 0x002fc600078e00ff */
[----:B------:R2:W-:Y:S02]  /*2fef0*/  STL [R1+0x42c8], R233 ;  /* 0x0042c8e901007387 */ /* 0x0005e40000100800 */
[----:B------:R-:W-:Y:S02]  /*2ff00*/  LOP3.LUT R244, R244, 0x110, R69, 0x78, !PT ;  /* 0x00000110f4f47812 */ /* 0x000fe400078e7845 */
[----:B------:R1:W-:Y:S04]  /*2ff10*/  LDGSTS.E [R0+-0x1fa00], [R232.64], P6 ;  /* 0xe0600000e8007fae */ /* 0x0003e8000b121844 */
[----:B------:R-:W3:Y:S01]  /*2ff20*/  LDL.LU.64 R68, [R1+0xd18] ;  /* 0x000d180001447983 */ /* 0x000ee20000300a00 */
[----:B------:R-:W-:-:S04]  /*2ff30*/  LOP3.LUT R244, R244, 0x60, RZ, 0x3c, !PT ;  /* 0x00000060f4f47812 */ /* 0x000fc800078e3cff */
[----:B-1----:R-:W-:Y:S01]  /*2ff40*/  IADD3 R0, R244, 0x100000, RZ ;  /* 0x00100000f4007810 */ /* 0x002fe20007ffe0ff */
[----:B--2---:R-:W-:-:S05]  /*2ff50*/  IMAD.WIDE R232, R245, 0x4, R34 ;  /* 0x00000004f5e87825 */ /* 0x004fca00078e0222 */
[----:B------:R-:W-:Y:S04]  /*2ff60*/  STL [R1+0x42c4], R232 ;  /* 0x0042c4e801007387 */ /* 0x000fe80000100800 */
[----:B------:R5:W-:Y:S04]  /*2ff70*/  STL [R1+0x42c0], R233 ;  /* 0x0042c0e901007387 */ /* 0x000be80000100800 */
[----:B------:R5:W-:Y:S04]  /*2ff80*/  LDGSTS.E [R0+-0x1f200], [R232.64], P6 ;  /* 0xe0e00000e8007fae */ /* 0x000be8000b121844 */
[----:B------:R-:W2:Y:S01]  /*2ff90*/  LDL.LU.64 R34, [R1+0xcf8] ;  /* 0x000cf80001227983 */ /* 0x000ea20000300a00 */
        /* <DEDUP_REMOVED lines=10> */
[----:B----4-:R-:W-:-:S05]  /*30040*/  IMAD.WIDE R232, R245, 0x4, R28 ;  /* 0x00000004f5e87825 */ /* 0x010fca00078e021c */
[----:B------:R-:W-:Y:S04]  /*30050*/  STL [R1+0x42ac], R232 ;  /* 0x0042ace801007387 */ /* 0x000fe80000100800 */
[----:B------:R-:W4:Y:S04]  /*30060*/  LDL.LU.64 R28, [R1+0xc98] ;  /* 0x000c9800011c7983 */ /* 0x000f280000300a00 */
[----:B------:R3:W-:Y:S04]  /*30070*/  LDGSTS.E [R0+-0x1da00], [R232.64], P6 ;  /* 0xe2600000e8007fae */ /* 0x0007e8000b121844 */
[----:B------:R3:W-:Y:S02]  /*30080*/  STL [R1+0x42a8], R233 ;  /* 0x0042a8e901007387 */ /* 0x0007e40000100800 */
[----:B---3--:R-:W-:-:S05]  /*30090*/  IMAD.WIDE R232, R245, 0x4, R70 ;  /* 0x00000004f5e87825 */ /* 0x008fca00078e0246 */
[----:B------:R-:W-:Y:S04]  /*300a0*/  STL [R1+0x42a4], R232 ;  /* 0x0042a4e801007387 */ /* 0x000fe80000100800 */
[----:B------:R-:W3:Y:S04]  /*300b0*/  LDL.LU.64 R70, [R1+0xc78] ;  /* 0x000c780001467983 */ /* 0x000ee80000300a00 */
[----:B------:R1:W-:Y:S04]  /*300c0*/  LDGSTS.E [R0+-0x1d200], [R232.64], P6 ;  /* 0xe2e00000e8007fae */ /* 0x0003e8000b121844 */
[----:B------:R1:W-:Y:S02]  /*300d0*/  STL [R1+0x42a0], R233 ;  /* 0x0042a0e901007387 */ /* 0x0003e40000100800 */
[----:B-1----:R-:W-:-:S05]  /*300e0*/  IMAD.WIDE R232, R245, 0x4, R68 ;  /* 0x00000004f5e87825 */ /* 0x002fca00078e0244 */
[----:B------:R-:W-:Y:S04]  /*300f0*/  STL [R1+0x429c], R232 ;  /* 0x00429ce801007387 */ /* 0x000fe80000100800 */
[----:B------:R-:W3:Y:S04]  /*30100*/  LDL.LU.64 R68, [R1+0xc58] ;  /* 0x000c580001447983 */ /* 0x000ee80000300a00 */
[----:B------:R2:W-:Y:S04]  /*30110*/  LDGSTS.E [R0+-0x1ca00], [R232.64], P6 ;  /* 0xe3600000e8007fae */ /* 0x0005e8000b121844 */
[----:B------:R2:W-:Y:S02]  /*30120*/  STL [R1+0x4298], R233 ;  /* 0x004298e901007387 */ /* 0x0005e40000100800 */
[----:B--2---:R-:W-:-:S05]  /*30130*/  IMAD.WIDE R232, R245, 0x4, R34 ;  /* 0x00000004f5e87825 */ /* 0x004fca00078e0222 */
[----:B------:R-:W-:Y:S04]  /*30140*/  STL [R1+0x4294], R232 ;  /* 0x004294e801007387 */ /* 0x000fe80000100800 */
[----:B------:R5:W-:Y:S04]  /*30150*/  LDGSTS.E [R0+-0x1c200], [R232.64], P6 ;  /* 0xe3e00000e8007fae */ /* 0x000be8000b121844 */
[----:B------:R5:W-:Y:S02]  /*30160*/  STL [R1+0x4290], R233 ;  /* 0x004290e901007387 */ /* 0x000be40000100800 */
[----:B-----5:R-:W-:-:S02]  /*30170*/  IMAD.WIDE R232, R245, 0x4, R72 ;  /* 0x00000004f5e87825 */ /* 0x020fc400078e0248 */
[----:B------:R-:W2:Y:S04]  /*30180*/  LDL.LU.64 R72, [R1+0xc38] ;  /* 0x000c380001487983 */ /* 0x000ea80000300a00 */
[----:B------:R-:W-:Y:S04]  /*30190*/  STL [R1+0x428c], R232 ;  /* 0x00428ce801007387 */ /* 0x000fe80000100800 */
[----:B------:R1:W-:Y:S04]  /*301a0*/  LDGSTS.E [R0+-0x1ba00], [R232.64], P6 ;  /* 0xe4600000e8007fae */ /* 0x0003e8000b121844 */
[----:B------:R1:W-:Y:S02]  /*301b0*/  STL [R1+0x4288], R233 ;  /* 0x004288e901007387 */ /* 0x0003e40000100800 */
[----:B-1----:R-:W-:-:S02]  /*301c0*/  IMAD.WIDE R232, R245, 0x4, R30 ;  /* 0x00000004f5e87825 */ /* 0x002fc400078e021e */
[----:B------:R-:W5:Y:S04]  /*301d0*/  LDL.LU.64 R30, [R1+0xc18] ;  /* 0x000c1800011e7983 */ /* 0x000f680000300a00 */
[----:B------:R-:W-:Y:S04]  /*301e0*/  STL [R1+0x4284], R232 ;  /* 0x004284e801007387 */ /* 0x000fe80000100800 */
        /* <DEDUP_REMOVED lines=10> */
[----:B------:R1:W-:Y:S04]  /*30290*/  STL [R1+0x4270], R233 ;  /* 0x004270e901007387 */ /* 0x0003e80000100800 */
[----:B------:R-:W3:Y:S04]  /*302a0*/  LDL.LU.64 R70, [R1+0x430] ;  /* 0x0004300001467983 */ /* 0x000ee80000300a00 */
[----:B------:R1:W-:Y:S02]  /*302b0*/  LDGSTS.E [R0+-0x1a200], [R232.64], P6 ;  /* 0xe5e00000e8007fae */ /* 0x0003e4000b121844 */
[----:B-1----:R-:W-:-:S02]  /*302c0*/  IMAD.WIDE R232, R245, 0x4, R68 ;  /* 0x00000004f5e87825 */ /* 0x002fc400078e0244 */
[----:B------:R-:W3:Y:S04]  /*302d0*/  LDL.LU.64 R68, [R1+0x410] ;  /* 0x0004100001447983 */ /* 0x000ee80000300a00 */
[----:B------:R-:W-:Y:S04]  /*302e0*/  STL [R1+0x426c], R232 ;  /* 0x00426ce801007387 */ /* 0x000fe80000100800 */
[----:B------:R-:W3:Y:S04]  /*302f0*/  LDL.LU.64 R42, [R1+0x408] ;  /* 0x00040800012a7983 */ /* 0x000ee80000300a00 */
[----:B------:R2:W-:Y:S04]  /*30300*/  STL [R1+0x4268], R233 ;  /* 0x004268e901007387 */ /* 0x0005e80000100800 */
[----:B------:R-:W3:Y:S04]  /*30310*/  LDL.LU.64 R74, [R1+0x400] ;  /* 0x00040000014a7983 */ /* 0x000ee80000300a00 */
[----:B------:R2:W-:Y:S04]  /*30320*/  LDGSTS.E [R0+-0x19a00], [R232.64], P6 ;  /* 0xe6600000e8007fae */ /* 0x0005e8000b121844 */
[----:B------:R-:W3:Y:S01]  /*30330*/  LDL.LU.64 R40, [R1+0x3e0] ;  /* 0x0003e00001287983 */ /* 0x000ee20000300a00 */
[----:B--2---:R-:W-:-:S05]  /*30340*/  IMAD.WIDE R232, R245, 0x4, R72 ;  /* 0x00000004f5e87825 */ /* 0x004fca00078e0248 */
[----:B------:R-:W-:Y:S04]  /*30350*/  STL [R1+0x4264], R232 ;  /* 0x004264e801007387 */ /* 0x000fe80000100800 */
[----:B------:R-:W2:Y:S04]  /*30360*/  LDL.LU.64 R36, [R1+0x3c0] ;  /* 0x0003c00001247983 */ /* 0x000ea80000300a00 */
[----:B------:R5:W-:Y:S04]  /*30370*/  STL [R1+0x4260], R233 ;  /* 0x004260e901007387 */ /* 0x000be80000100800 */
[----:B------:R-:W2:Y:S04]  /*30380*/  LDL.LU.64 R34, [R1+0x3a0] ;  /* 0x0003a00001227983 */ /* 0x000ea80000300a00 */
[----:B------:R5:W-:Y:S02]  /*30390*/  LDGSTS.E [R0+-0x19200], [R232.64], P6 ;  /* 0xe6e00000e8007fae */ /* 0x000be4000b121844 */
[----:B-----5:R-:W-:-:S05]  /*303a0*/  IMAD.WIDE R232, R245, 0x4, R30 ;  /* 0x00000004f5e87825 */ /* 0x020fca00078e021e */
[----:B------:R-:W-:Y:S04]  /*303b0*/  STL [R1+0x425c], R232 ;  /* 0x00425ce801007387 */ /* 0x000fe80000100800 */
[----:B------:R4:W-:Y:S04]  /*303c0*/  STL [R1+0x4258], R233 ;  /* 0x004258e901007387 */ /* 0x0009e80000100800 */
[----:B------:R-:W5:Y:S04]  /*303d0*/  LDL.LU.64 R72, [R1+0x380] ;  /* 0x0003800001487983 */ /* 0x000f680000300a00 */
[----:B------:R-:W5:Y:S04]  /*303e0*/  LDL.LU.64 R30, [R1+0x360] ;  /* 0x00036000011e7983 */ /* 0x000f680000300a00 */
[----:B------:R4:W-:Y:S02]  /*303f0*/  LDGSTS.E [R0+-0x18a00], [R232.64], P6 ;  /* 0xe7600000e8007fae */ /* 0x0009e4000b121844 */
[----:B----4-:R-:W-:-:S05]  /*30400*/  IMAD.WIDE R232, R245, 0x4, R28 ;  /* 0x00000004f5e87825 */ /* 0x010fca00078e021c */
[----:B------:R-:W-:Y:S04]  /*30410*/  STL [R1+0x4254], R232 ;  /* 0x004254e801007387 */ /* 0x000fe80000100800 */
[----:B------:R-:W-:Y:S04]  /*30420*/  STL [R1+0x4250], R233 ;  /* 0x004250e901007387 */ /* 0x000fe80000100800 */
[----:B------:R1:W-:Y:S04]  /*30430*/  LDGSTS.E [R0+-0x18200], [R232.64], P6 ;  /* 0xe7e00000e8007fae */ /* 0x0003e8000b121844 */
[----:B---3--:R-:W-:Y:S04]  /*30440*/  STL [R1+0x424c], R46 ;  /* 0x00424c2e01007387 */ /* 0x008fe80000100800 */
[----:B------:R-:W3:Y:S01]  /*30450*/  LDL.LU.64 R28, [R1+0x340] ;  /* 0x00034000011c7983 */ /* 0x000ee20000300a00 */
[----:B-1----:R-:W-:-:S03]  /*30460*/  MOV R0, R47 ;  /* 0x0000002f00007202 */ /* 0x002fc60000000f00 */
[----:B------:R-:W-:Y:S04]  /*30470*/  STL [R1+0x4248], R70 ;  /* 0x0042484601007387 */ /* 0x000fe80000100800 */
[----:B------:R1:W-:Y:S02]  /*30480*/  STL [R1+0x4244], R0 ;  /* 0x0042440001007387 */ /* 0x0003e40000100800 */
[----:B-1----:R-:W-:Y:S02]  /*30490*/  IMAD.MOV.U32 R0, RZ, RZ, R71 ;  /* 0x000000ffff007224 */ /* 0x002fe400078e0047 */
[----:B------:R-:W4:Y:S04]  /*304a0*/  LDL.LU.64 R70, [R1+0x320] ;  /* 0x0003200001467983 */ /* 0x000f280000300a00 */
[----:B------:R1:W-:Y:S04]  /*304b0*/  STL [R1+0x423c], R0 ;  /* 0x00423c0001007387 */ /* 0x0003e80000100800 */
[----:B------:R1:W-:Y:S02]  /*304c0*/  STL [R1+0x4240], R68 ;  /* 0x0042404401007387 */ /* 0x0003e40000100800 */
[----:B-1----:R-:W-:-:S02]  /*304d0*/  IMAD.MOV.U32 R0, RZ, RZ, R69 ;  /* 0x000000ffff007224 */ /* 0x002fc400078e0045 */
[----:B------:R-:W-:Y:S04]  /*304e0*/  STL [R1+0x4238], R42 ;  /* 0x0042382a01007387 */ /* 0x000fe80000100800 */
[----:B------:R1:W-:Y:S04]  /*304f0*/  STL [R1+0x4234], R0 ;  /* 0x0042340001007387 */ /* 0x0003e80000100800 */
[----:B------:R-:W4:Y:S01]  /*30500*/  LDL.LU.64 R68, [R1+0x300] ;  /* 0x0003000001447983 */ /* 0x000f220000300a00 */
[----:B-1----:R-:W-:-:S03]  /*30510*/  IMAD.MOV.U32 R0, RZ, RZ, R43 ;  /* 0x000000ffff007224 */ /* 0x002fc600078e002b */
[----:B------:R-:W-:Y:S04]  /*30520*/  STL [R1+0x4230], R74 ;  /* 0x0042304a01007387 */ /* 0x000fe80000100800 */
[----:B------:R1:W-:Y:S04]  /*30530*/  STL [R1+0x422c], R0 ;  /* 0x00422c0001007387 */ /* 0x0003e80000100800 */
[----:B------:R-:W4:Y:S01]  /*30540*/  LDL.LU.64 R232, [R1+0x2e0] ;  /* 0x0002e00001e87983 */ /* 0x000f220000300a00 */
[----:B-1----:R-:W-:-:S05]  /*30550*/  IMAD.MOV.U32 R0, RZ, RZ, R75 ;  /* 0x000000ffff007224 */ /* 0x002fca00078e004b */
[----:B------:R1:W-:Y:S04]  /*30560*/  STL [R1+0x4224], R0 ;  /* 0x0042240001007387 */ /* 0x0003e80000100800 */
[----:B------:R-:W-:Y:S01]  /*30570*/  STL [R1+0x4228], R40 ;  /* 0x0042282801007387 */ /* 0x000fe20000100800 */
[----:B-1----:R-:W-:-:S03]  /*30580*/  MOV R0, R41 ;  /* 0x0000002900007202 */ /* 0x002fc60000000f00 */
[----:B--2---:R-:W-:Y:S04]  /*30590*/  STL [R1+0x4220], R36 ;  /* 0x0042202401007387 */ /* 0x004fe80000100800 */
[----:B------:R1:W-:Y:S04]  /*305a0*/  STL [R1+0x421c], R0 ;  /* 0x00421c0001007387 */ /* 0x0003e80000100800 */
[----:B------:R-:W2:Y:S04]  /*305b0*/  LDL.LU.64 R54, [R1+0x2c0] ;  /* 0x0002c00001367983 */ /* 0x000ea80000300a00 */
[----:B------:R-:W2:Y:S01]  /*305c0*/  LDL.LU.64 R52, [R1+0x2a0] ;  /* 0x0002a00001347983 */ /* 0x000ea20000300a00 */
[----:B-1----:R-:W-:-:S05]  /*305d0*/  IMAD.MOV.U32 R0, RZ, RZ, R37 ;  /* 0x000000ffff007224 */ /* 0x002fca00078e0025 */
[----:B------:R1:W-:Y:S04]  /*305e0*/  STL [R1+0x4214], R0 ;  /* 0x0042140001007387 */ /* 0x0003e80000100800 */
[----:B------:R-:W-:Y:S04]  /*305f0*/  STL [R1+0x4218], R34 ;  /* 0x0042182201007387 */ /* 0x000fe80000100800 */
[----:B------:R-:W2:Y:S01]  /*30600*/  LDL.LU.64 R78, [R1+0x280] ;  /* 0x00028000014e7983 */ /* 0x000ea20000300a00 */
[----:B-1----:R-:W-:-:S03]  /*30610*/  IMAD.MOV.U32 R0, RZ, RZ, R35 ;  /* 0x000000ffff007224 */ /* 0x002fc600078e0023 */
[----:B------:R-:W2:Y:S04]  /*30620*/  LDL.LU.64 R48, [R1+0x260] ;  /* 0x0002600001307983 */ /* 0x000ea80000300a00 */
[----:B------:R1:W-:Y:S04]  /*30630*/  STL [R1+0x420c], R0 ;  /* 0x00420c0001007387 */ /* 0x0003e80000100800 */
[----:B-----5:R-:W-:Y:S04]  /*30640*/  STL [R1+0x4210], R72 ;  /* 0x0042104801007387 */ /* 0x020fe80000100800 */
[----:B------:R-:W5:Y:S01]  /*30650*/  LDL.LU.64 R46, [R1+0x240] ;  /* 0x00024000012e7983 */ /* 0x000f620000300a00 */
[----:B-1----:R-:W-:-:S03]  /*30660*/  IMAD.MOV.U32 R0, RZ, RZ, R73 ;  /* 0x000000ffff007224 */ /* 0x002fc600078e0049 */
[----:B------:R-:W5:Y:S04]  /*30670*/  LDL.LU.64 R42, [R1+0x220] ;  /* 0x00022000012a7983 */ /* 0x000f680000300a00 */
[----:B------:R1:W-:Y:S04]  /*30680*/  STL [R1+0x4204], R0 ;  /* 0x0042040001007387 */ /* 0x0003e80000100800 */
[----:B------:R-:W-:Y:S04]  /*30690*/  STL [R1+0x4208], R30 ;  /* 0x0042081e01007387 */ /* 0x000fe80000100800 */
[----:B------:R-:W5:Y:S01]  /*306a0*/  LDL.LU.64 R74, [R1+0x200] ;  /* 0x00020000014a7983 */ /* 0x000f620000300a00 */
[----:B-1----:R-:W-:-:S03]  /*306b0*/  IMAD.MOV.U32 R0, RZ, RZ, R31 ;  /* 0x000000ffff007224 */ /* 0x002fc600078e001f */
[----:B------:R-:W5:Y:S04]  /*306c0*/  LDL.LU.64 R40, [R1+0x1e0] ;  /* 0x0001e00001287983 */ /* 0x000f680000300a00 */
[----:B------:R1:W-:Y:S04]  /*306d0*/  STL [R1+0x41fc], R0 ;  /* 0x0041fc0001007387 */ /* 0x0003e80000100800 */
[----:B---3--:R-:W-:Y:S04]  /*306e0*/  STL [R1+0x4200], R28 ;  /* 0x0042001c01007387 */ /* 0x008fe80000100800 */
[----:B------:R-:W3:Y:S01]  /*306f0*/  LDL.LU.64 R36, [R1+0x1c0] ;  /* 0x0001c00001247983 */ /* 0x000ee20000300a00 */
[----:B-1----:R-:W-:-:S03]  /*30700*/  MOV R0, R29 ;  /* 0x0000001d00007202 */ /* 0x002fc60000000f00 */
[----:B------:R-:W3:Y:S04]  /*30710*/  LDL.LU.64 R34, [R1+0x1a0] ;  /* 0x0001a00001227983 */ /* 0x000ee80000300a00 */
[----:B------:R1:W-:Y:S04]  /*30720*/  STL [R1+0x41f4], R0 ;  /* 0x0041f40001007387 */ /* 0x0003e80000100800 */
[----:B----4-:R-:W-:Y:S04]  /*30730*/  STL [R1+0x41f8], R70 ;  /* 0x0041f84601007387 */ /* 0x010fe80000100800 */
[----:B------:R-:W4:Y:S01]  /*30740*/  LDL.LU.64 R72, [R1+0x180] ;  /* 0x0001800001487983 */ /* 0x000f220000300a00 */
[----:B-1----:R-:W-:-:S03]  /*30750*/  IMAD.MOV.U32 R0, RZ, RZ, R71 ;  /* 0x000000ffff007224 */ /* 0x002fc600078e0047 */
[----:B------:R-:W4:Y:S04]  /*30760*/  LDL.LU.64 R30, [R1+0x160] ;  /* 0x00016000011e7983 */ /* 0x000f280000300a00 */
[----:B------:R1:W-:Y:S04]  /*30770*/  STL [R1+0x41ec], R0 ;  /* 0x0041ec0001007387 */ /* 0x0003e80000100800 */
[----:B------:R1:W-:Y:S04]  /*30780*/  STL [R1+0x41f0], R68 ;  /* 0x0041f04401007387 */ /* 0x0003e80000100800 */
        /* <DEDUP_REMOVED lines=8> */
[----:B------:R2:W-:Y:S02]  /*30810*/  STL [R1+0x41dc], R0 ;  /* 0x0041dc0001007387 */ /* 0x0005e40000100800 */
[----:B--2---:R-:W-:Y:S02]  /*30820*/  IMAD.MOV.U32 R0, RZ, RZ, R55 ;  /* 0x000000ffff007224 */ /* 0x004fe400078e0037 */
[----:B------:R1:W-:Y:S04]  /*30830*/  STL [R1+0x41e0], R54 ;  /* 0x0041e03601007387 */ /* 0x0003e80000100800 */
[----:B-1----:R-:W2:Y:S04]  /*30840*/  LDL.LU.64 R54, [R1+0x4528] ;  /* 0x0045280001367983 */ /* 0x002ea80000300a00 */
[----:B------:R-:W-:Y:S04]  /*30850*/  STL [R1+0x41d8], R52 ;  /* 0x0041d83401007387 */ /* 0x000fe80000100800 */
[----:B------:R1:W-:Y:S02]  /*30860*/  STL [R1+0x41d4], R0 ;  /* 0x0041d40001007387 */ /* 0x0003e40000100800 */
[----:B-1----:R-:W-:-:S02]  /*30870*/  MOV R0, R53 ;  /* 0x0000003500007202 */ /* 0x002fc40000000f00 */
[----:B------:R-:W2:Y:S04]  /*30880*/  LDL.LU.64 R52, [R1+0x4520] ;  /* 0x0045200001347983 */ /* 0x000ea80000300a00 */
[----:B------:R-:W-:Y:S04]  /*30890*/  STL [R1+0x41d0], R78 ;  /* 0x0041d04e01007387 */ /* 0x000fe80000100800 */
[----:B------:R1:W-:Y:S02]  /*308a0*/  STL [R1+0x41cc], R0 ;  /* 0x0041cc0001007387 */ /* 0x0003e40000100800 */
[----:B-1----:R-:W-:-:S02]  /*308b0*/  IMAD.MOV.U32 R0, RZ, RZ, R79 ;  /* 0x000000ffff007224 */ /* 0x002fc400078e004f */
[----:B------:R-:W2:Y:S04]  /*308c0*/  LDL.LU.64 R78, [R1+0x4518] ;  /* 0x00451800014e7983 */ /* 0x000ea80000300a00 */
[----:B------:R-:W-:Y:S04]  /*308d0*/  STL [R1+0x41c8], R48 ;  /* 0x0041c83001007387 */ /* 0x000fe80000100800 */
[----:B------:R1:W-:Y:S02]  /*308e0*/  STL [R1+0x41c4], R0 ;  /* 0x0041c40001007387 */ /* 0x0003e40000100800 */
[----:B-1----:R-:W-:-:S02]  /*308f0*/  IMAD.MOV.U32 R0, RZ, RZ, R49 ;  /* 0x000000ffff007224 */ /* 0x002fc400078e0031 */
[----:B------:R-:W2:Y:S04]  /*30900*/  LDL.LU.64 R48, [R1+0x4510] ;  /* 0x0045100001307983 */ /* 0x000ea80000300a00 */
[----:B-----5:R-:W-:Y:S04]  /*30910*/  STL [R1+0x41c0], R46 ;  /* 0x0041c02e01007387 */ /* 0x020fe80000100800 */
[----:B------:R1:W-:Y:S02]  /*30920*/  STL [R1+0x41bc], R0 ;  /* 0x0041bc0001007387 */ /* 0x0003e40000100800 */
[----:B-1----:R-:W-:-:S02]  /*30930*/  IMAD.MOV.U32 R0, RZ, RZ, R47 ;  /* 0x000000ffff007224 */ /* 0x002fc400078e002f */
[----:B------:R-:W5:Y:S04]  /*30940*/  LDL.LU.64 R46, [R1+0x4508] ;  /* 0x00450800012e7983 */ /* 0x000f680000300a00 */
[----:B------:R-:W-:Y:S04]  /*30950*/  STL [R1+0x41b4], R42 ;  /* 0x0041b42a01007387 */ /* 0x000fe80000100800 */
[----:B------:R1:W-:Y:S02]  /*30960*/  STL [R1+0x41b8], R0 ;  /* 0x0041b80001007387 */ /* 0x0003e40000100800 */
[----:B-1----:R-:W-:-:S02]  /*30970*/  IMAD.MOV.U32 R0, RZ, RZ, R43 ;  /* 0x000000ffff007224 */ /* 0x002fc400078e002b */
[----:B------:R-:W2:Y:S04]  /*30980*/  LDL.LU.64 R42, [R1+0x4500] ;  /* 0x00450000012a7983 */ /* 0x000ea80000300a00 */
        /* <DEDUP_REMOVED lines=8> */
[----:B---3--:R-:W-:Y:S04]  /*30a10*/  STL [R1+0x41a0], R36 ;  /* 0x0041a02401007387 */ /* 0x008fe80000100800 */
[----:B------:R1:W-:Y:S02]  /*30a20*/  STL [R1+0x419c], R0 ;  /* 0x00419c0001007387 */ /* 0x0003e40000100800 */
[----:B-1----:R-:W-:-:S02]  /*30a30*/  IMAD.MOV.U32 R0, RZ, RZ, R37 ;  /* 0x000000ffff007224 */ /* 0x002fc400078e0025 */
[----:B------:R-:W3:Y:S04]  /*30a40*/  LDL.LU.64 R36, [R1+0x44e8] ;  /* 0x0044e80001247983 */ /* 0x000ee80000300a00 */
[----:B------:R-:W-:Y:S04]  /*30a50*/  STL [R1+0x4198], R34 ;  /* 0x0041982201007387 */ /* 0x000fe80000100800 */
[----:B------:R1:W-:Y:S02]  /*30a60*/  STL [R1+0x4194], R0 ;  /* 0x0041940001007387 */ /* 0x0003e40000100800 */
[----:B-1----:R-:W-:-:S02]  /*30a70*/  IMAD.MOV.U32 R0, RZ, RZ, R35 ;  /* 0x000000ffff007224 */ /* 0x002fc400078e0023 */
[----:B------:R-:W2:Y:S04]  /*30a80*/  LDL.LU.64 R34, [R1+0x44e0] ;  /* 0x0044e00001227983 */ /* 0x000ea80000300a00 */
[----:B----4-:R-:W-:Y:S04]  /*30a90*/  STL [R1+0x4190], R72 ;  /* 0x0041904801007387 */ /* 0x010fe80000100800 */
[----:B------:R1:W-:Y:S02]  /*30aa0*/  STL [R1+0x418c], R0 ;  /* 0x00418c0001007387 */ /* 0x0003e40000100800 */
[----:B-1----:R-:W-:-:S02]  /*30ab0*/  IMAD.MOV.U32 R0, RZ, RZ, R73 ;  /* 0x000000ffff007224 */ /* 0x002fc400078e0049 */
[----:B------:R-:W4:Y:S04]  /*30ac0*/  LDL.LU.64 R72, [R1+0x44d8] ;  /* 0x0044d80001487983 */ /* 0x000f280000300a00 */
        /* <DEDUP_REMOVED lines=19> */
[----:B--2---:R-:W-:Y:S04]  /*30c00*/  STL [R1+0x4160], R68 ;  /* 0x0041604401007387 */ /* 0x004fe80000100800 */
[----:B------:R1:W-:Y:S04]  /*30c10*/  STL [R1+0x415c], R0 ;  /* 0x00415c0001007387 */ /* 0x0003e80000100800 */
[----:B------:R-:W-:Y:S04]  /*30c20*/  STL [R1+0x4154], R69 ;  /* 0x0041544501007387 */ /* 0x000fe80000100800 */
[----:B------:R-:W-:Y:S04]  /*30c30*/  STL [R1+0x4158], R70 ;  /* 0x0041584601007387 */ /* 0x000fe80000100800 */
[----:B------:R-:W-:Y:S04]  /*30c40*/  STL [R1+0x414c], R71 ;  /* 0x00414c4701007387 */ /* 0x000fe80000100800 */
[----:B----4-:R-:W-:Y:S01]  /*30c50*/  STL [R1+0x4150], R72 ;  /* 0x0041504801007387 */ /* 0x010fe20000100800 */
[----:B-1----:R-:W-:-:S03]  /*30c60*/  MOV R0, R25 ;  /* 0x0000001900007202 */ /* 0x002fc60000000f00 */
[----:B------:R-:W-:Y:S04]  /*30c70*/  STL [R1+0x4144], R73 ;  /* 0x0041444901007387 */ /* 0x000fe80000100800 */
[----:B------:R-:W-:Y:S04]  /*30c80*/  STL [R1+0x4148], R74 ;  /* 0x0041484a01007387 */ /* 0x000fe80000100800 */
[----:B------:R-:W-:Y:S04]  /*30c90*/  STL [R1+0x413c], R75 ;  /* 0x00413c4b01007387 */ /* 0x000fe80000100800 */
[----:B------:R-:W-:Y:S04]  /*30ca0*/  STL [R1+0x4140], R78 ;  /* 0x0041404e01007387 */ /* 0x000fe80000100800 */
[----:B------:R-:W-:Y:S04]  /*30cb0*/  STL [R1+0x4138], R79 ;  /* 0x0041384f01007387 */ /* 0x000fe80000100800 */
[----:B------:R1:W-:Y:S04]  /*30cc0*/  STL [R1+0x4134], R24 ;  /* 0x0041341801007387 */ /* 0x0003e80000100800 */
[----:B-1----:R-:W2:Y:S04]  /*30cd0*/  LDL.LU.64 R24, [R1+0x44b0] ;  /* 0x0044b00001187983 */ /* 0x002ea80000300a00 */
[----:B------:R-:W-:Y:S04]  /*30ce0*/  STL [R1+0x4130], R22 ;  /* 0x0041301601007387 */ /* 0x000fe80000100800 */
[----:B------:R1:W-:Y:S02]  /*30cf0*/  STL [R1+0x412c], R0 ;  /* 0x00412c0001007387 */ /* 0x0003e40000100800 */
[----:B-1----:R-:W-:-:S02]  /*30d00*/  IMAD.MOV.U32 R0, RZ, RZ, R23 ;  /* 0x000000ffff007224 */ /* 0x002fc400078e0017 */
[----:B------:R-:W4:Y:S04]  /*30d10*/  LDL.LU.64 R22, [R1+0x44a8] ;  /* 0x0044a80001167983 */ /* 0x000f280000300a00 */
        /* <DEDUP_REMOVED lines=9> */
[----:B------:R1:W-:Y:S04]  /*30db0*/  STL [R1+0x4114], R0 ;  /* 0x0041140001007387 */ /* 0x0003e80000100800 */
[----:B------:R-:W-:Y:S04]  /*30dc0*/  STL [R1+0x410c], R241 ;  /* 0x00410cf101007387 */ /* 0x000fe80000100800 */
        /* <DEDUP_REMOVED lines=16> */
[----:B------:R-:W-:Y:S01]  /*30ed0*/  STL [R1+0x40d0], R108 ;  /* 0x0040d06c01007387 */ /* 0x000fe20000100800 */
[----:B-1----:R-:W-:-:S03]  /*30ee0*/  IMAD.MOV.U32 R0, RZ, RZ, R13 ;  /* 0x000000ffff007224 */ /* 0x002fc600078e000d */
        /* <DEDUP_REMOVED lines=22> */
[----:B------:R-:W2:Y:S04]  /*31050*/  LDL.LU.64 R72, [R1+0x3f8] ;  /* 0x0003f80001487983 */ /* 0x000ea80000300a00 */
[----:B------:R-:W-:Y:S04]  /*31060*/  STL [R1+0x4088], R136 ;  /* 0x0040888801007387 */ /* 0x000fe80000100800 */
[----:B------:R-:W-:Y:S04]  /*31070*/  STL [R1+0x407c], R137 ;  /* 0x00407c8901007387 */ /* 0x000fe80000100800 */
[----:B------:R-:W3:Y:S04]  /*31080*/  LDL.LU.64 R70, [R1+0x3f0] ;  /* 0x0003f00001467983 */ /* 0x000ee80000300a00 */
[----:B------:R-:W-:Y:S04]  /*31090*/  STL [R1+0x4080], R140 ;  /* 0x0040808c01007387 */ /* 0x000fe80000100800 */
[----:B------:R-:W-:Y:S04]  /*310a0*/  STL [R1+0x4074], R141 ;  /* 0x0040748d01007387 */ /* 0x000fe80000100800 */
[----:B------:R-:W4:Y:S04]  /*310b0*/  LDL.LU.64 R68, [R1+0x3e8] ;  /* 0x0003e80001447983 */ /* 0x000f280000300a00 */
[----:B------:R-:W-:Y:S04]  /*310c0*/  STL [R1+0x4078], R144 ;  /* 0x0040789001007387 */ /* 0x000fe80000100800 */
[----:B------:R-:W-:Y:S04]  /*310d0*/  STL [R1+0x406c], R145 ;  /* 0x00406c9101007387 */ /* 0x000fe80000100800 */
[----:B------:R-:W4:Y:S04]  /*310e0*/  LDL.LU.64 R82, [R1+0x3d8] ;  /* 0x0003d80001527983 */ /* 0x000f280000300a00 */
[----:B------:R-:W-:Y:S04]  /*310f0*/  STL [R1+0x4070], R148 ;  /* 0x0040709401007387 */ /* 0x000fe80000100800 */
[----:B------:R-:W-:Y:S04]  /*31100*/  STL [R1+0x4064], R149 ;  /* 0x0040649501007387 */ /* 0x000fe80000100800 */
[----:B------:R-:W5:Y:S04]  /*31110*/  LDL.LU.64 R232, [R1+0x3d0] ;  /* 0x0003d00001e87983 */ /* 0x000f680000300a00 */
        /* <DEDUP_REMOVED lines=18> */
[----:B--2---:R2:W-:Y:S01]  /*31240*/  STL [R1+0x4034], R72 ;  /* 0x0040344801007387 */ /* 0x0045e20000100800 */
[----:B-1----:R-:W-:-:S03]  /*31250*/  IMAD.MOV.U32 R0, RZ, RZ, R73 ;  /* 0x000000ffff007224 */ /* 0x002fc600078e0049 */
[----:B--2---:R-:W2:Y:S04]  /*31260*/  LDL.LU.64 R72, [R1+0x388] ;  /* 0x0003880001487983 */ /* 0x004ea80000300a00 */
[----:B------:R1:W-:Y:S04]  /*31270*/  STL [R1+0x402c], R0 ;  /* 0x00402c0001007387 */ /* 0x0003e80000100800 */
[----:B---3--:R3:W-:Y:S01]  /*31280*/  STL [R1+0x4030], R70 ;  /* 0x0040304601007387 */ /* 0x0087e20000100800 */
[----:B-1----:R-:W-:-:S03]  /*31290*/  IMAD.MOV.U32 R0, RZ, RZ, R71 ;  /* 0x000000ffff007224 */ /* 0x002fc600078e0047 */
[----:B---3--:R-:W3:Y:S04]  /*312a0*/  LDL.LU.64 R70, [R1+0x378] ;  /* 0x0003780001467983 */ /* 0x008ee80000300a00 */
[----:B------:R1:W-:Y:S04]  /*312b0*/  STL [R1+0x4024], R0 ;  /* 0x0040240001007387 */ /* 0x0003e80000100800 */
[----:B----4-:R4:W-:Y:S01]  /*312c0*/  STL [R1+0x4028], R68 ;  /* 0x0040284401007387 */ /* 0x0109e20000100800 */
[----:B-1----:R-:W-:-:S03]  /*312d0*/  IMAD.MOV.U32 R0, RZ, RZ, R69 ;  /* 0x000000ffff007224 */ /* 0x002fc600078e0045 */
[----:B----4-:R-:W4:Y:S04]  /*312e0*/  LDL.LU.64 R68, [R1+0x370] ;  /* 0x0003700001447983 */ /* 0x010f280000300a00 */
[----:B------:R1:W-:Y:S04]  /*312f0*/  STL [R1+0x401c], R0 ;  /* 0x00401c0001007387 */ /* 0x0003e80000100800 */
[----:B------:R1:W-:Y:S02]  /*31300*/  STL [R1+0x4020], R82 ;  /* 0x0040205201007387 */ /* 0x0003e40000100800 */
[----:B-1----:R-:W-:-:S02]  /*31310*/  MOV R0, R83 ;  /* 0x0000005300007202 */ /* 0x002fc40000000f00 */
[----:B------:R-:W4:Y:S04]  /*31320*/  LDL.LU.64 R82, [R1+0x368] ;  /* 0x0003680001527983 */ /* 0x000f280000300a00 */
[----:B------:R1:W-:Y:S04]  /*31330*/  STL [R1+0x4014], R0 ;  /* 0x0040140001007387 */ /* 0x0003e80000100800 */
[----:B-----5:R5:W-:Y:S01]  /*31340*/  STL [R1+0x4018], R232 ;  /* 0x004018e801007387 */ /* 0x020be20000100800 */
[----:B-1----:R-:W-:-:S03]  /*31350*/  IMAD.MOV.U32 R0, RZ, RZ, R233 ;  /* 0x000000ffff007224 */ /* 0x002fc600078e00e9 */
[----:B-----5:R-:W5:Y:S04]  /*31360*/  LDL.LU.64 R232, [R1+0x358] ;  /* 0x0003580001e87983 */ /* 0x020f680000300a00 */
[----:B------:R1:W-:Y:S04]  /*31370*/  STL [R1+0x400c], R0 ;  /* 0x00400c0001007387 */ /* 0x0003e80000100800 */
[----:B------:R1:W-:Y:S02]  /*31380*/  STL [R1+0x4010], R90 ;  /* 0x0040105a01007387 */ /* 0x0003e40000100800 */
[----:B-1----:R-:W-:-:S02]  /*31390*/  IMAD.MOV.U32 R0, RZ, RZ, R91 ;  /* 0x000000ffff007224 */ /* 0x002fc400078e005b */
[----:B------:R-:W5:Y:S04]  /*313a0*/  LDL.LU.64 R90, [R1+0x350] ;  /* 0x00035000015a7983 */ /* 0x000f680000300a00 */
        /* <DEDUP_REMOVED lines=10> */
[----:B-1----:R-:W-:-:S02]  /*31450*/  MOV R0, R89 ;  /* 0x0000005900007202 */ /* 0x002fc40000000f00 */
[----:B------:R-:W5:Y:S04]  /*31460*/  LDL.LU.64 R88, [R1+0x330] ;  /* 0x0003300001587983 */ /* 0x000f680000300a00 */
[----:B------:R1:W-:Y:S04]  /*31470*/  STL [R1+0x3fec], R0 ;  /* 0x003fec0001007387 */ /* 0x0003e80000100800 */
[----:B------:R-:W-:Y:S04]  /*31480*/  STL [R1+0x3ff0], R84 ;  /* 0x003ff05401007387 */ /* 0x000fe80000100800 */
[----:B------:R-:W5:Y:S01]  /*31490*/  LDL.LU.64 R92, [R1+0x328] ;  /* 0x00032800015c7983 */ /* 0x000f620000300a00 */
[----:B-1----:R-:W-:-:S05]  /*314a0*/  IMAD.MOV.U32 R0, RZ, RZ, R85 ;  /* 0x000000ffff007224 */ /* 0x002fca00078e0055 */
[----:B------:R1:W-:Y:S04]  /*314b0*/  STL [R1+0x3fe4], R0 ;  /* 0x003fe40001007387 */ /* 0x0003e80000100800 */
[----:B------:R1:W-:Y:S02]  /*314c0*/  STL [R1+0x3fe8], R74 ;  /* 0x003fe84a01007387 */ /* 0x0003e40000100800 */
[----:B-1----:R-:W-:Y:S02]  /*314d0*/  IMAD.MOV.U32 R0, RZ, RZ, R75 ;  /* 0x000000ffff007224 */ /* 0x002fe400078e004b */
[----:B------:R-:W5:Y:S04]  /*314e0*/  LDL.LU.64 R74, [R1+0x318] ;  /* 0x00031800014a7983 */ /* 0x000f680000300a00 */
[----:B------:R1:W-:Y:S04]  /*314f0*/  STL [R1+0x3fdc], R0 ;  /* 0x003fdc0001007387 */ /* 0x0003e80000100800 */
[----:B--2---:R2:W-:Y:S01]  /*31500*/  STL [R1+0x3fe0], R72 ;  /* 0x003fe04801007387 */ /* 0x0045e20000100800 */
[----:B-1----:R-:W-:-:S03]  /*31510*/  IMAD.MOV.U32 R0, RZ, RZ, R73 ;  /* 0x000000ffff007224 */ /* 0x002fc600078e0049 */
[----:B--2---:R-:W2:Y:S04]  /*31520*/  LDL.LU.64 R72, [R1+0x310] ;  /* 0x0003100001487983 */ /* 0x004ea80000300a00 */
[----:B------:R1:W-:Y:S04]  /*31530*/  STL [R1+0x3fd4], R0 ;  /* 0x003fd40001007387 */ /* 0x0003e80000100800 */
[----:B---3--:R3:W-:Y:S01]  /*31540*/  STL [R1+0x3fd8], R70 ;  /* 0x003fd84601007387 */ /* 0x0087e20000100800 */
[----:B-1----:R-:W-:-:S03]  /*31550*/  MOV R0, R71 ;  /* 0x0000004700007202 */ /* 0x002fc60000000f00 */
[----:B---3--:R-:W3:Y:S04]  /*31560*/  LDL.LU.64 R70, [R1+0x308] ;  /* 0x0003080001467983 */ /* 0x008ee80000300a00 */
[----:B------:R1:W-:Y:S04]  /*31570*/  STL [R1+0x3fcc], R0 ;  /* 0x003fcc0001007387 */ /* 0x0003e80000100800 */
[----:B----4-:R4:W-:Y:S01]  /*31580*/  STL [R1+0x3fd0], R68 ;  /* 0x003fd04401007387 */ /* 0x0109e20000100800 */
[----:B-1----:R-:W-:-:S03]  /*31590*/  IMAD.MOV.U32 R0, RZ, RZ, R69 ;  /* 0x000000ffff007224 */ /* 0x002fc600078e0045 */
[----:B----4-:R-:W4:Y:S04]  /*315a0*/  LDL.LU.64 R68, [R1+0x2f8] ;  /* 0x0002f80001447983 */ /* 0x010f280000300a00 */
[----:B------:R1:W-:Y:S04]  /*315b0*/  STL [R1+0x3fc4], R0 ;  /* 0x003fc40001007387 */ /* 0x0003e80000100800 */
[----:B------:R-:W-:Y:S04]  /*315c0*/  STL [R1+0x3fc8], R82 ;  /* 0x003fc85201007387 */ /* 0x000fe80000100800 */
[----:B------:R-:W4:Y:S01]  /*315d0*/  LDL.LU.64 R84, [R1+0x2f0] ;  /* 0x0002f00001547983 */ /* 0x000f220000300a00 */
[----:B-1----:R-:W-:-:S05]  /*315e0*/  IMAD.MOV.U32 R0, RZ, RZ, R83 ;  /* 0x000000ffff007224 */ /* 0x002fca00078e0053 */
[----:B------:R5:W-:Y:S02]  /*315f0*/  STL [R1+0x3fbc], R0 ;  /* 0x003fbc0001007387 */ /* 0x000be40000100800 */
[----:B-----5:R-:W-:Y:S02]  /*31600*/  IMAD.MOV.U32 R0, RZ, RZ, R233 ;  /* 0x000000ffff007224 */ /* 0x020fe400078e00e9 */
[----:B------:R1:W-:Y:S04]  /*31610*/  STL [R1+0x3fc0], R232 ;  /* 0x003fc0e801007387 */ /* 0x0003e80000100800 */
[----:B-1----:R-:W5:Y:S04]  /*31620*/  LDL.LU.64 R232, [R1+0x2e8] ;  /* 0x0002e80001e87983 */ /* 0x002f680000300a00 */
[----:B------:R1:W-:Y:S04]  /*31630*/  STL [R1+0x3fb4], R0 ;  /* 0x003fb40001007387 */ /* 0x0003e80000100800 */
[----:B------:R1:W-:Y:S04]  /*31640*/  STL [R1+0x3fb8], R90 ;  /* 0x003fb85a01007387 */ /* 0x0003e80000100800 */
[----:B------:R-:W5:Y:S01]  /*31650*/  LDL.LU.64 R82, [R1+0x2d8] ;  /* 0x0002d80001527983 */ /* 0x000f620000300a00 */
[----:B-1----:R-:W-:-:S03]  /*31660*/  MOV R0, R91 ;  /* 0x0000005b00007202 */ /* 0x002fc60000000f00 */
[----:B------:R-:W-:Y:S04]  /*31670*/  STL [R1+0x3fb0], R240 ;  /* 0x003fb0f001007387 */ /* 0x000fe80000100800 */
[----:B------:R1:W-:Y:S04]  /*31680*/  STL [R1+0x3fac], R0 ;  /* 0x003fac0001007387 */ /* 0x0003e80000100800 */
[----:B------:R-:W5:Y:S01]  /*31690*/  LDL.LU.64 R90, [R1+0x2d0] ;  /* 0x0002d000015a7983 */ /* 0x000f620000300a00 */
[----:B-1----:R-:W-:-:S03]  /*316a0*/  IMAD.MOV.U32 R0, RZ, RZ, R241 ;  /* 0x000000ffff007224 */ /* 0x002fc600078e00f1 */
        /* <DEDUP_REMOVED lines=11> */
[----:B-1----:R-:W-:-:S03]  /*31760*/  MOV R0, R93 ;  /* 0x0000005d00007202 */ /* 0x002fc60000000f00 */
[----:B------:R-:W-:Y:S04]  /*31770*/  STL [R1+0x3f90], R74 ;  /* 0x003f904a01007387 */ /* 0x000fe80000100800 */
        /* <DEDUP_REMOVED lines=13> */
[----:B-1----:R-:W-:-:S03]  /*31850*/  MOV R0, R69 ;  /* 0x0000004500007202 */ /* 0x002fc60000000f00 */
[----:B----4-:R-:W4:Y:S04]  /*31860*/  LDL.LU.64 R68, [R1+0x288] ;  /* 0x0002880001447983 */ /* 0x010f280000300a00 */
[----:B------:R1:W-:Y:S04]  /*31870*/  STL [R1+0x3f6c], R0 ;  /* 0x003f6c0001007387 */ /* 0x0003e80000100800 */
[----:B------:R1:W-:Y:S02]  /*31880*/  STL [R1+0x3f70], R84 ;  /* 0x003f705401007387 */ /* 0x0003e40000100800 */
[----:B-1----:R-:W-:-:S02]  /*31890*/  IMAD.MOV.U32 R0, RZ, RZ, R85 ;  /* 0x000000ffff007224 */ /* 0x002fc400078e0055 */
[----:B------:R-:W4:Y:S04]  /*318a0*/  LDL.LU.64 R84, [R1+0x278] ;  /* 0x0002780001547983 */ /* 0x000f280000300a00 */
[----:B------:R1:W-:Y:S04]  /*318b0*/  STL [R1+0x3f64], R0 ;  /* 0x003f640001007387 */ /* 0x0003e80000100800 */
[----:B-----5:R5:W-:Y:S01]  /*318c0*/  STL [R1+0x3f68], R232 ;  /* 0x003f68e801007387 */ /* 0x020be20000100800 */
[----:B-1----:R-:W-:-:S03]  /*318d0*/  IMAD.MOV.U32 R0, RZ, RZ, R233 ;  /* 0x000000ffff007224 */ /* 0x002fc600078e00e9 */
[----:B------:R-:W-:Y:S04]  /*318e0*/  STL [R1+0x3f60], R82 ;  /* 0x003f605201007387 */ /* 0x000fe80000100800 */
[----:B------:R1:W-:Y:S04]  /*318f0*/  STL [R1+0x3f5c], R0 ;  /* 0x003f5c0001007387 */ /* 0x0003e80000100800 */
[----:B-----5:R-:W5:Y:S01]  /*31900*/  LDL.LU.64 R232, [R1+0x270] ;  /* 0x0002700001e87983 */ /* 0x020f620000300a00 */
[----:B-1----:R-:W-:-:S03]  /*31910*/  IMAD.MOV.U32 R0, RZ, RZ, R83 ;  /* 0x000000ffff007224 */ /* 0x002fc600078e0053 */
[----:B------:R-:W-:Y:S04]  /*31920*/  STL [R1+0x3f58], R90 ;  /* 0x003f585a01007387 */ /* 0x000fe80000100800 */
        /* <DEDUP_REMOVED lines=13> */
[----:B------:R-:W5:Y:S04]  /*31a00*/  LDL.LU.64 R78, [R1+0x248] ;  /* 0x00024800014e7983 */ /* 0x000f680000300a00 */
[----:B------:R-:W5:Y:S01]  /*31a10*/  LDL.LU.64 R92, [R1+0x238] ;  /* 0x00023800015c7983 */ /* 0x000f620000300a00 */
[----:B-1----:R-:W-:-:S05]  /*31a20*/  IMAD.MOV.U32 R0, RZ, RZ, R89 ;  /* 0x000000ffff007224 */ /* 0x002fca00078e0059 */
[----:B------:R1:W-:Y:S04]  /*31a30*/  STL [R1+0x3f34], R0 ;  /* 0x003f340001007387 */ /* 0x0003e80000100800 */
[----:B------:R1:W-:Y:S02]  /*31a40*/  STL [R1+0x3f38], R74 ;  /* 0x003f384a01007387 */ /* 0x0003e40000100800 */
[----:B-1----:R-:W-:Y:S02]  /*31a50*/  MOV R0, R75 ;  /* 0x0000004b00007202 */ /* 0x002fe40000000f00 */
[----:B------:R-:W5:Y:S04]  /*31a60*/  LDL.LU.64 R74, [R1+0x230] ;  /* 0x00023000014a7983 */ /* 0x000f680000300a00 */
[----:B------:R2:W-:Y:S02]  /*31a70*/  STL [R1+0x3f2c], R0 ;  /* 0x003f2c0001007387 */ /* 0x0005e40000100800 */
[----:B--2---:R-:W-:-:S02]  /*31a80*/  IMAD.MOV.U32 R0, RZ, RZ, R73 ;  /* 0x000000ffff007224 */ /* 0x004fc400078e0049 */
[----:B------:R1:W-:Y:S04]  /*31a90*/  STL [R1+0x3f30], R72 ;  /* 0x003f304801007387 */ /* 0x0003e80000100800 */
[----:B-1----:R-:W2:Y:S04]  /*31aa0*/  LDL.LU.64 R72, [R1+0x228] ;  /* 0x0002280001487983 */ /* 0x002ea80000300a00 */
[----:B------:R1:W-:Y:S04]  /*31ab0*/  STL [R1+0x3f24], R0 ;  /* 0x003f240001007387 */ /* 0x0003e80000100800 */
[----:B---3--:R3:W-:Y:S04]  /*31ac0*/  STL [R1+0x3f28], R70 ;  /* 0x003f284601007387 */ /* 0x0087e80000100800 */
[----:B------:R-:W2:Y:S01]  /*31ad0*/  LDL.LU.64 R90, [R1+0x218] ;  /* 0x00021800015a7983 */ /* 0x000ea20000300a00 */
[----:B-1----:R-:W-:-:S03]  /*31ae0*/  IMAD.MOV.U32 R0, RZ, RZ, R71 ;  /* 0x000000ffff007224 */ /* 0x002fc600078e0047 */
[----:B----4-:R-:W-:Y:S04]  /*31af0*/  STL [R1+0x3f20], R68 ;  /* 0x003f204401007387 */ /* 0x010fe80000100800 */
[----:B------:R1:W-:Y:S04]  /*31b00*/  STL [R1+0x3f1c], R0 ;  /* 0x003f1c0001007387 */ /* 0x0003e80000100800 */
[----:B---3--:R-:W3:Y:S01]  /*31b10*/  LDL.LU.64 R70, [R1+0x210] ;  /* 0x0002100001467983 */ /* 0x008ee20000300a00 */
[----:B-1----:R-:W-:-:S03]  /*31b20*/  IMAD.MOV.U32 R0, RZ, RZ, R69 ;  /* 0x000000ffff007224 */ /* 0x002fc600078e0045 */
[----:B------:R-:W-:Y:S04]  /*31b30*/  STL [R1+0x3f18], R84 ;  /* 0x003f185401007387 */ /* 0x000fe80000100800 */
[----:B------:R1:W-:Y:S04]  /*31b40*/  STL [R1+0x3f14], R0 ;  /* 0x003f140001007387 */ /* 0x0003e80000100800 */
[----:B------:R-:W4:Y:S04]  /*31b50*/  LDL.LU.64 R68, [R1+0x208] ;  /* 0x0002080001447983 */ /* 0x000f280000300a00 */
[----:B------:R-:W4:Y:S01]  /*31b60*/  LDL.LU.64 R88, [R1+0x1f8] ;  /* 0x0001f80001587983 */ /* 0x000f220000300a00 */
[----:B-1----:R-:W-:-:S05]  /*31b70*/  MOV R0, R85 ;  /* 0x0000005500007202 */ /* 0x002fca0000000f00 */
        /* <DEDUP_REMOVED lines=9> */
[----:B------:R-:W-:Y:S04]  /*31c10*/  STL [R1+0x3f00], R96 ;  /* 0x003f006001007387 */ /* 0x000fe80000100800 */
[----:B------:R-:W5:Y:S01]  /*31c20*/  LDL.LU.64 R82, [R1+0x1d8] ;  /* 0x0001d80001527983 */ /* 0x000f620000300a00 */
[----:B-1----:R-:W-:-:S03]  /*31c30*/  IMAD.MOV.U32 R0, RZ, RZ, R97 ;  /* 0x000000ffff007224 */ /* 0x002fc600078e0061 */
[----:B------:R-:W-:Y:S04]  /*31c40*/  STL [R1+0x3ef8], R240 ;  /* 0x003ef8f001007387 */ /* 0x000fe80000100800 */
[----:B------:R1:W-:Y:S02]  /*31c50*/  STL [R1+0x3ef4], R0 ;  /* 0x003ef40001007387 */ /* 0x0003e40000100800 */
[----:B-1----:R-:W-:Y:S02]  /*31c60*/  MOV R0, R241 ;  /* 0x000000f100007202 */ /* 0x002fe40000000f00 */
[----:B------:R-:W5:Y:S04]  /*31c70*/  LDL.LU.64 R240, [R1+0x1d0] ;  /* 0x0001d00001f07983 */ /* 0x000f680000300a00 */
[----:B------:R1:W-:Y:S04]  /*31c80*/  STL [R1+0x3eec], R0 ;  /* 0x003eec0001007387 */ /* 0x0003e80000100800 */
[----:B------:R1:W-:Y:S02]  /*31c90*/  STL [R1+0x3ef0], R78 ;  /* 0x003ef04e01007387 */ /* 0x0003e40000100800 */
[----:B-1----:R-:W-:-:S02]  /*31ca0*/  IMAD.MOV.U32 R0, RZ, RZ, R79 ;  /* 0x000000ffff007224 */ /* 0x002fc400078e004f */
[----:B------:R-:W-:Y:S04]  /*31cb0*/  STL [R1+0x3ee8], R92 ;  /* 0x003ee85c01007387 */ /* 0x000fe80000100800 */
[----:B------:R1:W-:Y:S04]  /*31cc0*/  STL [R1+0x3ee4], R0 ;  /* 0x003ee40001007387 */ /* 0x0003e80000100800 */
[----:B------:R-:W5:Y:S01]  /*31cd0*/  LDL.LU.64 R78, [R1+0x1c8] ;  /* 0x0001c800014e7983 */ /* 0x000f620000300a00 */
[----:B-1----:R-:W-:-:S03]  /*31ce0*/  IMAD.MOV.U32 R0, RZ, RZ, R93 ;  /* 0x000000ffff007224 */ /* 0x002fc600078e005d */
[----:B------:R-:W-:Y:S04]  /*31cf0*/  STL [R1+0x3ee0], R74 ;  /* 0x003ee04a01007387 */ /* 0x000fe80000100800 */
[----:B------:R1:W-:Y:S02]  /*31d00*/  STL [R1+0x3edc], R0 ;  /* 0x003edc0001007387 */ /* 0x0003e40000100800 */
[----:B-1----:R-:W-:Y:S02]  /*31d10*/  IMAD.MOV.U32 R0, RZ, RZ, R75 ;  /* 0x000000ffff007224 */ /* 0x002fe400078e004b */
[----:B------:R-:W5:Y:S04]  /*31d20*/  LDL.LU.64 R74, [R1+0x1b8] ;  /* 0x0001b800014a7983 */ /* 0x000f680000300a00 */
[----:B------:R2:W-:Y:S02]  /*31d30*/  STL [R1+0x3ed4], R0 ;  /* 0x003ed40001007387 */ /* 0x0005e40000100800 */
[----:B--2---:R-:W-:-:S02]  /*31d40*/  MOV R0, R73 ;  /* 0x0000004900007202 */ /* 0x004fc40000000f00 */
[----:B------:R1:W-:Y:S04]  /*31d50*/  STL [R1+0x3ed8], R72 ;  /* 0x003ed84801007387 */ /* 0x0003e80000100800 */
[----:B------:R-:W-:Y:S04]  /*31d60*/  STL [R1+0x3ecc], R90 ;  /* 0x003ecc5a01007387 */ /* 0x000fe80000100800 */
[----:B------:R2:W-:Y:S04]  /*31d70*/  STL [R1+0x3ed0], R0 ;  /* 0x003ed00001007387 */ /* 0x0005e80000100800 */
[----:B-1----:R-:W5:Y:S01]  /*31d80*/  LDL.LU.64 R72, [R1+0x1b0] ;  /* 0x0001b00001487983 */ /* 0x002f620000300a00 */
[----:B--2---:R-:W-:-:S03]  /*31d90*/  IMAD.MOV.U32 R0, RZ, RZ, R91 ;  /* 0x000000ffff007224 */ /* 0x004fc600078e005b */
[----:B---3--:R-:W-:Y:S04]  /*31da0*/  STL [R1+0x3ec8], R70 ;  /* 0x003ec84601007387 */ /* 0x008fe80000100800 */
[----:B------:R1:W-:Y:S02]  /*31db0*/  STL [R1+0x3ec4], R0 ;  /* 0x003ec40001007387 */ /* 0x0003e40000100800 */
[----:B-1----:R-:W-:Y:S02]  /*31dc0*/  IMAD.MOV.U32 R0, RZ, RZ, R71 ;  /* 0x000000ffff007224 */ /* 0x002fe400078e0047 */
[----:B------:R-:W2:Y:S04]  /*31dd0*/  LDL.LU.64 R70, [R1+0x1a8] ;  /* 0x0001a80001467983 */ /* 0x000ea80000300a00 */
[----:B------:R1:W-:Y:S04]  /*31de0*/  STL [R1+0x3ebc], R0 ;  /* 0x003ebc0001007387 */ /* 0x0003e80000100800 */
[----:B----4-:R3:W-:Y:S01]  /*31df0*/  STL [R1+0x3ec0], R68 ;  /* 0x003ec04401007387 */ /* 0x0107e20000100800 */
[----:B-1----:R-:W-:-:S03]  /*31e00*/  IMAD.MOV.U32 R0, RZ, RZ, R69 ;  /* 0x000000ffff007224 */ /* 0x002fc600078e0045 */
[----:B------:R-:W-:Y:S04]  /*31e10*/  STL [R1+0x3eb8], R88 ;  /* 0x003eb85801007387 */ /* 0x000fe80000100800 */
[----:B------:R1:W-:Y:S04]  /*31e20*/  STL [R1+0x3eb4], R0 ;  /* 0x003eb40001007387 */ /* 0x0003e80000100800 */
[----:B---3--:R-:W3:Y:S01]  /*31e30*/  LDL.LU.64 R68, [R1+0x198] ;  /* 0x0001980001447983 */ /* 0x008ee20000300a00 */
[----:B-1----:R-:W-:-:S03]  /*31e40*/  MOV R0, R89 ;  /* 0x0000005900007202 */ /* 0x002fc60000000f00 */
[----:B-----5:R-:W-:Y:S04]  /*31e50*/  STL [R1+0x3eb0], R232 ;  /* 0x003eb0e801007387 */ /* 0x020fe80000100800 */
[----:B------:R1:W-:Y:S02]  /*31e60*/  STL [R1+0x3eac], R0 ;  /* 0x003eac0001007387 */ /* 0x0003e40000100800 */
[----:B-1----:R-:W-:Y:S02]  /*31e70*/  IMAD.MOV.U32 R0, RZ, RZ, R233 ;  /* 0x000000ffff007224 */ /* 0x002fe400078e00e9 */
[----:B------:R-:W4:Y:S04]  /*31e80*/  LDL.LU.64 R232, [R1+0x190] ;  /* 0x0001900001e87983 */ /* 0x000f280000300a00 */
[----:B------:R1:W-:Y:S04]  /*31e90*/  STL [R1+0x3ea4], R0 ;  /* 0x003ea40001007387 */ /* 0x0003e80000100800 */
[----:B------:R-:W-:Y:S01]  /*31ea0*/  STL [R1+0x3ea8], R84 ;  /* 0x003ea85401007387 */ /* 0x000fe20000100800 */
[----:B-1----:R-:W-:-:S03]  /*31eb0*/  IMAD.MOV.U32 R0, RZ, RZ, R85 ;  /* 0x000000ffff007224 */ /* 0x002fc600078e0055 */
[----:B------:R-:W-:Y:S04]  /*31ec0*/  STL [R1+0x3ea0], R82 ;  /* 0x003ea05201007387 */ /* 0x000fe80000100800 */
[----:B------:R1:W-:Y:S04]  /*31ed0*/  STL [R1+0x3e9c], R0 ;  /* 0x003e9c0001007387 */ /* 0x0003e80000100800 */
[----:B------:R-:W4:Y:S04]  /*31ee0*/  LDL.LU.64 R108, [R1+0x188] ;  /* 0x00018800016c7983 */ /* 0x000f280000300a00 */
[----:B------:R-:W4:Y:S01]  /*31ef0*/  LDL.LU.64 R104, [R1+0x178] ;  /* 0x0001780001687983 */ /* 0x000f220000300a00 */
[----:B-1----:R-:W-:-:S05]  /*31f00*/  IMAD.MOV.U32 R0, RZ, RZ, R83 ;  /* 0x000000ffff007224 */ /* 0x002fca00078e0053 */
[----:B------:R1:W-:Y:S04]  /*31f10*/  STL [R1+0x3e94], R0 ;  /* 0x003e940001007387 */ /* 0x0003e80000100800 */
[----:B------:R-:W-:Y:S04]  /*31f20*/  STL [R1+0x3e98], R240 ;  /* 0x003e98f001007387 */ /* 0x000fe80000100800 */
[----:B------:R-:W4:Y:S01]  /*31f30*/  LDL.LU.64 R100, [R1+0x170] ;  /* 0x0001700001647983 */ /* 0x000f220000300a00 */
[----:B-1----:R-:W-:-:S03]  /*31f40*/  MOV R0, R241 ;  /* 0x000000f100007202 */ /* 0x002fc60000000f00 */
[----:B------:R-:W4:Y:S04]  /*31f50*/  LDL.LU.64 R96, [R1+0x168] ;  /* 0x0001680001607983 */ /* 0x000f280000300a00 */
[----:B------:R1:W-:Y:S04]  /*31f60*/  STL [R1+0x3e8c], R0 ;  /* 0x003e8c0001007387 */ /* 0x0003e80000100800 */
[----:B------:R-:W-:Y:S04]  /*31f70*/  STL [R1+0x3e90], R78 ;  /* 0x003e904e01007387 */ /* 0x000fe80000100800 */
[----:B------:R-:W4:Y:S01]  /*31f80*/  LDL.LU.64 R92, [R1+0x158] ;  /* 0x00015800015c7983 */ /* 0x000f220000300a00 */
[----:B-1----:R-:W-:-:S03]  /*31f90*/  IMAD.MOV.U32 R0, RZ, RZ, R79 ;  /* 0x000000ffff007224 */ /* 0x002fc600078e004f */
        /* <DEDUP_REMOVED lines=8> */
[----:B------:R-:W5:Y:S01]  /*32020*/  LDL.LU.64 R82, [R1+0x130] ;  /* 0x0001300001527983 */ /* 0x000f620000300a00 */
[----:B-1----:R-:W-:-:S03]  /*32030*/  IMAD.MOV.U32 R0, RZ, RZ, R73 ;  /* 0x000000ffff007224 */ /* 0x002fc600078e0049 */
[----:B------:R-:W5:Y:S04]  /*32040*/  LDL.LU.64 R240, [R1+0x128] ;  /* 0x0001280001f07983 */ /* 0x000f680000300a00 */
[----:B------:R1:W-:Y:S04]  /*32050*/  STL [R1+0x3e74], R0 ;  /* 0x003e740001007387 */ /* 0x0003e80000100800 */
[----:B--2---:R-:W-:Y:S04]  /*32060*/  STL [R1+0x3e78], R70 ;  /* 0x003e784601007387 */ /* 0x004fe80000100800 */
[----:B------:R-:W2:Y:S01]  /*32070*/  LDL.LU.64 R78, [R1+0x118] ;  /* 0x00011800014e7983 */ /* 0x000ea20000300a00 */
[----:B-1----:R-:W-:-:S03]  /*32080*/  MOV R0, R71 ;  /* 0x0000004700007202 */ /* 0x002fc60000000f00 */
[----:B------:R-:W2:Y:S04]  /*32090*/  LDL.LU.64 R74, [R1+0x110] ;  /* 0x00011000014a7983 */ /* 0x000ea80000300a00 */
[----:B------:R1:W-:Y:S04]  /*320a0*/  STL [R1+0x3e6c], R0 ;  /* 0x003e6c0001007387 */ /* 0x0003e80000100800 */
[----:B---3--:R3:W-:Y:S04]  /*320b0*/  STL [R1+0x3e70], R68 ;  /* 0x003e704401007387 */ /* 0x0087e80000100800 */
[----:B------:R-:W2:Y:S01]  /*320c0*/  LDL.LU.64 R72, [R1+0x108] ;  /* 0x0001080001487983 */ /* 0x000ea20000300a00 */
[----:B-1----:R-:W-:-:S03]  /*320d0*/  IMAD.MOV.U32 R0, RZ, RZ, R69 ;  /* 0x000000ffff007224 */ /* 0x002fc600078e0045 */
[----:B------:R-:W2:Y:S04]  /*320e0*/  LDL.LU.64 R70, [R1+0xf8] ;  /* 0x0000f80001467983 */ /* 0x000ea80000300a00 */
[----:B------:R1:W-:Y:S04]  /*320f0*/  STL [R1+0x3e64], R0 ;  /* 0x003e640001007387 */ /* 0x0003e80000100800 */
[----:B----4-:R4:W-:Y:S04]  /*32100*/  STL [R1+0x3e68], R232 ;  /* 0x003e68e801007387 */ /* 0x0109e80000100800 */
[----:B---3--:R-:W3:Y:S01]  /*32110*/  LDL.LU.64 R68, [R1+0xf0] ;  /* 0x0000f00001447983 */ /* 0x008ee20000300a00 */
[----:B-1----:R-:W-:-:S03]  /*32120*/  IMAD.MOV.U32 R0, RZ, RZ, R233 ;  /* 0x000000ffff007224 */ /* 0x002fc600078e00e9 */
[----:B----4-:R-:W4:Y:S04]  /*32130*/  LDL.LU.64 R232, [R1+0xe8] ;  /* 0x0000e80001e87983 */ /* 0x010f280000300a00 */
[----:B------:R1:W-:Y:S02]  /*32140*/  STL [R1+0x3e5c], R0 ;  /* 0x003e5c0001007387 */ /* 0x0003e40000100800 */
[----:B-1----:R-:W-:Y:S02]  /*32150*/  IMAD.MOV.U32 R0, RZ, RZ, R109 ;  /* 0x000000ffff007224 */ /* 0x002fe400078e006d */
[----:B------:R-:W-:Y:S04]  /*32160*/  STL [R1+0x3e60], R108 ;  /* 0x003e606c01007387 */ /* 0x000fe80000100800 */
[----:B------:R-:W-:Y:S04]  /*32170*/  STL [R1+0x3e58], R104 ;  /* 0x003e586801007387 */ /* 0x000fe80000100800 */
[----:B------:R1:W-:Y:S02]  /*32180*/  STL [R1+0x3e54], R0 ;  /* 0x003e540001007387 */ /* 0x0003e40000100800 */
[----:B-1----:R-:W-:-:S02]  /*32190*/  MOV R0, R105 ;  /* 0x0000006900007202 */ /* 0x002fc40000000f00 */
[----:B------:R-:W-:Y:S04]  /*321a0*/  STL [R1+0x3e50], R100 ;  /* 0x003e506401007387 */ /* 0x000fe80000100800 */
[----:B------:R1:W-:Y:S04]  /*321b0*/  STL [R1+0x3e4c], R0 ;  /* 0x003e4c0001007387 */ /* 0x0003e80000100800 */
[----:B------:R-:W-:Y:S01]  /*321c0*/  STL [R1+0x3e48], R96 ;  /* 0x003e486001007387 */ /* 0x000fe20000100800 */
[----:B-1----:R-:W-:-:S05]  /*321d0*/  IMAD.MOV.U32 R0, RZ, RZ, R101 ;  /* 0x000000ffff007224 */ /* 0x002fca00078e0065 */
        /* <DEDUP_REMOVED lines=8> */
[----:B-1----:R-:W-:-:S05]  /*32260*/  MOV R0, R91 ;  /* 0x0000005b00007202 */ /* 0x002fca0000000f00 */
[----:B------:R1:W-:Y:S04]  /*32270*/  STL [R1+0x3e2c], R0 ;  /* 0x003e2c0001007387 */ /* 0x0003e80000100800 */
[----:B------:R-:W-:Y:S01]  /*32280*/  STL [R1+0x3e28], R84 ;  /* 0x003e285401007387 */ /* 0x000fe20000100800 */
[----:B-1----:R-:W-:-:S05]  /*32290*/  IMAD.MOV.U32 R0, RZ, RZ, R89 ;  /* 0x000000ffff007224 */ /* 0x002fca00078e0059 */
[----:B------:R1:W-:Y:S02]  /*322a0*/  STL [R1+0x3e24], R0 ;  /* 0x003e240001007387 */ /* 0x0003e40000100800 */
[----:B-1----:R-:W-:Y:S02]  /*322b0*/  IMAD.MOV.U32 R0, RZ, RZ, R85 ;  /* 0x000000ffff007224 */ /* 0x002fe400078e0055 */
[----:B-----5:R-:W-:Y:S04]  /*322c0*/  STL [R1+0x3e20], R82 ;  /* 0x003e205201007387 */ /* 0x020fe80000100800 */
[----:B------:R1:W-:Y:S04]  /*322d0*/  STL [R1+0x3e1c], R0 ;  /* 0x003e1c0001007387 */ /* 0x0003e80000100800 */
[----:B------:R-:W-:Y:S01]  /*322e0*/  STL [R1+0x3e18], R240 ;  /* 0x003e18f001007387 */ /* 0x000fe20000100800 */
[----:B-1----:R-:W-:-:S05]  /*322f0*/  IMAD.MOV.U32 R0, RZ, RZ, R83 ;  /* 0x000000ffff007224 */ /* 0x002fca00078e0053 */
[----:B------:R1:W-:Y:S02]  /*32300*/  STL [R1+0x3e14], R0 ;  /* 0x003e140001007387 */ /* 0x0003e40000100800 */
[----:B-1----:R-:W-:Y:S02]  /*32310*/  MOV R0, R241 ;  /* 0x000000f100007202 */ /* 0x002fe40000000f00 */
[----:B--2---:R-:W-:Y:S04]  /*32320*/  STL [R1+0x3e10], R78 ;  /* 0x003e104e01007387 */ /* 0x004fe80000100800 */
        /* <DEDUP_REMOVED lines=10> */
[----:B---3--:R-:W-:Y:S01]  /*323d0*/  STL [R1+0x3df0], R68 ;  /* 0x003df04401007387 */ /* 0x008fe20000100800 */
[----:B-1----:R-:W-:-:S05]  /*323e0*/  MOV R0, R71 ;  /* 0x0000004700007202 */ /* 0x002fca0000000f00 */
[----:B------:R1:W-:Y:S04]  /*323f0*/  STL [R1+0x3dec], R0 ;  /* 0x003dec0001007387 */ /* 0x0003e80000100800 */
[----:B----4-:R-:W-:Y:S01]  /*32400*/  STL [R1+0x3de8], R232 ;  /* 0x003de8e801007387 */ /* 0x010fe20000100800 */
[----:B-1----:R-:W-:-:S05]  /*32410*/  IMAD.MOV.U32 R0, RZ, RZ, R69 ;  /* 0x000000ffff007224 */ /* 0x002fca00078e0045 */
[----:B------:R1:W-:Y:S04]  /*32420*/  STL [R1+0x3de4], R0 ;  /* 0x003de40001007387 */ /* 0x0003e80000100800 */
[----:B------:R-:W-:Y:S01]  /*32430*/  STL [R1+0x3de0], R234 ;  /* 0x003de0ea01007387 */ /* 0x000fe20000100800 */
[----:B-1----:R-:W-:-:S05]  /*32440*/  IMAD.MOV.U32 R0, RZ, RZ, R233 ;  /* 0x000000ffff007224 */ /* 0x002fca00078e00e9 */
        /* <DEDUP_REMOVED lines=17> */
[----:B------:R-:W1:Y:S04]  /*32560*/  LDL.LU.64 R92, [R1+0xd0] ;  /* 0x0000d000015c7983 */ /* 0x000e680000300a00 */
[----:B------:R-:W-:Y:S04]  /*32570*/  STL [R1+0x3d94], R31 ;  /* 0x003d941f01007387 */ /* 0x000fe80000100800 */
[----:B------:R-:W2:Y:S04]  /*32580*/  LDL.LU.64 R90, [R1+0xc8] ;  /* 0x0000c800015a7983 */ /* 0x000ea80000300a00 */
[----:B------:R-:W-:Y:S04]  /*32590*/  STL [R1+0x3d98], R34 ;  /* 0x003d982201007387 */ /* 0x000fe80000100800 */
[----:B------:R-:W3:Y:S04]  /*325a0*/  LDL.LU.64 R88, [R1+0xc0] ;  /* 0x0000c00001587983 */ /* 0x000ee80000300a00 */
[----:B------:R-:W-:Y:S04]  /*325b0*/  STL [R1+0x3d8c], R35 ;  /* 0x003d8c2301007387 */ /* 0x000fe80000100800 */
[----:B------:R-:W4:Y:S04]  /*325c0*/  LDL.LU.64 R84, [R1+0x90] ;  /* 0x0000900001547983 */ /* 0x000f280000300a00 */
[----:B------:R-:W-:Y:S04]  /*325d0*/  STL [R1+0x3d90], R36 ;  /* 0x003d902401007387 */ /* 0x000fe80000100800 */
[----:B------:R-:W5:Y:S04]  /*325e0*/  LDL.LU.64 R82, [R1+0x88] ;  /* 0x0000880001527983 */ /* 0x000f680000300a00 */
        /* <DEDUP_REMOVED lines=13> */
[----:B------:R-:W5:Y:S04]  /*326c0*/  LDL.LU.64 R232, [R1] ;  /* 0x0000000001e87983 */ /* 0x000f680000300a00 */
        /* <DEDUP_REMOVED lines=10> */
[----:B--2---:R-:W-:Y:S04]  /*32770*/  STL [R1+0x3d48], R90 ;  /* 0x003d485a01007387 */ /* 0x004fe80000100800 */
[----:B------:R1:W-:Y:S04]  /*32780*/  STL [R1+0x3d44], R0 ;  /* 0x003d440001007387 */ /* 0x0003e80000100800 */
[----:B---3--:R-:W-:Y:S01]  /*32790*/  STL [R1+0x3d40], R88 ;  /* 0x003d405801007387 */ /* 0x008fe20000100800 */
[----:B-1----:R-:W-:-:S05]  /*327a0*/  MOV R0, R91 ;  /* 0x0000005b00007202 */ /* 0x002fca0000000f00 */
[----:B------:R1:W-:Y:S04]  /*327b0*/  STL [R1+0x3d3c], R0 ;  /* 0x003d3c0001007387 */ /* 0x0003e80000100800 */
[----:B----4-:R-:W-:Y:S01]  /*327c0*/  STL [R1+0x3d38], R84 ;  /* 0x003d385401007387 */ /* 0x010fe20000100800 */
[----:B-1----:R-:W-:-:S05]  /*327d0*/  IMAD.MOV.U32 R0, RZ, RZ, R89 ;  /* 0x000000ffff007224 */ /* 0x002fca00078e0059 */
[----:B------:R1:W-:Y:S04]  /*327e0*/  STL [R1+0x3d34], R0 ;  /* 0x003d340001007387 */ /* 0x0003e80000100800 */
[----:B-----5:R-:W-:Y:S01]  /*327f0*/  STL [R1+0x3d30], R82 ;  /* 0x003d305201007387 */ /* 0x020fe20000100800 */
        /* <DEDUP_REMOVED lines=133> */
[----:B------:R-:W-:Y:S04]  /*33050*/  STL [R1+0x3b84], R0 ;  /* 0x003b840001007387 */ /* 0x000fe80000100800 */
[----:B------:R-:W-:Y:S04]  /*33060*/  STL [R1+0x3b7c], R249 ;  /* 0x003b7cf901007387 */ /* 0x000fe80000100800 */
[----:B------:R-:W-:Y:S04]  /*33070*/  STL [R1+0x3b80], R246 ;  /* 0x003b80f601007387 */ /* 0x000fe80000100800 */
[----:B------:R-:W-:Y:S04]  /*33080*/  STL [R1+0x3b74], R247 ;  /* 0x003b74f701007387 */ /* 0x000fe80000100800 */
[----:B------:R-:W-:Y:S04]  /*33090*/  STL [R1+0x3b78], R242 ;  /* 0x003b78f201007387 */ /* 0x000fe80000100800 */
[----:B------:R-:W-:Y:S04]  /*330a0*/  STL [R1+0x3b6c], R243 ;  /* 0x003b6cf301007387 */ /* 0x000fe80000100800 */
[----:B------:R1:W-:Y:S04]  /*330b0*/  STL [R1+0x3b70], R2 ;  /* 0x003b700201007387 */ /* 0x0003e80000100800 */
        /* <DEDUP_REMOVED lines=32> */
[----:B------:R-:W2:Y:S04]  /*332c0*/  LDL.LU.64 R72, [R1+0x10d0] ;  /* 0x0010d00001487983 */ /* 0x000ea80000300a00 */
[----:B------:R-:W-:Y:S04]  /*332d0*/  STL [R1+0x3ae4], R77 ;  /* 0x003ae44d01007387 */ /* 0x000fe80000100800 */
[----:B------:R-:W3:Y:S04]  /*332e0*/  LDL.LU.64 R70, [R1+0x10c8] ;  /* 0x0010c80001467983 */ /* 0x000ee80000300a00 */
[----:B------:R-:W-:Y:S04]  /*332f0*/  STL [R1+0x3ae8], R80 ;  /* 0x003ae85001007387 */ /* 0x000fe80000100800 */
[----:B------:R-:W-:Y:S04]  /*33300*/  STL [R1+0x3adc], R81 ;  /* 0x003adc5101007387 */ /* 0x000fe80000100800 */
[----:B------:R-:W-:Y:S04]  /*33310*/  STL [R1+0x3ae0], R86 ;  /* 0x003ae05601007387 */ /* 0x000fe80000100800 */
[----:B------:R-:W-:Y:S04]  /*33320*/  STL [R1+0x3ad4], R87 ;  /* 0x003ad45701007387 */ /* 0x000fe80000100800 */
[----:B------:R-:W-:Y:S04]  /*33330*/  STL [R1+0x3ad8], R98 ;  /* 0x003ad86201007387 */ /* 0x000fe80000100800 */
[----:B------:R-:W4:Y:S04]  /*33340*/  LDL.LU.64 R68, [R1+0x10c0] ;  /* 0x0010c00001447983 */ /* 0x000f280000300a00 */
[----:B------:R-:W-:Y:S04]  /*33350*/  STL [R1+0x3acc], R99 ;  /* 0x003acc6301007387 */ /* 0x000fe80000100800 */
[----:B------:R-:W5:Y:S04]  /*33360*/  LDL.LU.64 R82, [R1+0x10b8] ;  /* 0x0010b80001527983 */ /* 0x000f680000300a00 */
[----:B------:R-:W-:Y:S04]  /*33370*/  STL [R1+0x3ad0], R114 ;  /* 0x003ad07201007387 */ /* 0x000fe80000100800 */
[----:B------:R-:W-:Y:S04]  /*33380*/  STL [R1+0x3ac4], R115 ;  /* 0x003ac47301007387 */ /* 0x000fe80000100800 */
[----:B------:R-:W-:Y:S04]  /*33390*/  STL [R1+0x3ac8], R124 ;  /* 0x003ac87c01007387 */ /* 0x000fe80000100800 */
[----:B------:R-:W-:Y:S04]  /*333a0*/  STL [R1+0x3abc], R125 ;  /* 0x003abc7d01007387 */ /* 0x000fe80000100800 */
        /* <DEDUP_REMOVED lines=15> */
[----:B------:R-:W-:Y:S01]  /*334a0*/  STL [R1+0x3a8c], R197 ;  /* 0x003a8cc501007387 */ /* 0x000fe20000100800 */
[----:B-1----:R-:W-:-:S02]  /*334b0*/  IADD3 R2, R244, 0x100000, RZ ;  /* 0x00100000f4027810 */ /* 0x002fc40007ffe0ff */
[----:B------:R-:W-:Y:S01]  /*334c0*/  IADD3 R0, R244, 0x100000, RZ ;  /* 0x00100000f4007810 */ /* 0x000fe20007ffe0ff */
[C---:B--2---:R-:W-:Y:S02]  /*334d0*/  IMAD.WIDE R6, R245.reuse, 0x4, R72 ;  /* 0x00000004f5067825 */ /* 0x044fe400078e0248 */
[----:B------:R-:W2:Y:S04]  /*334e0*/  LDL.LU.64 R72, [R1+0x1090] ;  /* 0x0010900001487983 */ /* 0x000ea80000300a00 */
[----:B------:R4:W-:Y:S01]  /*334f0*/  LDGSTS.E [R2+-0x17a00], [R6.64], P6 ;  /* 0xe860000006027fae */ /* 0x0009e2000b121844 */
[----:B---3--:R-:W-:-:S03]  /*33500*/  IMAD.WIDE R4, R245, 0x4, R70 ;  /* 0x00000004f5047825 */ /* 0x008fc600078e0246 */
[----:B------:R-:W3:Y:S04]  /*33510*/  LDL.LU.64 R70, [R1+0x1088] ;  /* 0x0010880001467983 */ /* 0x000ee80000300a00 */
[----:B------:R4:W-:Y:S04]  /*33520*/  STL.64 [R1+0x35c0], R6 ;  /* 0x0035c00601007387 */ /* 0x0009e80000100a00 */
[----:B------:R5:W-:Y:S04]  /*33530*/  STL.64 [R1+0x35b8], R4 ;  /* 0x0035b80401007387 */ /* 0x000be80000100a00 */
[----:B------:R5:W-:Y:S01]  /*33540*/  LDGSTS.E [R0+-0x17200], [R4.64], P6 ;  /* 0xe8e0000004007fae */ /* 0x000be2000b121844 */
[----:B----4-:R-:W-:-:S03]  /*33550*/  IMAD.WIDE R6, R245, 0x4, R68 ;  /* 0x00000004f5067825 */ /* 0x010fc600078e0244 */
[----:B------:R-:W4:Y:S04]  /*33560*/  LDL.LU.64 R68, [R1+0x1080] ;  /* 0x0010800001447983 */ /* 0x000f280000300a00 */
        /* <DEDUP_REMOVED lines=48> */
[----:B------:R-:W5:Y:S01]  /*33870*/  LDL.LU.64 R84, [R1+0x1018] ;  /* 0x0010180001547983 */ /* 0x000f620000300a00 */
[----:B------:R-:W-:-:S03]  /*33880*/  IMAD.WIDE R4, R245, 0x4, R74 ;  /* 0x00000004f5047825 */ /* 0x000fc600078e024a */
[----:B------:R2:W-:Y:S04]  /*33890*/  STL.64 [R1+0x3550], R6 ;  /* 0x0035500601007387 */ /* 0x0005e80000100a00 */
[----:B------:R3:W-:Y:S04]  /*338a0*/  STL.64 [R1+0x3548], R4 ;  /* 0x0035480401007387 */ /* 0x0007e80000100a00 */
[----:B------:R2:W-:Y:S04]  /*338b0*/  LDGSTS.E [R2+-0x10a00], [R6.64], P6 ;  /* 0xef60000006027fae */ /* 0x0005e8000b121844 */
[----:B------:R-:W5:Y:S04]  /*338c0*/  LDL.LU.64 R74, [R1+0x1010] ;  /* 0x00101000014a7983 */ /* 0x000f680000300a00 */
[----:B------:R3:W-:Y:S01]  /*338d0*/  LDGSTS.E [R0+-0x10200], [R4.64], P6 ;  /* 0xefe0000004007fae */ /* 0x0007e2000b121844 */
[----:B--2---:R-:W-:-:S03]  /*338e0*/  IMAD.WIDE R6, R245, 0x4, R72 ;  /* 0x00000004f5067825 */ /* 0x004fc600078e0248 */
[----:B------:R-:W2:Y:S01]  /*338f0*/  LDL.LU.64 R72, [R1+0x1008] ;  /* 0x0010080001487983 */ /* 0x000ea20000300a00 */
[----:B---3--:R-:W-:-:S03]  /*33900*/  IMAD.WIDE R4, R245, 0x4, R70 ;  /* 0x00000004f5047825 */ /* 0x008fc600078e0246 */
[----:B------:R4:W-:Y:S04]  /*33910*/  STL.64 [R1+0x3540], R6 ;  /* 0x0035400601007387 */ /* 0x0009e80000100a00 */
[----:B------:R4:W-:Y:S04]  /*33920*/  LDGSTS.E [R2+-0xfa00], [R6.64], P6 ;  /* 0xf060000006027fae */ /* 0x0009e8000b121844 */
[----:B------:R5:W-:Y:S04]  /*33930*/  STL.64 [R1+0x3538], R4 ;  /* 0x0035380401007387 */ /* 0x000be80000100a00 */
[----:B------:R5:W-:Y:S04]  /*33940*/  LDGSTS.E [R0+-0xf200], [R4.64], P6 ;  /* 0xf0e0000004007fae */ /* 0x000be8000b121844 */
[----:B------:R-:W3:Y:S01]  /*33950*/  LDL.LU.64 R70, [R1+0x1000] ;  /* 0x0010000001467983 */ /* 0x000ee20000300a00 */
[----:B----4-:R-:W-:-:S03]  /*33960*/  IMAD.WIDE R6, R245, 0x4, R68 ;  /* 0x00000004f5067825 */ /* 0x010fc600078e0244 */
[----:B------:R-:W4:Y:S01]  /*33970*/  LDL.LU.64 R68, [R1+0xff8] ;  /* 0x000ff80001447983 */ /* 0x000f220000300a00 */
[----:B-----5:R-:W-:-:S03]  /*33980*/  IMAD.WIDE R4, R245, 0x4, R82 ;  /* 0x00000004f5047825 */ /* 0x020fc600078e0252 */
[----:B------:R1:W-:Y:S04]  /*33990*/  STL.64 [R1+0x3530], R6 ;  /* 0x0035300601007387 */ /* 0x0003e80000100a00 */
[----:B------:R1:W-:Y:S04]  /*339a0*/  LDGSTS.E [R2+-0xea00], [R6.64], P6 ;  /* 0xf160000006027fae */ /* 0x0003e8000b121844 */
[----:B------:R5:W-:Y:S04]  /*339b0*/  STL.64 [R1+0x3528], R4 ;  /* 0x0035280401007387 */ /* 0x000be80000100a00 */
[----:B------:R-:W4:Y:S04]  /*339c0*/  LDL.LU.64 R82, [R1+0xff0] ;  /* 0x000ff00001527983 */ /* 0x000f280000300a00 */
[----:B------:R5:W-:Y:S01]  /*339d0*/  LDGSTS.E [R0+-0xe200], [R4.64], P6 ;  /* 0xf1e0000004007fae */ /* 0x000be2000b121844 */
[----:B-1----:R-:W-:-:S03]  /*339e0*/  IMAD.WIDE R6, R245, 0x4, R232 ;  /* 0x00000004f5067825 */ /* 0x002fc600078e02e8 */
[----:B------:R-:W4:Y:S01]  /*339f0*/  LDL.LU.64 R232, [R1+0xfe8] ;  /* 0x000fe80001e87983 */ /* 0x000f220000300a00 */
[----:B-----5:R-:W-:-:S03]  /*33a00*/  IMAD.WIDE R4, R245, 0x4, R240 ;  /* 0x00000004f5047825 */ /* 0x020fc600078e02f0 */
[----:B------:R1:W-:Y:S04]  /*33a10*/  STL.64 [R1+0x3520], R6 ;  /* 0x0035200601007387 */ /* 0x0003e80000100a00 */
[----:B------:R1:W-:Y:S04]  /*33a20*/  LDGSTS.E [R2+-0xda00], [R6.64], P6 ;  /* 0xf260000006027fae */ /* 0x0003e8000b121844 */
[----:B------:R5:W-:Y:S04]  /*33a30*/  STL.64 [R1+0x3518], R4 ;  /* 0x0035180401007387 */ /* 0x000be80000100a00 */
[----:B------:R5:W-:Y:S04]  /*33a40*/  LDGSTS.E [R0+-0xd200], [R4.64], P6 ;  /* 0xf2e0000004007fae */ /* 0x000be8000b121844 */
[----:B------:R-:W4:Y:S01]  /*33a50*/  LDL.LU.64 R240, [R1+0xfe0] ;  /* 0x000fe00001f07983 */ /* 0x000f220000300a00 */
[----:B-1----:R-:W-:-:S03]  /*33a60*/  IMAD.WIDE R6, R245, 0x4, R78 ;  /* 0x00000004f5067825 */ /* 0x002fc600078e024e */
[----:B------:R-:W4:Y:S01]  /*33a70*/  LDL.LU.64 R78, [R1+0xfd8] ;  /* 0x000fd800014e7983 */ /* 0x000f220000300a00 */
[----:B-----5:R-:W-:-:S03]  /*33a80*/  IMAD.WIDE R4, R245, 0x4, R84 ;  /* 0x00000004f5047825 */ /* 0x020fc600078e0254 */
[----:B------:R1:W-:Y:S04]  /*33a90*/  STL.64 [R1+0x3510], R6 ;  /* 0x0035100601007387 */ /* 0x0003e80000100a00 */
[----:B------:R1:W-:Y:S04]  /*33aa0*/  LDGSTS.E [R2+-0xca00], [R6.64], P6 ;  /* 0xf360000006027fae */ /* 0x0003e8000b121844 */
[----:B------:R2:W-:Y:S04]  /*33ab0*/  STL.64 [R1+0x3508], R4 ;  /* 0x0035080401007387 */ /* 0x0005e80000100a00 */
[----:B------:R2:W-:Y:S01]  /*33ac0*/  LDGSTS.E [R0+-0xc200], [R4.64], P6 ;  /* 0xf3e0000004007fae */ /* 0x0005e2000b121844 */
[----:B-1----:R-:W-:-:S03]  /*33ad0*/  IMAD.WIDE R6, R245, 0x4, R74 ;  /* 0x00000004f5067825 */ /* 0x002fc600078e024a */
[----:B------:R-:W5:Y:S04]  /*33ae0*/  LDL.LU.64 R74, [R1+0xfd0] ;  /* 0x000fd000014a7983 */ /* 0x000f680000300a00 */
[----:B------:R3:W-:Y:S01]  /*33af0*/  LDGSTS.E [R2+-0xba00], [R6.64], P6 ;  /* 0xf460000006027fae */ /* 0x0007e2000b121844 */
[----:B--2---:R-:W-:-:S03]  /*33b00*/  IMAD.WIDE R4, R245, 0x4, R72 ;  /* 0x00000004f5047825 */ /* 0x004fc600078e0248 */
        /* <DEDUP_REMOVED lines=12> */
[----:B-1----:R-:W-:-:S02]  /*33bd0*/  IMAD.WIDE R4, R245, 0x4, R232 ;  /* 0x00000004f5047825 */ /* 0x002fc400078e02e8 */
[----:B------:R-:W4:Y:S02]  /*33be0*/  LDL.LU.64 R232, [R1+0xfb0] ;  /* 0x000fb00001e87983 */ /* 0x000f240000300a00 */
[----:B------:R-:W-:-:S05]  /*33bf0*/  IMAD.WIDE R6, R245, 0x4, R82 ;  /* 0x00000004f5067825 */ /* 0x000fca00078e0252 */
[----:B------:R1:W-:Y:S04]  /*33c00*/  STL.64 [R1+0x34e0], R6 ;  /* 0x0034e00601007387 */ /* 0x0003e80000100a00 */
[----:B------:R1:W-:Y:S04]  /*33c10*/  STL.64 [R1+0x34d8], R4 ;  /* 0x0034d80401007387 */ /* 0x0003e80000100a00 */
[----:B------:R-:W4:Y:S04]  /*33c20*/  LDL.LU.64 R90, [R1+0xfa8] ;  /* 0x000fa800015a7983 */ /* 0x000f280000300a00 */
[----:B------:R1:W-:Y:S04]  /*33c30*/  LDGSTS.E [R2+-0x9a00], [R6.64], P6 ;  /* 0xf660000006027fae */ /* 0x0003e8000b121844 */
[----:B------:R1:W-:Y:S04]  /*33c40*/  LDGSTS.E [R0+-0x9200], [R4.64], P6 ;  /* 0xf6e0000004007fae */ /* 0x0003e8000b121844 */
[----:B------:R-:W4:Y:S01]  /*33c50*/  LDL.LU.64 R88, [R1+0xfa0] ;  /* 0x000fa00001587983 */ /* 0x000f220000300a00 */
[----:B-1----:R-:W-:-:S03]  /*33c60*/  IMAD.WIDE R6, R245, 0x4, R240 ;  /* 0x00000004f5067825 */ /* 0x002fc600078e02f0 */
[----:B------:R-:W4:Y:S01]  /*33c70*/  LDL.LU.64 R84, [R1+0xf98] ;  /* 0x000f980001547983 */ /* 0x000f220000300a00 */
[----:B------:R-:W-:-:S03]  /*33c80*/  IMAD.WIDE R4, R245, 0x4, R78 ;  /* 0x00000004f5047825 */ /* 0x000fc600078e024e */
[----:B------:R5:W-:Y:S04]  /*33c90*/  STL.64 [R1+0x34d0], R6 ;  /* 0x0034d00601007387 */ /* 0x000be80000100a00 */
[----:B------:R5:W-:Y:S04]  /*33ca0*/  LDGSTS.E [R2+-0x8a00], [R6.64], P6 ;  /* 0xf760000006027fae */ /* 0x000be8000b121844 */
[----:B------:R2:W-:Y:S04]  /*33cb0*/  STL.64 [R1+0x34c8], R4 ;  /* 0x0034c80401007387 */ /* 0x0005e80000100a00 */
[----:B------:R2:W-:Y:S01]  /*33cc0*/  LDGSTS.E [R0+-0x8200], [R4.64], P6 ;  /* 0xf7e0000004007fae */ /* 0x0005e2000b121844 */
[----:B-----5:R-:W-:-:S03]  /*33cd0*/  IMAD.WIDE R6, R245, 0x4, R74 ;  /* 0x00000004f5067825 */ /* 0x020fc600078e024a */
[----:B------:R-:W5:Y:S04]  /*33ce0*/  LDL.LU.64 R82, [R1+0xf90] ;  /* 0x000f900001527983 */ /* 0x000f680000300a00 */
[----:B------:R-:W5:Y:S04]  /*33cf0*/  LDL.LU.64 R240, [R1+0xf88] ;  /* 0x000f880001f07983 */ /* 0x000f680000300a00 */
[----:B------:R3:W-:Y:S04]  /*33d00*/  STL.64 [R1+0x34c0], R6 ;  /* 0x0034c00601007387 */ /* 0x0007e80000100a00 */
[----:B------:R3:W-:Y:S01]  /*33d10*/  LDGSTS.E [R2+-0x7a00], [R6.64], P6 ;  /* 0xf860000006027fae */ /* 0x0007e2000b121844 */
[----:B--2---:R-:W-:-:S05]  /*33d20*/  IMAD.WIDE R4, R245, 0x4, R72 ;  /* 0x00000004f5047825 */ /* 0x004fca00078e0248 */
[----:B------:R4:W-:Y:S04]  /*33d30*/  STL.64 [R1+0x34b8], R4 ;  /* 0x0034b80401007387 */ /* 0x0009e80000100a00 */
[----:B------:R-:W2:Y:S04]  /*33d40*/  LDL.LU.64 R78, [R1+0xf80] ;  /* 0x000f8000014e7983 */ /* 0x000ea80000300a00 */
[----:B------:R-:W2:Y:S04]  /*33d50*/  LDL.LU.64 R74, [R1+0xf78] ;  /* 0x000f7800014a7983 */ /* 0x000ea80000300a00 */
[----:B------:R4:W-:Y:S04]  /*33d60*/  LDGSTS.E [R0+-0x7200], [R4.64], P6 ;  /* 0xf8e0000004007fae */ /* 0x0009e8000b121844 */
[----:B------:R-:W2:Y:S01]  /*33d70*/  LDL.LU.64 R72, [R1+0xf70] ;  /* 0x000f700001487983 */ /* 0x000ea20000300a00 */
[----:B---3--:R-:W-:-:S03]  /*33d80*/  IMAD.WIDE R6, R245, 0x4, R70 ;  /* 0x00000004f5067825 */ /* 0x008fc600078e0246 */
[----:B------:R-:W3:Y:S01]  /*33d90*/  LDL.LU.64 R70, [R1+0xf68] ;  /* 0x000f680001467983 */ /* 0x000ee20000300a00 */
[----:B----4-:R-:W-:-:S03]  /*33da0*/  IMAD.WIDE R4, R245, 0x4, R68 ;  /* 0x00000004f5047825 */ /* 0x010fc600078e0244 */
[----:B------:R1:W-:Y:S04]  /*33db0*/  STL.64 [R1+0x34b0], R6 ;  /* 0x0034b00601007387 */ /* 0x0003e80000100a00 */
[----:B------:R4:W-:Y:S04]  /*33dc0*/  STL.64 [R1+0x34a8], R4 ;  /* 0x0034a80401007387 */ /* 0x0009e80000100a00 */
[----:B------:R1:W-:Y:S04]  /*33dd0*/  LDGSTS.E [R2+-0x6a00], [R6.64], P6 ;  /* 0xf960000006027fae */ /* 0x0003e8000b121844 */
[----:B------:R-:W3:Y:S04]  /*33de0*/  LDL.LU.64 R68, [R1+0xf60] ;  /* 0x000f600001447983 */ /* 0x000ee80000300a00 */
[----:B------:R4:W-:Y:S01]  /*33df0*/  LDGSTS.E [R0+-0x6200], [R4.64], P6 ;  /* 0xf9e0000004007fae */ /* 0x0009e2000b121844 */
[----:B-1----:R-:W-:-:S03]  /*33e00*/  IMAD.WIDE R6, R245, 0x4, R232 ;  /* 0x00000004f5067825 */ /* 0x002fc600078e02e8 */
[----:B------:R-:W3:Y:S04]  /*33e10*/  LDL.LU.64 R232, [R1+0xf58] ;  /* 0x000f580001e87983 */ /* 0x000ee80000300a00 */
[----:B------:R1:W-:Y:S04]  /*33e20*/  STL.64 [R1+0x34a0], R6 ;  /* 0x0034a00601007387 */ /* 0x0003e80000100a00 */
[----:B------:R1:W-:Y:S01]  /*33e30*/  LDGSTS.E [R2+-0x5a00], [R6.64], P6 ;  /* 0xfa60000006027fae */ /* 0x0003e2000b121844 */
[----:B----4-:R-:W-:-:S05]  /*33e40*/  IMAD.WIDE R4, R245, 0x4, R90 ;  /* 0x00000004f5047825 */ /* 0x010fca00078e025a */
[----:B------:R4:W-:Y:S04]  /*33e50*/  STL.64 [R1+0x3498], R4 ;  /* 0x0034980401007387 */ /* 0x0009e80000100a00 */
[----:B------:R4:W-:Y:S01]  /*33e60*/  LDGSTS.E [R0+-0x5200], [R4.64], P6 ;  /* 0xfae0000004007fae */ /* 0x0009e2000b121844 */
[----:B-1----:R-:W-:-:S05]  /*33e70*/  IMAD.WIDE R6, R245, 0x4, R88 ;  /* 0x00000004f5067825 */ /* 0x002fca00078e0258 */
[----:B------:R5:W-:Y:S01]  /*33e80*/  STL.64 [R1+0x3490], R6 ;  /* 0x0034900601007387 */ /* 0x000be20000100a00 */
[----:B----4-:R-:W-:-:S03]  /*33e90*/  IMAD.WIDE R4, R245, 0x4, R84 ;  /* 0x00000004f5047825 */ /* 0x010fc600078e0254 */
        /* <DEDUP_REMOVED lines=8> */
[----:B------:R1:W-:Y:S04]  /*33f20*/  LDGSTS.E [R0+-0x3200], [R4.64], P6 ;  /* 0xfce0000004007fae */ /* 0x0003e8000b121844 */
[----:B------:R-:W4:Y:S01]  /*33f30*/  S2R R244, SR_TID.X ;  /* 0x0000000000f47919 */ /* 0x000f220000002100 */
[----:B--2---:R-:W-:-:S04]  /*33f40*/  IMAD.WIDE R6, R245, 0x4, R78 ;  /* 0x00000004f5067825 */ /* 0x004fc800078e024e */
[C---:B-1----:R-:W-:Y:S01]  /*33f50*/  IMAD.WIDE R4, R245.reuse, 0x4, R74 ;  /* 0x00000004f5047825 */ /* 0x042fe200078e024a */
[----:B------:R1:W-:Y:S04]  /*33f60*/  STL.64 [R1+0x3470], R6 ;  /* 0x0034700601007387 */ /* 0x0003e80000100a00 */
[----:B------:R1:W-:Y:S04]  /*33f70*/  LDGSTS.E [R2+-0x2a00], [R6.64], P6 ;  /* 0xfd60000006027fae */ /* 0x0003e8000b121844 */
[----:B------:R3:W-:Y:S04]  /*33f80*/  STL.64 [R1+0x3468], R4 ;  /* 0x0034680401007387 */ /* 0x0007e80000100a00 */
[----:B------:R3:W-:Y:S01]  /*33f90*/  LDGSTS.E [R0+-0x2200], [R4.64], P6 ;  /* 0xfde0000004007fae */ /* 0x0007e2000b121844 */
[----:B-1----:R-:W-:-:S04]  /*33fa0*/  IMAD.WIDE R6, R245, 0x4, R72 ;  /* 0x00000004f5067825 */ /* 0x002fc800078e0248 */
[C---:B---3--:R-:W-:Y:S01]  /*33fb0*/  IMAD.WIDE R4, R245.reuse, 0x4, R70 ;  /* 0x00000004f5047825 */ /* 0x048fe200078e0246 */
[----:B------:R1:W-:Y:S04]  /*33fc0*/  STL.64 [R1+0x3460], R6 ;  /* 0x0034600601007387 */ /* 0x0003e80000100a00 */
[----:B------:R1:W-:Y:S04]  /*33fd0*/  LDGSTS.E [R2+-0x1a00], [R6.64], P6 ;  /* 0xfe60000006027fae */ /* 0x0003e8000b121844 */
[----:B------:R2:W-:Y:S04]  /*33fe0*/  STL.64 [R1+0x3458], R4 ;  /* 0x0034580401007387 */ /* 0x0005e80000100a00 */
[----:B------:R2:W-:Y:S01]  /*33ff0*/  LDGSTS.E [R0+-0x1200], [R4.64], P6 ;  /* 0xfee0000004007fae */ /* 0x0005e2000b121844 */
[----:B-1----:R-:W-:-:S05]  /*34000*/  IMAD.WIDE R6, R245, 0x4, R68 ;  /* 0x00000004f5067825 */ /* 0x002fca00078e0244 */
[----:B------:R1:W-:Y:S04]  /*34010*/  STL.64 [R1+0x3448], R6 ;  /* 0x0034480601007387 */ /* 0x0003e80000100a00 */
[----:B------:R1:W-:Y:S01]  /*34020*/  LDGSTS.E [R2+-0xa00], [R6.64], P6 ;  /* 0xff60000006027fae */ /* 0x0003e2000b121844 */
[----:B--2---:R-:W-:-:S05]  /*34030*/  IMAD.WIDE R4, R245, 0x4, R232 ;  /* 0x00000004f5047825 */ /* 0x004fca00078e02e8 */
[----:B------:R1:W-:Y:S04]  /*34040*/  STL.64 [R1+0x3450], R4 ;  /* 0x0034500401007387 */ /* 0x0003e80000100a00 */
[----:B------:R1:W-:Y:S04]  /*34050*/  STL [R1+0x3a90], R120 ;  /* 0x003a907801007387 */ /* 0x0003e80000100800 */
        /* <DEDUP_REMOVED lines=15> */
[----:B------:R1:W-:Y:S04]  /*34150*/  LDGSTS.E [R0+-0x200], [R4.64], P6 ;  /* 0xffe0000004007fae */ /* 0x0003e8000b121844 */
[----:B------:R-:W0:Y:S01]  /*34160*/  LDGDEPBAR ;  /* 0x00000000000079af */ /* 0x000e220000000000 */
[----:B------:R-:W-:Y:S05]  /*34170*/  @P1 BRA `(.L_x_0) ;  /* 0x00007f8000001947 */ /* 0x000fea0003800000 */
[----:B----4-:R2:W-:Y:S01]  /*34180*/  STL [R1+0x1140], RZ ;  /* 0x001140ff01007387 */ /* 0x0105e20000100800 */
[----:B-1----:R-:W-:Y:S01]  /*34190*/  SHF.L.U32 R0, R244, 0x6, RZ ;  /* 0x00000006f4007819 */ /* 0x002fe200000006ff */
[----:B------:R-:W-:Y:S01]  /*341a0*/  CS2R R28, SRZ ;  /* 0x00000000001c7805 */ /* 0x000fe2000001ff00 */
[----:B------:R-:W-:Y:S01]  /*341b0*/  CS2R R30, SRZ ;  /* 0x00000000001e7805 */ /* 0x000fe2000001ff00 */
[----:B------:R2:W-:Y:S01]  /*341c0*/  STL [R1+0x1144], RZ ;  /* 0x001144ff01007387 */ /* 0x0005e20000100800 */
[----:B------:R-:W-:Y:S01]  /*341d0*/  LOP3.LUT R0, R0, 0x800, RZ, 0xc0, !PT ;  /* 0x0000080000007812 */ /* 0x000fe200078ec0ff */
[----:B------:R-:W-:Y:S01]  /*341e0*/  CS2R R24, SRZ ;  /* 0x0000000000187805 */ /* 0x000fe2000001ff00 */
[----:B------:R-:W-:Y:S01]  /*341f0*/  CS2R R26, SRZ ;  /* 0x00000000001a7805 */ /* 0x000fe2000001ff00 */
[----:B------:R2:W-:Y:S01]  /*34200*/  STL [R1+0x1148], RZ ;  /* 0x001148ff01007387 */ /* 0x0005e20000100800 */
[----:B------:R-:W-:Y:S01]  /*34210*/  CS2R R20, SRZ ;  /* 0x0000000000147805 */ /* 0x000fe2000001ff00 */
        /* <DEDUP_REMOVED lines=8> */
[----:B------:R-:W-:-:S02]  /*342a0*/  CS2R R10, SRZ ;  /* 0x00000000000a7805 */ /* 0x000fc4000001ff00 */
[----:B------:R2:W-:Y:S04]  /*342b0*/  STL [R1+0x1134], RZ ;  /* 0x001134ff01007387 */ /* 0x0005e80000100800 */
        /* <DEDUP_REMOVED lines=1896> */
[----:B------:R2:W-:Y:S04]  /*3b940*/  STL [R1+0x4474], R0 ;  /* 0x0044740001007387 */ /* 0x0005e80000100800 */
        /* <DEDUP_REMOVED lines=121> */
[----:B------:R2:W-:Y:S01]  /*3c0e0*/  STL [R1+0x1e1c], RZ ;  /* 0x001e1cff01007387 */ /* 0x0005e20000100800 */
[----:B------:R-:W-:Y:S05]  /*3c0f0*/  BRA `(.L_x_1) ;  /* 0x00093d2000007947 */ /* 0x000fea0003800000 */
.L_x_0:
[----:B-1--4-:R-:W-:Y:S01]  /*3c100*/  IMAD.MOV.U32 R7, RZ, RZ, -0x1 ;  /* 0xffffffffff077424 */ /* 0x012fe200078e00ff */
[----:B------:R-:W-:Y:S01]  /*3c110*/  STL [R1+0x3a38], RZ ;  /* 0x003a38ff01007387 */ /* 0x000fe20000100800 */
[----:B------:R-:W-:Y:S01]  /*3c120*/  IMAD.MOV.U32 R0, RZ, RZ, 0x3f ;  /* 0x0000003fff007424 */ /* 0x000fe200078e00ff */
[C---:B------:R-:W-:Y:S01]  /*3c130*/  LOP3.LUT R4, R244.reuse, 0x7, RZ, 0xc0, !PT ;  /* 0x00000007f4047812 */ /* 0x040fe200078ec0ff */
[C---:B------:R-:W-:Y:S01]  /*3c140*/  IMAD.SHL.U32 R5, R244.reuse, 0x2, RZ ;  /* 0x00000002f4057824 */ /* 0x040fe200078e00ff */
[----:B------:R1:W-:Y:S01]  /*3c150*/  STL [R1+0x3440], R7 ;  /* 0x0034400701007387 */ /* 0x0003e20000100800 */
[----:B------:R-:W-:Y:S01]  /*3c160*/  IMAD.SHL.U32 R6, R244, 0x40, RZ ;  /* 0x00000040f4067824 */ /* 0x000fe200078e00ff */
[----:B------:R-:W-:Y:S01]  /*3c170*/  IADD3 R2, R0, c[0x0][0x180], RZ ;  /* 0x0000600000027a10 */ /* 0x000fe20007ffe0ff */
[----:B------:R-:W-:Y:S01]  /*3c180*/  IMAD R4, R4, 0x110, RZ ;  /* 0x0000011004047824 */ /* 0x000fe200078e02ff */
[----:B------:R-:W-:Y:S01]  /*3c190*/  STL [R1+0x1140], RZ ;  /* 0x001140ff01007387 */ /* 0x000fe20000100800 */
[----:B------:R-:W-:Y:S01]  /*3c1a0*/  SHF.R.S32.HI R0, RZ, 0x1f, R252 ;  /* 0x0000001fff007819 */ /* 0x000fe200000114fc */
[----:B------:R-:W-:Y:S01]  /*3c1b0*/  CS2R R28, SRZ ;  /* 0x00000000001c7805 */ /* 0x000fe2000001ff00 */
[----:B------:R-:W-:Y:S01]  /*3c1c0*/  SHF.R.S32.HI R3, RZ, 0x1f, R2 ;  /* 0x0000001fff037819 */ /* 0x000fe20000011402 */
[----:B------:R-:W-:Y:S01]  /*3c1d0*/  STL [R1+0x1144], RZ ;  /* 0x001144ff01007387 */ /* 0x000fe20000100800 */
[----:B------:R-:W-:Y:S01]  /*3c1e0*/  LOP3.LUT R4, R4, 0x30, R5, 0x78, !PT ;  /* 0x0000003004047812 */ /* 0x000fe200078e7805 */
[----:B------:R-:W-:Y:S01]  /*3c1f0*/  CS2R R30, SRZ ;  /* 0x00000000001e7805 */ /* 0x000fe2000001ff00 */
[----:B------:R-:W-:Y:S01]  /*3c200*/  LEA.HI R3, R3, R2, RZ, 0x6 ;  /* 0x0000000203037211 */ /* 0x000fe200078f30ff */
[----:B------:R-:W-:Y:S01]  /*3c210*/  STL [R1+0x1148], RZ ;  /* 0x001148ff01007387 */ /* 0x000fe20000100800 */
[----:B------:R-:W-:Y:S01]  /*3c220*/  LOP3.LUT R6, R6, 0x800, RZ, 0xc0, !PT ;  /* 0x0000080006067812 */ /* 0x000fe200078ec0ff */
[----:B------:R-:W-:Y:S01]  /*3c230*/  CS2R R24, SRZ ;  /* 0x0000000000187805 */ /* 0x000fe2000001ff00 */
[----:B------:R-:W-:Y:S01]  /*3c240*/  SHF.R.S32.HI R32, RZ, 0x6, R3 ;  /* 0x00000006ff207819 */ /* 0x000fe20000011403 */
[----:B------:R-:W-:Y:S01]  /*3c250*/  STL [R1+0x114c], RZ ;  /* 0x00114cff01007387 */ /* 0x000fe20000100800 */
[----:B------:R-:W-:Y:S01]  /*3c260*/  LOP3.LUT R3, R4, R6, RZ, 0xfc, !PT ;  /* 0x0000000604037212 */ /* 0x000fe200078efcff */
[----:B------:R-:W-:Y:S01]  /*3c270*/  CS2R R26, SRZ ;  /* 0x00000000001a7805 */ /* 0x000fe2000001ff00 */
[----:B------:R-:W-:Y:S01]  /*3c280*/  LOP3.LUT R5, R244, 0x3, RZ, 0xc0, !PT ;  /* 0x00000003f4057812 */ /* 0x000fe200078ec0ff */
[----:B------:R-:W-:Y:S01]  /*3c290*/  STL [R1+0x1130], RZ ;  /* 0x001130ff01007387 */ /* 0x000fe20000100800 */
[----:B------:R-:W-:Y:S01]  /*3c2a0*/  SHF.R.S32.HI R2, RZ, 0x1f, R245 ;  /* 0x0000001fff027819 */ /* 0x000fe200000114f5 */
[----:B------:R-:W-:Y:S01]  /*3c2b0*/  CS2R R20, SRZ ;  /* 0x0000000000147805 */ /* 0x000fe2000001ff00 */
[----:B------:R-:W-:Y:S01]  /*3c2c0*/  SHF.L.U64.HI R0, R252, 0x2, R0 ;  /* 0x00000002fc007819 */ /* 0x000fe20000010200 */
[----:B------:R-:W-:Y:S01]  /*3c2d0*/  STL [R1+0x1134], RZ ;  /* 0x001134ff01007387 */ /* 0x000fe20000100800 */
[----:B------:R-:W-:Y:S01]  /*3c2e0*/  IMAD R5, R5, 0x820, RZ ;  /* 0x0000082005057824 */ /* 0x000fe200078e02ff */
[----:B------:R-:W-:Y:S01]  /*3c2f0*/  SHF.L.U64.HI R2, R245, 0x2, R2 ;  /* 0x00000002f5027819 */ /* 0x000fe20000010202 */
[----:B------:R-:W-:Y:S01]  /*3c300*/  CS2R R22, SRZ ;  /* 0x0000000000167805 */ /* 0x000fe2000001ff00 */
[----:B------:R-:W-:Y:S01]  /*3c310*/  STL [R1+0x1138], RZ ;  /* 0x001138ff01007387 */ /* 0x000fe20000100800 */
[----:B------:R-:W-:Y:S01]  /*3c320*/  MOV R252, 0x3 ;  /* 0x0000000300fc7802 */ /* 0x000fe20000000f00 */
[----:B------:R-:W-:Y:S01]  /*3c330*/  CS2R R16, SRZ ;  /* 0x0000000000107805 */ /* 0x000fe2000001ff00 */
[----:B-1----:R-:W-:Y:S01]  /*3c340*/  LOP3.LUT R7, R5, 0x5c, R244, 0x78, !PT ;  /* 0x0000005c05077812 */ /* 0x002fe200078e78f4 */
[----:B------:R-:W-:Y:S01]  /*3c350*/  STL [R1+0x113c], RZ ;  /* 0x00113cff01007387 */ /* 0x000fe20000100800 */
[----:B------:R-:W-:Y:S01]  /*3c360*/  CS2R R18, SRZ ;  /* 0x0000000000127805 */ /* 0x000fe2000001ff00 */
[----:B------:R-:W-:Y:S01]  /*3c370*/  CS2R R12, SRZ ;  /* 0x00000000000c7805 */ /* 0x000fe2000001ff00 */
[----:B------:R-:W-:Y:S01]  /*3c380*/  CS2R R14, SRZ ;  /* 0x00000000000e7805 */ /* 0x000fe2000001ff00 */
[----:B------:R-:W-:Y:S01]  /*3c390*/  STL [R1+0x1120], RZ ;  /* 0x001120ff01007387 */ /* 0x000fe20000100800 */
[----:B------:R-:W-:Y:S01]  /*3c3a0*/  CS2R R8, SRZ ;  /* 0x0000000000087805 */ /* 0x000fe2000001ff00 */
[----:B------:R-:W-:Y:S01]  /*3c3b0*/  CS2R R10, SRZ ;  /* 0x00000000000a7805 */ /* 0x000fe2000001ff00 */
[----:B------:R-:W-:Y:S01]  /*3c3c0*/  IADD3 R5, R32, -0x4, RZ ;  /* 0xfffffffc20057810 */ /* 0x000fe20007ffe0ff */
[----:B------:R-:W-:Y:S01]  /*3c3d0*/  STL [R1+0x1124], RZ ;  /* 0x001124ff01007387 */ /* 0x000fe20000100800 */
[----:B------:R-:W-:-:S03]  /*3c3e0*/  LOP3.LUT R4, R7, 0x20, RZ, 0x3c, !PT ;  /* 0x0000002007047812 */ /* 0x000fc600078e3cff */
[----:B------:R-:W-:Y:S04]  /*3c3f0*/  STL [R1+0x1128], RZ ;  /* 0x001128ff01007387 */ /* 0x000fe80000100800 */
        /* <DEDUP_REMOVED lines=1828> */
[----:B------:R-:W-:Y:S04]  /*43640*/  STL [R1+0x4474], R6 ;  /* 0x0044740601007387 */ /* 0x000fe80000100800 */
[----:B------:R-:W-:Y:S04]  /*43650*/  STL [R1+0x27dc], RZ ;  /* 0x0027dcff01007387 */ /* 0x000fe80000100800 */
[----:B------:R-:W-:Y:S04]  /*43660*/  STL [R1+0x27c0], RZ ;  /* 0x0027c0ff01007387 */ /* 0x000fe80000100800 */
[----:B------:R-:W-:Y:S04]  /*43670*/  STL [R1+0x27c4], RZ ;  /* 0x0027c4ff01007387 */ /* 0x000fe80000100800 */
[----:B------:R1:W-:Y:S04]  /*43680*/  STL [R1+0x3a4c], R3 ;  /* 0x003a4c0301007387 */ /* 0x0003e80000100800 */
[----:B------:R2:W-:Y:S04]  /*43690*/  STL [R1+0x27c8], RZ ;  /* 0x0027c8ff01007387 */ /* 0x0005e80000100800 */
[----:B------:R2:W-:Y:S01]  /*436a0*/  STL [R1+0x27cc], RZ ;  /* 0x0027ccff01007387 */ /* 0x0005e20000100800 */
[----:B-1----:R-:W-:-:S03]  /*436b0*/  LOP3.LUT R3, R3, 0x40, RZ, 0x3c, !PT ;  /* 0x0000004003037812 */ /* 0x002fc600078e3cff */
        /* <DEDUP_REMOVED lines=180> */
[----:B------:R2:W-:Y:S02]  /*44200*/  STL [R1+0x4468], R3 ;  /* 0x0044680301007387 */ /* 0x0005e40000100800 */
.L_x_2:
[----:B--2---:R-:W2:Y:S01]  /*44210*/  LDL.LU R3, [R1+0x3440] ;  /* 0x0034400001037983 */ /* 0x004ea20000300800 */
[----:B------:R-:W-:-:S04]  /*44220*/  DEPBAR.LE SB0, 0x6 ;  /* 0x000081800000791a */ /* 0x000fc80000000000 */
[----:B------:R-:W3:Y:S04]  /*44230*/  LDL R6, [R1+0x3a4c] ;  /* 0x003a4c0001067983 */ /* 0x000ee80000100800 */
[----:B-1----:R-:W1:Y:S04]  /*44240*/  S2R R32, SR_TID.X ;  /* 0x0000000000207919 */ /* 0x002e680000002100 */
[----:B------:R-:W-:Y:S04]  /*44250*/  STL [R1+0x4618], R252 ;  /* 0x004618fc01007387 */ /* 0x000fe80000100800 */
[----:B------:R-:W-:Y:S04]  /*44260*/  STL [R1+0x4614], R2 ;  /* 0x0046140201007387 */ /* 0x000fe80000100800 */
[----:B------:R-:W-:Y:S01]  /*44270*/  STL [R1+0x4610], R0 ;  /* 0x0046100001007387 */ /* 0x000fe20000100800 */
[----:B-1----:R-:W-:-:S02]  /*44280*/  LOP3.LUT R4, R32, 0x3, RZ, 0xc0, !PT ;  /* 0x0000000320047812 */ /* 0x002fc400078ec0ff */
[----:B------:R-:W-:-:S03]  /*44290*/  LOP3.LUT R7, R32, 0x3, RZ, 0xc0, !PT ;  /* 0x0000000320077812 */ /* 0x000fc600078ec0ff */
[----:B------:R-:W-:Y:S02]  /*442a0*/  IMAD R4, R4, 0x820, RZ ;  /* 0x0000082004047824 */ /* 0x000fe400078e02ff */
[----:B------:R-:W-:-:S03]  /*442b0*/  IMAD R7, R7, 0x820, RZ ;  /* 0x0000082007077824 */ /* 0x000fc600078e02ff */
[--C-:B------:R-:W-:Y:S02]  /*442c0*/  LOP3.LUT R4, R4, 0x5c, R32.reuse, 0x78, !PT ;  /* 0x0000005c04047812 */ /* 0x100fe400078e7820 */
[----:B------:R-:W-:Y:S02]  /*442d0*/  LOP3.LUT R7, R7, 0x5c, R32, 0x78, !PT ;  /* 0x0000005c07077812 */ /* 0x000fe400078e7820 */
[----:B------:R-:W-:Y:S01]  /*442e0*/  LOP3.LUT R4, R4, 0x20, RZ, 0x3c, !PT ;  /* 0x0000002004047812 */ /* 0x000fe200078e3cff */
[----:B------:R-:W-:Y:S01]  /*442f0*/  BAR.SYNC.DEFER_BLOCKING 0x0 ;  /* 0x0000000000007b1d */ /* 0x000fe20000010000 */
[----:B--2---:R-:W-:-:S04]  /*44300*/  IADD3 R3, R3, 0x1, RZ ;  /* 0x0000000103037810 */ /* 0x004fc80007ffe0ff */
[----:B------:R-:W-:-:S04]  /*44310*/  ISETP.GT.AND P0, PT, R3, 0x3, PT ;  /* 0x000000030300780c */ /* 0x000fc80003f04270 */
[----:B------:R-:W-:-:S04]  /*44320*/  SEL R5, R3, RZ, !P0 ;  /* 0x000000ff03057207 */ /* 0x000fc80004000000 */
[C---:B---3--:R-:W-:Y:S01]  /*44330*/  LEA R6, R5.reuse, R6, 0x11 ;  /* 0x0000000605067211 */ /* 0x048fe200078e88ff */
[C---:B------:R-:W-:Y:S01]  /*44340*/  IMAD R3, R5.reuse, 0x20000, R7 ;  /* 0x0002000005037824 */ /* 0x040fe200078e0207 */
[----:B------:R-:W-:Y:S01]  /*44350*/  STL [R1+0x3440], R5 ;  /* 0x0034400501007387 */ /* 0x000fe20000100800 */
[----:B------:R-:W-:-:S03]  /*44360*/  IMAD R4, R5, 0x20000, R4 ;  /* 0x0002000005047824 */ /* 0x000fc600078e0204 */
[----:B------:R-:W-:Y:S04]  /*44370*/  LDS R132, [R3] ;  /* 0x0000000003847984 */ /* 0x000fe80000000800 */
[----:B------:R-:W-:Y:S04]  /*44380*/  LDS R134, [R3+0x2000] ;  /* 0x0020000003867984 */ /* 0x000fe80000000800 */
[----:B------:R-:W-:Y:S04]  /*44390*/  LDS R133, [R4] ;  /* 0x0000000004857984 */ /* 0x000fe80000000800 */
[----:B------:R-:W-:Y:S04]  /*443a0*/  LDS R135, [R4+0x2000] ;  /* 0x0020000004877984 */ /* 0x000fe80000000800 */
[----:B------:R-:W1:Y:S04]  /*443b0*/  LDSM.16.M88.4 R124, [R6+0x81000] ;  /* 0x08100000067c783b */ /* 0x000e680000000200 */
[----:B------:R-:W2:Y:S04]  /*443c0*/  LDSM.16.M88.4 R128, [R6+0x80000] ;  /* 0x080000000680783b */ /* 0x000ea80000000200 */
[----:B------:R-:W3:Y:S04]  /*443d0*/  LDSM.16.M88.4 R120, [R6+0x82000] ;  /* 0x082000000678783b */ /* 0x000ee80000000200 */
[----:B------:R-:W4:Y:S04]  /*443e0*/  LDSM.16.M88.4 R116, [R6+0x83000] ;  /* 0x083000000674783b */ /* 0x000f280000000200 */
[----:B------:R-:W3:Y:S04]  /*443f0*/  LDSM.16.M88.4 R112, [R6+0x84000] ;  /* 0x084000000670783b */ /* 0x000ee80000000200 */
[----:B------:R-:W4:Y:S04]  /*44400*/  LDSM.16.M88.4 R108, [R6+0x85000] ;  /* 0x08500000066c783b */ /* 0x000f280000000200 */
[----:B------:R-:W-:Y:S04]  /*44410*/  STL [R1+0x5378], R5 ;  /* 0x0053780501007387 */ /* 0x000fe80000100800 */
[----:B------:R-:W4:Y:S04]  /*44420*/  LDSM.16.M88.4 R100, [R6+0x87000] ;  /* 0x087000000664783b */ /* 0x000f280000000200 */
[----:B------:R-:W4:Y:S04]  /*44430*/  LDSM.16.M88.4 R96, [R6+0x88000] ;  /* 0x088000000660783b */ /* 0x000f280000000200 */
[----:B------:R-:W4:Y:S01]  /*44440*/  LDSM.16.M88.4 R92, [R6+0x89000] ;  /* 0x08900000065c783b */ /* 0x000f220000000200 */
[C---:B-1---5:R-:W-:Y:S03]  /*44450*/  HMMA.1688.F32.TF32 R24, R132.reuse, R124, R24 ;  /* 0x0000007c8418723c */ /* 0x062fe60000081018 */
[----:B------:R-:W1:Y:S04]  /*44460*/  LDSM.16.M88.4 R88, [R6+0x8a000] ;  /* 0x08a000000658783b */ /* 0x000e680000000200 */
[----:B--2---:R-:W-:Y:S01]  /*44470*/  STL [R1+0x584c], R130 ;  /* 0x00584c8201007387 */ /* 0x004fe20000100800 */
[C---:B------:R-:W-:Y:S03]  /*44480*/  HMMA.1688.F32.TF32 R28, R132.reuse, R128, R28 ;  /* 0x00000080841c723c */ /* 0x040fe6000008101c */
[----:B------:R-:W-:Y:S04]  /*44490*/  STL [R1+0x5848], R131 ;  /* 0x0058488301007387 */ /* 0x000fe80000100800 */
[----:B------:R-:W-:Y:S01]  /*444a0*/  STL [R1+0x5854], R126 ;  /* 0x0058547e01007387 */ /* 0x000fe20000100800 */
[C---:B---3--:R-:W-:Y:S03]  /*444b0*/  HMMA.1688.F32.TF32 R20, R132.reuse, R120, R20 ;  /* 0x000000788414723c */ /* 0x048fe60000081014 */
[----:B------:R-:W-:Y:S04]  /*444c0*/  STL [R1+0x5850], R127 ;  /* 0x0058507f01007387 */ /* 0x000fe80000100800 */
[----:B------:R-:W-:Y:S01]  /*444d0*/  STL [R1+0x585c], R122 ;  /* 0x00585c7a01007387 */ /* 0x000fe20000100800 */
[C---:B----4-:R-:W-:Y:S03]  /*444e0*/  HMMA.1688.F32.TF32 R16, R132.reuse, R116, R16 ;  /* 0x000000748410723c */ /* 0x050fe60000081010 */
[----:B------:R-:W-:Y:S04]  /*444f0*/  STL [R1+0x5858], R123 ;  /* 0x0058587b01007387 */ /* 0x000fe80000100800 */
[----:B------:R2:W-:Y:S01]  /*44500*/  STL [R1+0x5864], R118 ;  /* 0x0058647601007387 */ /* 0x0005e20000100800 */
[C---:B------:R-:W-:Y:S03]  /*44510*/  HMMA.1688.F32.TF32 R12, R132.reuse, R112, R12 ;  /* 0x00000070840c723c */ /* 0x040fe6000008100c */
[----:B------:R-:W-:Y:S04]  /*44520*/  STL [R1+0x5860], R119 ;  /* 0x0058607701007387 */ /* 0x000fe80000100800 */
[----:B------:R3:W-:Y:S01]  /*44530*/  STL [R1+0x586c], R114 ;  /* 0x00586c7201007387 */ /* 0x0007e20000100800 */
[----:B--2---:R-:W-:Y:S01]  /*44540*/  MOV R118, R27 ;  /* 0x0000001b00767202 */ /* 0x004fe20000000f00 */
[----:B------:R-:W-:Y:S02]  /*44550*/  HMMA.1688.F32.TF32 R8, R132, R108, R8 ;  /* 0x0000006c8408723c */ /* 0x000fe40000081008 */
[----:B------:R2:W-:Y:S04]  /*44560*/  STL [R1+0x5868], R115 ;  /* 0x0058687301007387 */ /* 0x0005e80000100800 */
[----:B------:R4:W-:Y:S01]  /*44570*/  STL [R1+0x5874], R110 ;  /* 0x0058746e01007387 */ /* 0x0009e20000100800 */
[----:B---3--:R-:W-:Y:S01]  /*44580*/  IMAD.MOV.U32 R114, RZ, RZ, R25 ;  /* 0x000000ffff727224 */ /* 0x008fe200078e0019 */
[----:B------:R-:W-:-:S02]  /*44590*/  MOV R123, R18 ;  /* 0x00000012007b7202 */ /* 0x000fc40000000f00 */
[----:B------:R3:W-:Y:S01]  /*445a0*/  STL [R1+0x5870], R111 ;  /* 0x0058706f01007387 */ /* 0x0007e20000100800 */
[----:B------:R-:W-:Y:S02]  /*445b0*/  IMAD.MOV.U32 R122, RZ, RZ, R17 ;  /* 0x000000ffff7a7224 */ /* 0x000fe400078e0011 */
[----:B--2---:R-:W-:Y:S01]  /*445c0*/  IMAD.MOV.U32 R115, RZ, RZ, R26 ;  /* 0x000000ffff737224 */ /* 0x004fe200078e001a */
[----:B------:R-:W-:Y:S01]  /*445d0*/  STL.64 [R1+0x2ea0], R28 ;  /* 0x002ea01c01007387 */ /* 0x000fe20000100a00 */
[----:B------:R-:W-:Y:S02]  /*445e0*/  IMAD.MOV.U32 R119, RZ, RZ, R16 ;  /* 0x000000ffff777224 */ /* 0x000fe400078e0010 */
[----:B----4-:R-:W-:Y:S01]  /*445f0*/  IMAD.MOV.U32 R110, RZ, RZ, R23 ;  /* 0x000000ffff6e7224 */ /* 0x010fe200078e0017 */
[----:B------:R-:W-:Y:S01]  /*44600*/  STL.64 [R1+0x2ea8], R30 ;  /* 0x002ea81e01007387 */ /* 0x000fe20000100a00 */
[----:B------:R-:W-:Y:S02]  /*44610*/  IMAD.MOV.U32 R126, RZ, RZ, R19 ;  /* 0x000000ffff7e7224 */ /* 0x000fe400078e0013 */
[----:B---3--:R-:W-:Y:S01]  /*44620*/  IMAD.MOV.U32 R111, RZ, RZ, R24 ;  /* 0x000000ffff6f7224 */ /* 0x008fe200078e0018 */
[----:B------:R2:W-:Y:S04]  /*44630*/  STL [R1+0x5884], R118 ;  /* 0x0058847601007387 */ /* 0x0005e80000100800 */
[----:B------:R3:W-:Y:S04]  /*44640*/  STL [R1+0x5880], R115 ;  /* 0x0058807301007387 */ /* 0x0007e80000100800 */
[----:B------:R4:W-:Y:S01]  /*44650*/  STL [R1+0x587c], R114 ;  /* 0x00587c7201007387 */ /* 0x0009e20000100800 */
[----:B--2---:R-:W-:-:S03]  /*44660*/  IMAD.MOV.U32 R118, RZ, RZ, R12 ;  /* 0x000000ffff767224 */ /* 0x004fc600078e000c */
[----:B------:R2:W-:Y:S01]  /*44670*/  STL [R1+0x5878], R111 ;  /* 0x0058786f01007387 */ /* 0x0005e20000100800 */
[----:B---3--:R-:W-:-:S03]  /*44680*/  IMAD.MOV.U32 R115, RZ, RZ, R13 ;  /* 0x000000ffff737224 */ /* 0x008fc600078e000d */
[----:B------:R-:W-:Y:S01]  /*44690*/  STL.64 [R1+0x2ef0], R20 ;  /* 0x002ef01401007387 */ /* 0x000fe20000100a00 */
[----:B----4-:R-:W-:-:S03]  /*446a0*/  MOV R114, R14 ;  /* 0x0000000e00727202 */ /* 0x010fc60000000f00 */
[----:B------:R-:W-:Y:S01]  /*446b0*/  STL [R1+0x2ef8], R22 ;  /* 0x002ef81601007387 */ /* 0x000fe20000100800 */
[----:B--2---:R-:W-:-:S03]  /*446c0*/  IMAD.MOV.U32 R111, RZ, RZ, R15 ;  /* 0x000000ffff6f7224 */ /* 0x004fc600078e000f */
[----:B------:R2:W-:Y:S04]  /*446d0*/  STL [R1+0x5888], R110 ;  /* 0x0058886e01007387 */ /* 0x0005e80000100800 */
[----:B------:R3:W-:Y:S04]  /*446e0*/  STL [R1+0x5894], R123 ;  /* 0x0058947b01007387 */ /* 0x0007e80000100800 */
[----:B------:R4:W-:Y:S01]  /*446f0*/  STL [R1+0x5890], R122 ;  /* 0x0058907a01007387 */ /* 0x0009e20000100800 */
[----:B--2---:R-:W-:-:S03]  /*44700*/  IMAD.MOV.U32 R110, RZ, RZ, R11 ;  /* 0x000000ffff6e7224 */ /* 0x004fc600078e000b */
[----:B------:R2:W-:Y:S01]  /*44710*/  STL [R1+0x588c], R119 ;  /* 0x00588c7701007387 */ /* 0x0005e20000100800 */
[----:B---3--:R-:W-:-:S03]  /*44720*/  IMAD.MOV.U32 R123, RZ, RZ, R8 ;  /* 0x000000ffff7b7224 */ /* 0x008fc600078e0008 */
[----:B------:R-:W3:Y:S01]  /*44730*/  LDL.LU.64 R152, [R1+0x1140] ;  /* 0x0011400001987983 */ /* 0x000ee20000300a00 */
[----:B----4-:R-:W-:-:S03]  /*44740*/  IMAD.MOV.U32 R122, RZ, RZ, R9 ;  /* 0x000000ffff7a7224 */ /* 0x010fc600078e0009 */
[----:B------:R-:W3:Y:S01]  /*44750*/  LDL.LU.64 R154, [R1+0x1148] ;  /* 0x00114800019a7983 */ /* 0x000ee20000300a00 */
[----:B--2---:R-:W-:-:S03]  /*44760*/  MOV R119, R10 ;  /* 0x0000000a00777202 */ /* 0x004fc60000000f00 */
[----:B------:R-:W2:Y:S04]  /*44770*/  LDL.LU.64 R148, [R1+0x1130] ;  /* 0x0011300001947983 */ /* 0x000ea80000300a00 */
[----:B------:R-:W2:Y:S04]  /*44780*/  LDL.LU.64 R150, [R1+0x1138] ;  /* 0x0011380001967983 */ /* 0x000ea80000300a00 */
[----:B------:R-:W4:Y:S04]  /*44790*/  LDL.LU.64 R144, [R1+0x1120] ;  /* 0x0011200001907983 */ /* 0x000f280000300a00 */
[----:B------:R-:W4:Y:S04]  /*447a0*/  LDL.LU.64 R146, [R1+0x1128] ;  /* 0x0011280001927983 */ /* 0x000f280000300a00 */
[----:B------:R-:W3:Y:S04]  /*447b0*/  LDL.LU.64 R140, [R1+0x1110] ;  /* 0x00111000018c7983 */ /* 0x000ee80000300a00 */
[----:B------:R-:W3:Y:S04]  /*447c0*/  LDL.LU.64 R142, [R1+0x1118] ;  /* 0x00111800018e7983 */ /* 0x000ee80000300a00 */
[----:B------:R-:W1:Y:S04]  /*447d0*/  LDSM.16.M88.4 R84, [R6+0x8b000] ;  /* 0x08b000000654783b */ /* 0x000e680000000200 */
        /* <DEDUP_REMOVED lines=15> */
[----:B------:R-:W-:Y:S04]  /*448d0*/  STL [R1+0x5714], R102 ;  /* 0x0057146601007387 */ /* 0x000fe80000100800 */
[----:B------:R-:W1:Y:S04]  /*448e0*/  LDSM.16.M88.4 R20, [R6+0x9b000] ;  /* 0x09b000000614783b */ /* 0x000e680000000200 */
[----:B------:R-:W-:Y:S04]  /*448f0*/  STL [R1+0x5710], R103 ;  /* 0x0057106701007387 */ /* 0x000fe80000100800 */
[----:B------:R-:W-:Y:S04]  /*44900*/  STL [R1+0x5708], R98 ;  /* 0x0057086201007387 */ /* 0x000fe80000100800 */
[----:B------:R-:W1:Y:S04]  /*44910*/  LDSM.16.M88.4 R16, [R6+0x9c000] ;  /* 0x09c000000610783b */ /* 0x000e680000000200 */
[----:B------:R-:W-:Y:S04]  /*44920*/  STL [R1+0x5704], R99 ;  /* 0x0057046301007387 */ /* 0x000fe80000100800 */
[----:B------:R-:W-:Y:S04]  /*44930*/  STL [R1+0x5700], R94 ;  /* 0x0057005e01007387 */ /* 0x000fe80000100800 */
[----:B------:R-:W1:Y:S04]  /*44940*/  LDSM.16.M88.4 R12, [R6+0x9d000] ;  /* 0x09d00000060c783b */ /* 0x000e680000000200 */
[----:B------:R-:W-:Y:S04]  /*44950*/  STL [R1+0x56fc], R95 ;  /* 0x0056fc5f01007387 */ /* 0x000fe80000100800 */
[----:B-1----:R-:W-:Y:S04]  /*44960*/  STL [R1+0x5718], R90 ;  /* 0x0057185a01007387 */ /* 0x002fe80000100800 */
[----:B------:R-:W1:Y:S04]  /*44970*/  LDSM.16.M88.4 R8, [R6+0x9e000] ;  /* 0x09e000000608783b */ /* 0x000e680000000200 */
[----:B------:R-:W-:Y:S04]  /*44980*/  STL [R1+0x570c], R91 ;  /* 0x00570c5b01007387 */ /* 0x000fe80000100800 */
[----:B------:R-:W-:Y:S04]  /*44990*/  STL [R1+0x5720], R86 ;  /* 0x0057205601007387 */ /* 0x000fe80000100800 */
[----:B------:R-:W1:Y:S04]  /*449a0*/  LDSM.16.M88.4 R240, [R6+0x9f000] ;  /* 0x09f0000006f0783b */ /* 0x000e680000000200 */
        /* <DEDUP_REMOVED lines=36> */
[----:B------:R-:W3:Y:S04]  /*44bf0*/  LDSM.16.M88.4 R104, [R6+0x86000] ;  /* 0x086000000668783b */ /* 0x000ee80000000200 */
[----:B------:R-:W-:Y:S04]  /*44c00*/  LDS R136, [R3+0x80] ;  /* 0x0000800003887984 */ /* 0x000fe80000000800 */
[----:B------:R-:W-:Y:S04]  /*44c10*/  LDS R138, [R3+0x2080] ;  /* 0x00208000038a7984 */ /* 0x000fe80000000800 */
[----:B------:R-:W-:Y:S01]  /*44c20*/  LDS R137, [R4+0x80] ;  /* 0x0000800004897984 */ /* 0x000fe20000000800 */
[C---:B--2---:R-:W-:Y:S03]  /*44c30*/  HMMA.1688.F32.TF32 R148, R132.reuse, R100, R148 ;  /* 0x000000648494723c */ /* 0x044fe60000081094 */
[----:B------:R-:W-:Y:S04]  /*44c40*/  STL [R1+0x56b8], R15 ;  /* 0x0056b80f01007387 */ /* 0x000fe80000100800 */
[----:B-1----:R-:W-:Y:S04]  /*44c50*/  STL [R1+0x56c0], R10 ;  /* 0x0056c00a01007387 */ /* 0x002fe80000100800 */
[----:B------:R-:W-:Y:S04]  /*44c60*/  STL [R1+0x56ac], R11 ;  /* 0x0056ac0b01007387 */ /* 0x000fe80000100800 */
[----:B------:R-:W-:Y:S04]  /*44c70*/  STL [R1+0x56c4], R242 ;  /* 0x0056c4f201007387 */ /* 0x000fe80000100800 */
[----:B------:R-:W-:Y:S01]  /*44c80*/  STL [R1+0x56a8], R243 ;  /* 0x0056a8f301007387 */ /* 0x000fe20000100800 */
[----:B----4-:R-:W-:Y:S03]  /*44c90*/  HMMA.1688.F32.TF32 R144, R132, R96, R144 ;  /* 0x000000608490723c */ /* 0x010fe60000081090 */
[----:B------:R1:W-:Y:S01]  /*44ca0*/  STL [R1+0x4d14], R6 ;  /* 0x004d140601007387 */ /* 0x0003e20000100800 */
[----:B------:R-:W-:Y:S01]  /*44cb0*/  IMAD.MOV.U32 R35, RZ, RZ, R148 ;  /* 0x000000ffff237224 */ /* 0x000fe200078e0094 */
[----:B------:R-:W-:Y:S01]  /*44cc0*/  MOV R39, R150 ;  /* 0x0000009600277202 */ /* 0x000fe20000000f00 */
[----:B------:R-:W-:Y:S01]  /*44cd0*/  IMAD.MOV.U32 R38, RZ, RZ, R149 ;  /* 0x000000ffff267224 */ /* 0x000fe200078e0095 */
[----:B------:R-:W2:Y:S01]  /*44ce0*/  LDS R139, [R4+0x2080] ;  /* 0x00208000048b7984 */ /* 0x000ea20000000800 */
[----:B------:R-:W-:-:S03]  /*44cf0*/  IMAD.MOV.U32 R42, RZ, RZ, R151 ;  /* 0x000000ffff2a7224 */ /* 0x000fc600078e0097 */
[----:B------:R-:W4:Y:S04]  /*44d00*/  LDL.LU.64 R148, [R1+0x1100] ;  /* 0x0011000001947983 */ /* 0x000f280000300a00 */
[----:B------:R-:W4:Y:S04]  /*44d10*/  LDL.LU.64 R150, [R1+0x1108] ;  /* 0x0011080001967983 */ /* 0x000f280000300a00 */
[----:B------:R-:W-:Y:S04]  /*44d20*/  STL [R1+0x57b0], R42 ;  /* 0x0057b02a01007387 */ /* 0x000fe80000100800 */
[----:B------:R-:W-:Y:S01]  /*44d30*/  STL [R1+0x57ac], R39 ;  /* 0x0057ac2701007387 */ /* 0x000fe20000100800 */
[----:B------:R-:W-:Y:S01]  /*44d40*/  IMAD.MOV.U32 R43, RZ, RZ, R144 ;  /* 0x000000ffff2b7224 */ /* 0x000fe200078e0090 */
[----:B------:R-:W-:Y:S01]  /*44d50*/  MOV R47, R146 ;  /* 0x00000092002f7202 */ /* 0x000fe20000000f00 */
[----:B------:R-:W-:Y:S01]  /*44d60*/  IMAD.MOV.U32 R46, RZ, RZ, R145 ;  /* 0x000000ffff2e7224 */ /* 0x000fe200078e0091 */
[----:B------:R-:W-:Y:S01]  /*44d70*/  STL [R1+0x57a8], R38 ;  /* 0x0057a82601007387 */ /* 0x000fe20000100800 */
[----:B------:R-:W-:-:S03]  /*44d80*/  IMAD.MOV.U32 R50, RZ, RZ, R147 ;  /* 0x000000ffff327224 */ /* 0x000fc600078e0093 */
[----:B------:R1:W-:Y:S04]  /*44d90*/  STL [R1+0x57a4], R35 ;  /* 0x0057a42301007387 */ /* 0x0003e80000100800 */
[----:B------:R-:W2:Y:S04]  /*44da0*/  LDL.LU.64 R144, [R1+0x10f0] ;  /* 0x0010f00001907983 */ /* 0x000ea80000300a00 */
[----:B------:R-:W2:Y:S01]  /*44db0*/  LDL.LU.64 R146, [R1+0x10f8] ;  /* 0x0010f80001927983 */ /* 0x000ea20000300a00 */
[----:B---3--:R-:W-:Y:S03]  /*44dc0*/  HMMA.1688.F32.TF32 R140, R132, R92, R140 ;  /* 0x0000005c848c723c */ /* 0x008fe6000008108c */
[----:B------:R-:W-:Y:S04]  /*44dd0*/  STL [R1+0x57c0], R50 ;  /* 0x0057c03201007387 */ /* 0x000fe80000100800 */
[----:B------:R-:W-:Y:S04]  /*44de0*/  STL [R1+0x57bc], R47 ;  /* 0x0057bc2f01007387 */ /* 0x000fe80000100800 */
[----:B------:R-:W-:Y:S04]  /*44df0*/  STL [R1+0x57b8], R46 ;  /* 0x0057b82e01007387 */ /* 0x000fe80000100800 */
[----:B------:R3:W-:Y:S04]  /*44e00*/  STL [R1+0x57b4], R43 ;  /* 0x0057b42b01007387 */ /* 0x0007e80000100800 */
[----:B------:R-:W-:Y:S04]  /*44e10*/  LDS R244, [R3+0x280] ;  /* 0x0002800003f47984 */ /* 0x000fe80000000800 */
[----:B------:R-:W-:Y:S01]  /*44e20*/  LDS R246, [R3+0x2280] ;  /* 0x0022800003f67984 */ /* 0x000fe20000000800 */
[----:B------:R-:W-:Y:S01]  /*44e30*/  IMAD.MOV.U32 R59, RZ, RZ, R140 ;  /* 0x000000ffff3b7224 */ /* 0x000fe200078e008c */
[----:B------:R-:W-:Y:S01]  /*44e40*/  MOV R63, R142 ;  /* 0x0000008e003f7202 */ /* 0x000fe20000000f00 */
[----:B------:R-:W-:Y:S01]  /*44e50*/  IMAD.MOV.U32 R62, RZ, RZ, R141 ;  /* 0x000000ffff3e7224 */ /* 0x000fe200078e008d */
[----:B------:R-:W-:Y:S01]  /*44e60*/  LDS R245, [R4+0x280] ;  /* 0x0002800004f57984 */ /* 0x000fe20000000800 */
[----:B------:R-:W-:-:S03]  /*44e70*/  IMAD.MOV.U32 R66, RZ, RZ, R143 ;  /* 0x000000ffff427224 */ /* 0x000fc600078e008f */
[----:B------:R-:W3:Y:S04]  /*44e80*/  LDL.LU.64 R140, [R1+0x10e0] ;  /* 0x0010e000018c7983 */ /* 0x000ee80000300a00 */
[----:B------:R-:W3:Y:S04]  /*44e90*/  LDL.LU.64 R142, [R1+0x10e8] ;  /* 0x0010e800018e7983 */ /* 0x000ee80000300a00 */
[----:B------:R-:W-:Y:S04]  /*44ea0*/  STL [R1+0x57d0], R66 ;  /* 0x0057d04201007387 */ /* 0x000fe80000100800 */
[----:B------:R-:W-:Y:S04]  /*44eb0*/  STL [R1+0x57cc], R63 ;  /* 0x0057cc3f01007387 */ /* 0x000fe80000100800 */
[----:B------:R-:W-:Y:S04]  /*44ec0*/  STL [R1+0x57c8], R62 ;  /* 0x0057c83e01007387 */ /* 0x000fe80000100800 */
[----:B------:R1:W-:Y:S04]  /*44ed0*/  STL [R1+0x57c4], R59 ;  /* 0x0057c43b01007387 */ /* 0x0003e80000100800 */
[----:B------:R-:W-:Y:S04]  /*44ee0*/  LDS R247, [R4+0x2280] ;  /* 0x0022800004f77984 */ /* 0x000fe80000000800 */
        /* <DEDUP_REMOVED lines=15> */
[----:B------:R-:W-:Y:S01]  /*44fe0*/  LDS R231, [R4+0x6000] ;  /* 0x0060000004e77984 */ /* 0x000fe20000000800 */
[C---:B----4-:R-:W-:Y:S11]  /*44ff0*/  HMMA.1688.F32.TF32 R148, R132.reuse, R88, R148 ;  /* 0x000000588494723c */ /* 0x050ff60000081094 */
[----:B------:R-:W-:Y:S11]  /*45000*/  @!UPT UIADD3 URZ, URZ, URZ, URZ ;  /* 0x0000003f3f3ff290 */ /* 0x000ff6000fffe03f */
[----:B------:R-:W-:Y:S02]  /*45010*/  @!UPT UIADD3 URZ, URZ, URZ, URZ ;  /* 0x0000003f3f3ff290 */ /* 0x000fe4000fffe03f */
[----:B------:R-:W-:Y:S01]  /*45020*/  IMAD.MOV.U32 R67, RZ, RZ, R148 ;  /* 0x000000ffff437224 */ /* 0x000fe200078e0094 */
[----:B------:R-:W-:Y:S01]  /*45030*/  MOV R71, R150 ;  /* 0x0000009600477202 */ /* 0x000fe20000000f00 */
[----:B------:R-:W-:Y:S02]  /*45040*/  IMAD.MOV.U32 R70, RZ, RZ, R149 ;  /* 0x000000ffff467224 */ /* 0x000fe400078e0095 */
[----:B------:R-:W-:Y:S01]  /*45050*/  IMAD.MOV.U32 R74, RZ, RZ, R151 ;  /* 0x000000ffff4a7224 */ /* 0x000fe200078e0097 */
[----:B------:R-:W4:Y:S01]  /*45060*/  LDL.LU.64 R148, [R1+0x10d0] ;  /* 0x0010d00001947983 */ /* 0x000f220000300a00 */
[----:B--2---:R-:W-:Y:S03]  /*45070*/  HMMA.1688.F32.TF32 R144, R132, R84, R144 ;  /* 0x000000548490723c */ /* 0x004fe60000081090 */
[----:B------:R-:W4:Y:S04]  /*45080*/  LDL.LU.64 R150, [R1+0x10d8] ;  /* 0x0010d80001967983 */ /* 0x000f280000300a00 */
[----:B------:R-:W-:Y:S04]  /*45090*/  STL [R1+0x57e0], R74 ;  /* 0x0057e04a01007387 */ /* 0x000fe80000100800 */
[----:B------:R-:W-:Y:S04]  /*450a0*/  STL [R1+0x57dc], R71 ;  /* 0x0057dc4701007387 */ /* 0x000fe80000100800 */
[----:B------:R-:W-:Y:S04]  /*450b0*/  STL [R1+0x57d8], R70 ;  /* 0x0057d84601007387 */ /* 0x000fe80000100800 */
[----:B------:R2:W-:Y:S05]  /*450c0*/  STL [R1+0x57d4], R67 ;  /* 0x0057d44301007387 */ /* 0x0005ea0000100800 */
[----:B------:R-:W-:Y:S01]  /*450d0*/  IMAD.MOV.U32 R51, RZ, RZ, R144 ;  /* 0x000000ffff337224 */ /* 0x000fe200078e0090 */
[----:B------:R-:W-:Y:S01]  /*450e0*/  MOV R55, R146 ;  /* 0x0000009200377202 */ /* 0x000fe20000000f00 */
[----:B------:R-:W-:-:S02]  /*450f0*/  IMAD.MOV.U32 R54, RZ, RZ, R145 ;  /* 0x000000ffff367224 */ /* 0x000fc400078e0091 */
[----:B------:R-:W-:Y:S01]  /*45100*/  IMAD.MOV.U32 R58, RZ, RZ, R147 ;  /* 0x000000ffff3a7224 */ /* 0x000fe200078e0093 */
[----:B------:R-:W2:Y:S04]  /*45110*/  LDL.LU.64 R144, [R1+0x10c0] ;  /* 0x0010c00001907983 */ /* 0x000ea80000300a00 */
[----:B------:R-:W2:Y:S01]  /*45120*/  LDL.LU.64 R146, [R1+0x10c8] ;  /* 0x0010c80001927983 */ /* 0x000ea20000300a00 */
[----:B---3--:R-:W-:Y:S03]  /*45130*/  HMMA.1688.F32.TF32 R140, R132, R80, R140 ;  /* 0x00000050848c723c */ /* 0x008fe6000008108c */
[----:B------:R-:W-:Y:S04]  /*45140*/  STL [R1+0x57f0], R58 ;  /* 0x0057f03a01007387 */ /* 0x000fe80000100800 */
[----:B------:R-:W-:Y:S04]  /*45150*/  STL [R1+0x57ec], R55 ;  /* 0x0057ec3701007387 */ /* 0x000fe80000100800 */
[----:B------:R-:W-:Y:S04]  /*45160*/  STL [R1+0x57e8], R54 ;  /* 0x0057e83601007387 */ /* 0x000fe80000100800 */
[----:B------:R3:W-:Y:S09]  /*45170*/  STL [R1+0x57e4], R51 ;  /* 0x0057e43301007387 */ /* 0x0007f20000100800 */
[----:B------:R-:W-:Y:S01]  /*45180*/  IMAD.MOV.U32 R27, RZ, RZ, R140 ;  /* 0x000000ffff1b7224 */ /* 0x000fe200078e008c */
[----:B------:R-:W-:Y:S01]  /*45190*/  MOV R31, R142 ;  /* 0x0000008e001f7202 */ /* 0x000fe20000000f00 */
[----:B------:R-:W-:-:S02]  /*451a0*/  IMAD.MOV.U32 R30, RZ, RZ, R141 ;  /* 0x000000ffff1e7224 */ /* 0x000fc400078e008d */
[----:B------:R-:W-:Y:S01]  /*451b0*/  IMAD.MOV.U32 R34, RZ, RZ, R143 ;  /* 0x000000ffff227224 */ /* 0x000fe200078e008f */
[----:B------:R-:W3:Y:S04]  /*451c0*/  LDL.LU.64 R140, [R1+0x10b0] ;  /* 0x0010b000018c7983 */ /* 0x000ee80000300a00 */
[----:B------:R-:W3:Y:S01]  /*451d0*/  LDL.LU.64 R142, [R1+0x10b8] ;  /* 0x0010b800018e7983 */ /* 0x000ee20000300a00 */
[----:B------:R-:W-:Y:S03]  /*451e0*/  HMMA.1688.F32.TF32 R152, R132, R104, R152 ;  /* 0x000000688498723c */ /* 0x000fe60000081098 */
[----:B------:R-:W-:Y:S04]  /*451f0*/  STL [R1+0x5800], R34 ;  /* 0x0058002201007387 */ /* 0x000fe80000100800 */
[----:B------:R-:W-:Y:S04]  /*45200*/  STL [R1+0x57fc], R31 ;  /* 0x0057fc1f01007387 */ /* 0x000fe80000100800 */
[----:B------:R-:W-:Y:S04]  /*45210*/  STL [R1+0x57f8], R30 ;  /* 0x0057f81e01007387 */ /* 0x000fe80000100800 */
[----:B------:R-:W-:Y:S09]  /*45220*/  STL [R1+0x57f4], R27 ;  /* 0x0057f41b01007387 */ /* 0x000ff20000100800 */
[----:B------:R-:W-:Y:S01]  /*45230*/  IMAD.MOV.U32 R127, RZ, RZ, R152 ;  /* 0x000000ffff7f7224 */ /* 0x000fe200078e0098 */
[----:B------:R-:W-:Y:S01]  /*45240*/  MOV R131, R154 ;  /* 0x0000009a00837202 */ /* 0x000fe20000000f00 */
[----:B------:R-:W-:-:S02]  /*45250*/  IMAD.MOV.U32 R130, RZ, RZ, R153 ;  /* 0x000000ffff827224 */ /* 0x000fc400078e0099 */
[----:B-1----:R-:W-:Y:S01]  /*45260*/  IMAD.MOV.U32 R6, RZ, RZ, R155 ;  /* 0x000000ffff067224 */ /* 0x002fe200078e009b */
[----:B------:R-:W3:Y:S04]  /*45270*/  LDL.LU.64 R152, [R1+0x10a0] ;  /* 0x0010a00001987983 */ /* 0x000ee80000300a00 */
[----:B------:R-:W3:Y:S01]  /*45280*/  LDL.LU.64 R154, [R1+0x10a8] ;  /* 0x0010a800019a7983 */ /* 0x000ee20000300a00 */
[C---:B----4-:R-:W-:Y:S11]  /*45290*/  HMMA.1688.F32.TF32 R148, R132.reuse, R76, R148 ;  /* 0x0000004c8494723c */ /* 0x050ff60000081094 */
[----:B------:R-:W-:Y:S11]  /*452a0*/  @!UPT UIADD3 URZ, URZ, URZ, URZ ;  /* 0x0000003f3f3ff290 */ /* 0x000ff6000fffe03f */
[----:B------:R-:W-:Y:S02]  /*452b0*/  @!UPT UIADD3 URZ, URZ, URZ, URZ ;  /* 0x0000003f3f3ff290 */ /* 0x000fe4000fffe03f */
[----:B------:R-:W-:Y:S01]  /*452c0*/  IMAD.MOV.U32 R82, RZ, RZ, R151 ;  /* 0x000000ffff527224 */ /* 0x000fe200078e0097 */
[----:B------:R-:W-:Y:S01]  /*452d0*/  MOV R79, R150 ;  /* 0x00000096004f7202 */ /* 0x000fe20000000f00 */
[----:B------:R-:W-:Y:S02]  /*452e0*/  IMAD.MOV.U32 R78, RZ, RZ, R149 ;  /* 0x000000ffff4e7224 */ /* 0x000fe400078e0095 */
[----:B------:R-:W-:Y:S01]  /*452f0*/  IMAD.MOV.U32 R75, RZ, RZ, R148 ;  /* 0x000000ffff4b7224 */ /* 0x000fe200078e0094 */
[----:B--2---:R-:W-:Y:S01]  /*45300*/  HMMA.1688.F32.TF32 R144, R132, R72, R144 ;  /* 0x000000488490723c */ /* 0x004fe20000081090 */
[----:B------:R-:W-:Y:S04]  /*45310*/  STL [R1+0x5810], R82 ;  /* 0x0058105201007387 */ /* 0x000fe80000100800 */
[----:B------:R-:W-:Y:S04]  /*45320*/  STL [R1+0x580c], R79 ;  /* 0x00580c4f01007387 */ /* 0x000fe80000100800 */
[----:B------:R-:W-:Y:S04]  /*45330*/  STL [R1+0x5808], R78 ;  /* 0x0058084e01007387 */ /* 0x000fe80000100800 */
[----:B------:R1:W-:Y:S04]  /*45340*/  STL [R1+0x5804], R75 ;  /* 0x0058044b01007387 */ /* 0x0003e80000100800 */
[----:B------:R-:W2:Y:S04]  /*45350*/  LDL.LU.64 R148, [R1+0x1090] ;  /* 0x0010900001947983 */ /* 0x000ea80000300a00 */
[----:B------:R-:W2:Y:S03]  /*45360*/  LDL.LU.64 R150, [R1+0x1098] ;  /* 0x0010980001967983 */ /* 0x000ea60000300a00 */
[----:B------:R-:W-:Y:S01]  /*45370*/  IMAD.MOV.U32 R26, RZ, RZ, R147 ;  /* 0x000000ffff1a7224 */ /* 0x000fe200078e0093 */
[----:B------:R-:W-:Y:S01]  /*45380*/  MOV R23, R146 ;  /* 0x0000009200177202 */ /* 0x000fe20000000f00 */
[----:B------:R-:W-:-:S02]  /*45390*/  IMAD.MOV.U32 R22, RZ, RZ, R145 ;  /* 0x000000ffff167224 */ /* 0x000fc400078e0091 */
[----:B------:R-:W-:Y:S01]  /*453a0*/  IMAD.MOV.U32 R35, RZ, RZ, R144 ;  /* 0x000000ffff237224 */ /* 0x000fe200078e0090 */
[----:B------:R-:W-:Y:S04]  /*453b0*/  STL [R1+0x5820], R26 ;  /* 0x0058201a01007387 */ /* 0x000fe80000100800 */
[----:B------:R-:W-:Y:S01]  /*453c0*/  STL [R1+0x581c], R23 ;  /* 0x00581c1701007387 */ /* 0x000fe20000100800 */
[----:B---3--:R-:W-:Y:S03]  /*453d0*/  HMMA.1688.F32.TF32 R140, R132, R68, R140 ;  /* 0x00000044848c723c */ /* 0x008fe6000008108c */
[----:B------:R-:W-:Y:S04]  /*453e0*/  STL [R1+0x5818], R22 ;  /* 0x0058181601007387 */ /* 0x000fe80000100800 */
[----:B------:R3:W-:Y:S04]  /*453f0*/  STL [R1+0x5814], R35 ;  /* 0x0058142301007387 */ /* 0x0007e80000100800 */
[----:B------:R-:W4:Y:S04]  /*45400*/  LDL.LU.64 R144, [R1+0x1080] ;  /* 0x0010800001907983 */ /* 0x000f280000300a00 */
[----:B------:R-:W4:Y:S09]  /*45410*/  LDL.LU.64 R146, [R1+0x1088] ;  /* 0x0010880001927983 */ /* 0x000f320000300a00 */
        /* <DEDUP_REMOVED lines=10> */
[----:B------:R1:W-:Y:S04]  /*454c0*/  STL [R1+0x5824], R43 ;  /* 0x0058242b01007387 */ /* 0x0003e80000100800 */
[----:B------:R-:W3:Y:S04]  /*454d0*/  LDL.LU.64 R156, [R1+0x1060] ;  /* 0x00106000019c7983 */ /* 0x000ee80000300a00 */
[----:B------:R-:W3:Y:S01]  /*454e0*/  LDL.LU.64 R158, [R1+0x1068] ;  /* 0x00106800019e7983 */ /* 0x000ee20000300a00 */
[----:B------:R-:W-:Y:S01]  /*454f0*/  IMAD.MOV.U32 R46, RZ, RZ, R155 ;  /* 0x000000ffff2e7224 */ /* 0x000fe200078e009b */
[----:B------:R-:W-:Y:S01]  /*45500*/  MOV R47, R154 ;  /* 0x0000009a002f7202 */ /* 0x000fe20000000f00 */
[----:B------:R-:W-:-:S02]  /*45510*/  IMAD.MOV.U32 R59, RZ, RZ, R152 ;  /* 0x000000ffff3b7224 */ /* 0x000fc400078e0098 */
[----:B------:R-:W-:Y:S02]  /*45520*/  IMAD.MOV.U32 R50, RZ, RZ, R153 ;  /* 0x000000ffff327224 */ /* 0x000fe400078e0099 */
[----:B------:R-:W3:Y:S04]  /*45530*/  LDL.LU.64 R152, [R1+0x1050] ;  /* 0x0010500001987983 */ /* 0x000ee80000300a00 */
[----:B------:R-:W3:Y:S04]  /*45540*/  LDL.LU.64 R154, [R1+0x1058] ;  /* 0x00105800019a7983 */ /* 0x000ee80000300a00 */
[----:B------:R-:W-:Y:S04]  /*45550*/  STL [R1+0x5840], R46 ;  /* 0x0058402e01007387 */ /* 0x000fe80000100800 */
[----:B------:R-:W-:Y:S04]  /*45560*/  STL [R1+0x583c], R47 ;  /* 0x00583c2f01007387 */ /* 0x000fe80000100800 */
[----:B------:R-:W-:Y:S04]  /*45570*/  STL [R1+0x5838], R50 ;  /* 0x0058383201007387 */ /* 0x000fe80000100800 */
[----:B------:R1:W-:Y:S01]  /*45580*/  STL [R1+0x5834], R59 ;  /* 0x0058343b01007387 */ /* 0x0003e20000100800 */
[C---:B--2---:R-:W-:Y:S11]  /*45590*/  HMMA.1688.F32.TF32 R148, R132.reuse, R60, R148 ;  /* 0x0000003c8494723c */ /* 0x044ff60000081094 */
[----:B------:R-:W-:Y:S11]  /*455a0*/  @!UPT UIADD3 URZ, URZ, URZ, URZ ;  /* 0x0000003f3f3ff290 */ /* 0x000ff6000fffe03f */
[----:B------:R-:W-:Y:S02]  /*455b0*/  @!UPT UIADD3 URZ, URZ, URZ, URZ ;  /* 0x0000003f3f3ff290 */ /* 0x000fe4000fffe03f */
[----:B------:R-:W-:Y:S01]  /*455c0*/  IMAD.MOV.U32 R83, RZ, RZ, R148 ;  /* 0x000000ffff537224 */ /* 0x000fe200078e0094 */
[----:B------:R-:W-:Y:S01]  /*455d0*/  MOV R87, R150 ;  /* 0x0000009600577202 */ /* 0x000fe20000000f00 */
[----:B------:R-:W-:Y:S02]  /*455e0*/  IMAD.MOV.U32 R86, RZ, RZ, R149 ;  /* 0x000000ffff567224 */ /* 0x000fe400078e0095 */
[----:B------:R-:W-:Y:S01]  /*455f0*/  IMAD.MOV.U32 R90, RZ, RZ, R151 ;  /* 0x000000ffff5a7224 */ /* 0x000fe200078e0097 */
[----:B------:R-:W2:Y:S01]  /*45600*/  LDL.LU.64 R148, [R1+0x1040] ;  /* 0x0010400001947983 */ /* 0x000ea20000300a00 */
[C---:B----4-:R-:W-:Y:S03]  /*45610*/  HMMA.1688.F32.TF32 R144, R132.reuse, R56, R144 ;  /* 0x000000388490723c */ /* 0x050fe60000081090 */
[----:B------:R-:W2:Y:S04]  /*45620*/  LDL.LU.64 R150, [R1+0x1048] ;  /* 0x0010480001967983 */ /* 0x000ea80000300a00 */
[----:B------:R4:W-:Y:S01]  /*45630*/  STL [R1+0x5844], R83 ;  /* 0x0058445301007387 */ /* 0x0009e20000100800 */
[----:B---3--:R-:W-:Y:S11]  /*45640*/  HMMA.1688.F32.TF32 R140, R132, R52, R140 ;  /* 0x00000034848c723c */ /* 0x008ff6000008108c */
[----:B------:R-:W-:Y:S05]  /*45650*/  @!UPT UIADD3 URZ, URZ, URZ, URZ ;  /* 0x0000003f3f3ff290 */ /* 0x000fea000fffe03f */
[----:B------:R-:W-:Y:S01]  /*45660*/  IMAD.MOV.U32 R67, RZ, RZ, R144 ;  /* 0x000000ffff437224 */ /* 0x000fe200078e0090 */
[----:B------:R-:W-:Y:S01]  /*45670*/  MOV R63, R146 ;  /* 0x00000092003f7202 */ /* 0x000fe20000000f00 */
[----:B------:R-:W-:Y:S02]  /*45680*/  IMAD.MOV.U32 R66, RZ, RZ, R145 ;  /* 0x000000ffff427224 */ /* 0x000fe400078e0091 */
[----:B------:R-:W-:Y:S01]  /*45690*/  IMAD.MOV.U32 R62, RZ, RZ, R147 ;  /* 0x000000ffff3e7224 */ /* 0x000fe200078e0093 */
[----:B------:R-:W3:Y:S04]  /*456a0*/  LDL.LU.64 R144, [R1+0x1030] ;  /* 0x0010300001907983 */ /* 0x000ee80000300a00 */
[----:B------:R-:W3:Y:S01]  /*456b0*/  LDL.LU.64 R146, [R1+0x1038] ;  /* 0x0010380001927983 */ /* 0x000ee20000300a00 */
[----:B------:R-:W-:Y:S01]  /*456c0*/  IMAD.MOV.U32 R51, RZ, RZ, R140 ;  /* 0x000000ffff337224 */ /* 0x000fe200078e008c */
[----:B------:R-:W-:Y:S01]  /*456d0*/  MOV R71, R142 ;  /* 0x0000008e00477202 */ /* 0x000fe20000000f00 */
[----:B------:R-:W-:-:S02]  /*456e0*/  IMAD.MOV.U32 R74, RZ, RZ, R141 ;  /* 0x000000ffff4a7224 */ /* 0x000fc400078e008d */
[----:B------:R-:W-:Y:S01]  /*456f0*/  IMAD.MOV.U32 R70, RZ, RZ, R143 ;  /* 0x000000ffff467224 */ /* 0x000fe200078e008f */
[----:B------:R-:W4:Y:S04]  /*45700*/  LDL.LU.64 R140, [R1+0x1020] ;  /* 0x00102000018c7983 */ /* 0x000f280000300a00 */
[----:B------:R-:W4:Y:S04]  /*45710*/  LDL.LU.64 R142, [R1+0x1028] ;  /* 0x00102800018e7983 */ /* 0x000f280000300a00 */
[----:B------:R-:W4:Y:S04]  /*45720*/  LDL.LU.64 R168, [R1+0x1010] ;  /* 0x0010100001a87983 */ /* 0x000f280000300a00 */
[----:B------:R-:W4:Y:S01]  /*45730*/  LDL.LU.64 R170, [R1+0x1018] ;  /* 0x0010180001aa7983 */ /* 0x000f220000300a00 */
[C---:B--2---:R-:W-:Y:S11]  /*45740*/  HMMA.1688.F32.TF32 R148, R132.reuse, R40, R148 ;  /* 0x000000288494723c */ /* 0x044ff60000081094 */
[----:B------:R-:W-:Y:S11]  /*45750*/  @!UPT UIADD3 URZ, URZ, URZ, URZ ;  /* 0x0000003f3f3ff290 */ /* 0x000ff6000fffe03f */
[----:B------:R-:W-:Y:S02]  /*45760*/  @!UPT UIADD3 URZ, URZ, URZ, URZ ;  /* 0x0000003f3f3ff290 */ /* 0x000fe4000fffe03f */
[----:B-1----:R-:W-:Y:S01]  /*45770*/  IMAD.MOV.U32 R75, RZ, RZ, R148 ;  /* 0x000000ffff4b7224 */ /* 0x002fe200078e0094 */
[----:B------:R-:W-:Y:S01]  /*45780*/  MOV R31, R150 ;  /* 0x00000096001f7202 */ /* 0x000fe20000000f00 */
[----:B------:R-:W-:Y:S02]  /*45790*/  IMAD.MOV.U32 R34, RZ, RZ, R149 ;  /* 0x000000ffff227224 */ /* 0x000fe400078e0095 */
[----:B------:R-:W-:Y:S01]  /*457a0*/  IMAD.MOV.U32 R30, RZ, RZ, R151 ;  /* 0x000000ffff1e7224 */ /* 0x000fe200078e0097 */
[----:B------:R-:W2:Y:S01]  /*457b0*/  LDL.LU.64 R148, [R1+0x1000] ;  /* 0x0010000001947983 */ /* 0x000ea20000300a00 */
[C---:B---3--:R-:W-:Y:S03]  /*457c0*/  HMMA.1688.F32.TF32 R144, R132.reuse, R36, R144 ;  /* 0x000000248490723c */ /* 0x048fe60000081090 */
[----:B------:R-:W2:Y:S04]  /*457d0*/  LDL.LU.64 R150, [R1+0x1008] ;  /* 0x0010080001967983 */ /* 0x000ea80000300a00 */
[----:B------:R-:W3:Y:S04]  /*457e0*/  LDL.LU.64 R164, [R1+0xff0] ;  /* 0x000ff00001a47983 */ /* 0x000ee80000300a00 */
[----:B------:R-:W3:Y:S01]  /*457f0*/  LDL.LU.64 R166, [R1+0xff8] ;  /* 0x000ff80001a67983 */ /* 0x000ee20000300a00 */
[----:B----4-:R-:W-:Y:S11]  /*45800*/  HMMA.1688.F32.TF32 R140, R132, R32, R140 ;  /* 0x00000020848c723c */ /* 0x010ff6000008108c */
[----:B------:R-:W-:Y:S01]  /*45810*/  @!UPT UIADD3 URZ, URZ, URZ, URZ ;  /* 0x0000003f3f3ff290 */ /* 0x000fe2000fffe03f */
[----:B------:R-:W-:Y:S01]  /*45820*/  IMAD.MOV.U32 R35, RZ, RZ, R144 ;  /* 0x000000ffff237224 */ /* 0x000fe200078e0090 */
[----:B------:R-:W-:Y:S01]  /*45830*/  MOV R79, R146 ;  /* 0x00000092004f7202 */ /* 0x000fe20000000f00 */
[----:B------:R-:W-:Y:S02]  /*45840*/  IMAD.MOV.U32 R82, RZ, RZ, R145 ;  /* 0x000000ffff527224 */ /* 0x000fe400078e0091 */
[----:B------:R-:W-:Y:S01]  /*45850*/  IMAD.MOV.U32 R78, RZ, RZ, R147 ;  /* 0x000000ffff4e7224 */ /* 0x000fe200078e0093 */
[----:B------:R-:W4:Y:S04]  /*45860*/  LDL.LU.64 R144, [R1+0xfe0] ;  /* 0x000fe00001907983 */ /* 0x000f280000300a00 */
[----:B------:R-:W4:Y:S03]  /*45870*/  LDL.LU.64 R146, [R1+0xfe8] ;  /* 0x000fe80001927983 */ /* 0x000f260000300a00 */
[----:B------:R-:W-:Y:S01]  /*45880*/  IMAD.MOV.U32 R43, RZ, RZ, R140 ;  /* 0x000000ffff2b7224 */ /* 0x000fe200078e008c */
[----:B------:R-:W-:Y:S01]  /*45890*/  MOV R23, R142 ;  /* 0x0000008e00177202 */ /* 0x000fe20000000f00 */
[----:B------:R-:W-:-:S02]  /*458a0*/  IMAD.MOV.U32 R26, RZ, RZ, R141 ;  /* 0x000000ffff1a7224 */ /* 0x000fc400078e008d */
[----:B------:R-:W-:Y:S01]  /*458b0*/  IMAD.MOV.U32 R22, RZ, RZ, R143 ;  /* 0x000000ffff167224 */ /* 0x000fe200078e008f */
[----:B------:R-:W4:Y:S04]  /*458c0*/  LDL.LU.64 R140, [R1+0xfd0] ;  /* 0x000fd000018c7983 */ /* 0x000f280000300a00 */
[----:B------:R-:W4:Y:S01]  /*458d0*/  LDL.LU.64 R142, [R1+0xfd8] ;  /* 0x000fd800018e7983 */ /* 0x000f220000300a00 */
[C---:B------:R-:W-:Y:S03]  /*458e0*/  HMMA.1688.F32.TF32 R156, R132.reuse, R48, R156 ;  /* 0x00000030849c723c */ /* 0x040fe6000008109c */
[----:B------:R-:W4:Y:S04]  /*458f0*/  LDL.LU.64 R160, [R1+0xfc0] ;  /* 0x000fc00001a07983 */ /* 0x000f280000300a00 */
[----:B------:R-:W4:Y:S01]  /*45900*/  LDL.LU.64 R162, [R1+0xfc8] ;  /* 0x000fc80001a27983 */ /* 0x000f220000300a00 */
[----:B------:R-:W-:Y:S11]  /*45910*/  HMMA.1688.F32.TF32 R152, R132, R44, R152 ;  /* 0x0000002c8498723c */ /* 0x000ff60000081098 */
[----:B------:R-:W-:Y:S05]  /*45920*/  @!UPT UIADD3 URZ, URZ, URZ, URZ ;  /* 0x0000003f3f3ff290 */ /* 0x000fea000fffe03f */
[----:B------:R-:W-:Y:S01]  /*45930*/  IMAD.MOV.U32 R27, RZ, RZ, R156 ;  /* 0x000000ffff1b7224 */ /* 0x000fe200078e009c */
[----:B------:R-:W-:Y:S01]  /*45940*/  MOV R55, R158 ;  /* 0x0000009e00377202 */ /* 0x000fe20000000f00 */
[----:B------:R-:W-:Y:S02]  /*45950*/  IMAD.MOV.U32 R58, RZ, RZ, R157 ;  /* 0x000000ffff3a7224 */ /* 0x000fe400078e009d */
[----:B------:R-:W-:Y:S01]  /*45960*/  IMAD.MOV.U32 R54, RZ, RZ, R159 ;  /* 0x000000ffff367224 */ /* 0x000fe200078e009f */
[----:B------:R-:W4:Y:S04]  /*45970*/  LDL.LU.64 R156, [R1+0x8d0] ;  /* 0x0008d000019c7983 */ /* 0x000f280000300a00 */
[----:B------:R-:W4:Y:S01]  /*45980*/  LDL.LU.64 R158, [R1+0x8d8] ;  /* 0x0008d800019e7983 */ /* 0x000f220000300a00 */
[----:B------:R-:W-:Y:S01]  /*45990*/  IMAD.MOV.U32 R102, RZ, RZ, R152 ;  /* 0x000000ffff667224 */ /* 0x000fe200078e0098 */
[----:B------:R-:W-:Y:S01]  /*459a0*/  MOV R91, R154 ;  /* 0x0000009a005b7202 */ /* 0x000fe20000000f00 */
[----:B------:R-:W-:-:S02]  /*459b0*/  IMAD.MOV.U32 R103, RZ, RZ, R153 ;  /* 0x000000ffff677224 */ /* 0x000fc400078e0099 */
[----:B------:R-:W-:Y:S01]  /*459c0*/  IMAD.MOV.U32 R98, RZ, RZ, R155 ;  /* 0x000000ffff627224 */ /* 0x000fe200078e009b */
[----:B------:R-:W4:Y:S04]  /*459d0*/  LDL.LU.64 R152, [R1+0x8c0] ;  /* 0x0008c00001987983 */ /* 0x000f280000300a00 */
[----:B------:R-:W4:Y:S01]  /*459e0*/  LDL.LU.64 R154, [R1+0x8c8] ;  /* 0x0008c800019a7983 */ /* 0x000f220000300a00 */
[C---:B--2---:R-:W-:Y:S08]  /*459f0*/  HMMA.1688.F32.TF32 R148, R132.reuse, R24, R148 ;  /* 0x000000188494723c */ /* 0x044ff00000081094 */
[----:B---3--:R-:W-:Y:S11]  /*45a00*/  HMMA.1688.F32.TF32 R164, R132, R20, R164 ;  /* 0x0000001484a4723c */ /* 0x008ff600000810a4 */
[----:B------:R-:W-:Y:S05]  /*45a10*/  @!UPT UIADD3 URZ, URZ, URZ, URZ ;  /* 0x0000003f3f3ff290 */ /* 0x000fea000fffe03f */
[----:B------:R-:W-:Y:S01]  /*45a20*/  IMAD.MOV.U32 R59, RZ, RZ, R148 ;  /* 0x000000ffff3b7224 */ /* 0x000fe200078e0094 */
[----:B------:R-:W-:Y:S01]  /*45a30*/  MOV R39, R150 ;  /* 0x0000009600277202 */ /* 0x000fe20000000f00 */
[----:B------:R-:W-:Y:S02]  /*45a40*/  IMAD.MOV.U32 R38, RZ, RZ, R149 ;  /* 0x000000ffff267224 */ /* 0x000fe400078e0095 */
[----:B------:R-:W-:Y:S01]  /*45a50*/  IMAD.MOV.U32 R42, RZ, RZ, R151 ;  /* 0x000000ffff2a7224 */ /* 0x000fe200078e0097 */
[----:B------:R-:W2:Y:S03]  /*45a60*/  LDL.LU.64 R148, [R1+0xfb0] ;  /* 0x000fb00001947983 */ /* 0x000ea60000300a00 */
[----:B------:R-:W-:Y:S01]  /*45a70*/  IMAD.MOV.U32 R83, RZ, RZ, R164 ;  /* 0x000000ffff537224 */ /* 0x000fe200078e00a4 */
[----:B------:R-:W2:Y:S01]  /*45a80*/  LDL.LU.64 R150, [R1+0xfb8] ;  /* 0x000fb80001967983 */ /* 0x000ea20000300a00 */
[----:B------:R-:W-:Y:S01]  /*45a90*/  IMAD.MOV.U32 R46, RZ, RZ, R165 ;  /* 0x000000ffff2e7224 */ /* 0x000fe200078e00a5 */
[----:B------:R-:W-:Y:S01]  /*45aa0*/  MOV R47, R166 ;  /* 0x000000a6002f7202 */ /* 0x000fe20000000f00 */
[----:B------:R-:W-:-:S02]  /*45ab0*/  IMAD.MOV.U32 R50, RZ, RZ, R167 ;  /* 0x000000ffff327224 */ /* 0x000fc400078e00a7 */
[C---:B----4-:R-:W-:Y:S01]  /*45ac0*/  HMMA.1688.F32.TF32 R164, R132.reuse, R16, R144 ;  /* 0x0000001084a4723c */ /* 0x050fe20000081090 */
[----:B------:R-:W3:Y:S04]  /*45ad0*/  LDL.LU.64 R144, [R1+0xfa0] ;  /* 0x000fa00001907983 */ /* 0x000ee80000300a00 */
[----:B------:R-:W3:Y:S11]  /*45ae0*/  LDL.LU.64 R146, [R1+0xfa8] ;  /* 0x000fa80001927983 */ /* 0x000ef60000300a00 */
[----:B------:R-:W-:Y:S07]  /*45af0*/  @!UPT UIADD3 URZ, URZ, URZ, URZ ;  /* 0x0000003f3f3ff290 */ /* 0x000fee000fffe03f */
[----:B------:R-:W-:Y:S04]  /*45b00*/  STL.64 [R1+0x2d40], R164 ;  /* 0x002d40a401007387 */ /* 0x000fe80000100a00 */
[----:B------:R1:W-:Y:S02]  /*45b10*/  STL.64 [R1+0x2d48], R166 ;  /* 0x002d48a601007387 */ /* 0x0003e40000100a00 */
[C---:B-1----:R-:W-:Y:S02]  /*45b20*/  HMMA.1688.F32.TF32 R164, R132.reuse, R12, R140 ;  /* 0x0000000c84a4723c */ /* 0x042fe4000008108c */
[----:B------:R-:W4:Y:S04]  /*45b30*/  LDL.LU.64 R140, [R1+0xf90] ;  /* 0x000f9000018c7983 */ /* 0x000f280000300a00 */
[----:B------:R-:W4:Y:S02]  /*45b40*/  LDL.LU.64 R142, [R1+0xf98] ;  /* 0x000f9800018e7983 */ /* 0x000f240000300a00 */
[C---:B------:R-:W-:Y:S08]  /*45b50*/  HMMA.1688.F32.TF32 R160, R132.reuse, R8, R160 ;  /* 0x0000000884a0723c */ /* 0x040ff000000810a0 */
[C---:B------:R-:W-:Y:S08]  /*45b60*/  HMMA.1688.F32.TF32 R168, R132.reuse, R28, R168 ;  /* 0x0000001c84a8723c */ /* 0x040ff000000810a8 */
[----:B------:R-:W-:Y:S01]  /*45b70*/  HMMA.1688.F32.TF32 R132, R132, R240, R156 ;  /* 0x000000f08484723c */ /* 0x000fe2000008109c */
[----:B------:R-:W-:Y:S04]  /*45b80*/  STL.64 [R1+0x2d30], R164 ;  /* 0x002d30a401007387 */ /* 0x000fe80000100a00 */
[----:B------:R-:W-:Y:S04]  /*45b90*/  STL.64 [R1+0x2d38], R166 ;  /* 0x002d38a601007387 */ /* 0x000fe80000100a00 */
[----:B------:R-:W4:Y:S04]  /*45ba0*/  LDL.LU.64 R172, [R1+0xf80] ;  /* 0x000f800001ac7983 */ /* 0x000f280000300a00 */
[----:B------:R-:W-:Y:S04]  /*45bb0*/  STL.64 [R1+0x2d20], R160 ;  /* 0x002d20a001007387 */ /* 0x000fe80000100a00 */
[----:B------:R-:W-:Y:S04]  /*45bc0*/  STL.64 [R1+0x2d28], R162 ;  /* 0x002d28a201007387 */ /* 0x000fe80000100a00 */
[----:B------:R-:W4:Y:S04]  /*45bd0*/  LDL.LU.64 R174, [R1+0xf88] ;  /* 0x000f880001ae7983 */ /* 0x000f280000300a00 */
[----:B------:R-:W-:Y:S04]  /*45be0*/  STL.64 [R1+0x2d00], R132 ;  /* 0x002d008401007387 */ /* 0x000fe80000100a00 */
[----:B------:R1:W-:Y:S02]  /*45bf0*/  STL.64 [R1+0x2d08], R134 ;  /* 0x002d088601007387 */ /* 0x0003e40000100a00 */
[----:B-1----:R-:W-:Y:S01]  /*45c00*/  HMMA.1688.F32.TF32 R132, R136, R128, R152 ;  /* 0x000000808884723c */ /* 0x002fe20000081098 */
[----:B------:R-:W-:Y:S01]  /*45c10*/  IMAD.MOV.U32 R99, RZ, RZ, R168 ;  /* 0x000000ffff637224 */ /* 0x000fe200078e00a8 */
[----:B------:R-:W-:Y:S01]  /*45c20*/  MOV R95, R170 ;  /* 0x000000aa005f7202 */ /* 0x000fe20000000f00 */
[----:B------:R-:W-:-:S02]  /*45c30*/  IMAD.MOV.U32 R94, RZ, RZ, R169 ;  /* 0x000000ffff5e7224 */ /* 0x000fc400078e00a9 */
[----:B------:R-:W-:Y:S01]  /*45c40*/  IMAD.MOV.U32 R7, RZ, RZ, R171 ;  /* 0x000000ffff077224 */ /* 0x000fe200078e00ab */
[----:B------:R-:W4:Y:S04]  /*45c50*/  LDL.LU.64 R168, [R1+0xf70] ;  /* 0x000f700001a87983 */ /* 0x000f280000300a00 */
[----:B------:R-:W4:Y:S11]  /*45c60*/  LDL.LU.64 R170, [R1+0xf78] ;  /* 0x000f780001aa7983 */ /* 0x000f360000300a00 */
[----:B------:R-:W-:Y:S02]  /*45c70*/  @!UPT UIADD3 URZ, URZ, URZ, URZ ;  /* 0x0000003f3f3ff290 */ /* 0x000fe4000fffe03f */
[----:B------:R-:W-:Y:S04]  /*45c80*/  STL.64 [R1+0x2cf0], R132 ;  /* 0x002cf08401007387 */ /* 0x000fe80000100a00 */
[----:B------:R-:W-:Y:S04]  /*45c90*/  STL.64 [R1+0x2cf8], R134 ;  /* 0x002cf88601007387 */ /* 0x000fe80000100a00 */
[----:B------:R-:W4:Y:S04]  /*45ca0*/  LDL.LU.64 R156, [R1+0xf60] ;  /* 0x000f6000019c7983 */ /* 0x000f280000300a00 */
[----:B------:R-:W4:Y:S04]  /*45cb0*/  LDL.LU.64 R158, [R1+0xf68] ;  /* 0x000f6800019e7983 */ /* 0x000f280000300a00 */
[----:B------:R-:W4:Y:S04]  /*45cc0*/  LDL.LU.64 R152, [R1+0xf50] ;  /* 0x000f500001987983 */ /* 0x000f280000300a00 */
[----:B------:R-:W4:Y:S04]  /*45cd0*/  LDL.LU.64 R154, [R1+0xf58] ;  /* 0x000f5800019a7983 */ /* 0x000f280000300a00 */
[----:B------:R-:W-:Y:S04]  /*45ce0*/  LDS R132, [R3+0x100] ;  /* 0x0001000003847984 */ /* 0x000fe80000000800 */
[----:B------:R-:W-:Y:S04]  /*45cf0*/  LDS R134, [R3+0x2100] ;  /* 0x0021000003867984 */ /* 0x000fe80000000800 */
[----:B------:R-:W-:Y:S04]  /*45d00*/  LDS R133, [R4+0x100] ;  /* 0x0001000004857984 */ /* 0x000fe80000000800 */
[----:B------:R-:W1:Y:S01]  /*45d10*/  LDS R135, [R4+0x2100] ;  /* 0x0021000004877984 */ /* 0x000e620000000800 */
[C---:B--2---:R-:W-:Y:S03]  /*45d20*/  HMMA.1688.F32.TF32 R160, R136.reuse, R124, R148 ;  /* 0x0000007c88a0723c */ /* 0x044fe60000081094 */
[----:B------:R-:W2:Y:S04]  /*45d30*/  LDL.LU.64 R148, [R1+0xf40] ;  /* 0x000f400001947983 */ /* 0x000ea80000300a00 */
[----:B------:R-:W2:Y:S11]  /*45d40*/  LDL.LU.64 R150, [R1+0xf48] ;  /* 0x000f480001967983 */ /* 0x000eb60000300a00 */
[----:B------:R-:W-:Y:S05]  /*45d50*/  @!UPT UIADD3 URZ, URZ, URZ, URZ ;  /* 0x0000003f3f3ff290 */ /* 0x000fea000fffe03f */
[----:B------:R-:W-:Y:S04]  /*45d60*/  STL.64 [R1+0x2d10], R160 ;  /* 0x002d10a001007387 */ /* 0x000fe80000100a00 */
[----:B------:R3:W-:Y:S02]  /*45d70*/  STL.64 [R1+0x2d18], R162 ;  /* 0x002d18a201007387 */ /* 0x0007e40000100a00 */
[C---:B---3--:R-:W-:Y:S02]  /*45d80*/  HMMA.1688.F32.TF32 R160, R136.reuse, R120, R144 ;  /* 0x0000007888a0723c */ /* 0x048fe40000081090 */
[----:B------:R-:W3:Y:S06]  /*45d90*/  LDL.LU.64 R144, [R1+0xf30] ;  /* 0x000f300001907983 */ /* 0x000eec0000300a00 */
[C---:B----4-:R-:W-:Y:S11]  /*45da0*/  HMMA.1688.F32.TF32 R140, R136.reuse, R116, R140 ;  /* 0x00000074888c723c */ /* 0x050ff6000008108c */
[----:B------:R-:W-:Y:S04]  /*45db0*/  @!UPT UIADD3 URZ, URZ, URZ, URZ ;  /* 0x0000003f3f3ff290 */ /* 0x000fe8000fffe03f */
[----:B------:R4:W-:Y:S04]  /*45dc0*/  STL.64 [R1+0x2ce0], R160 ;  /* 0x002ce0a001007387 */ /* 0x0009e80000100a00 */
[----:B------:R1:W-:Y:S04]  /*45dd0*/  STL.64 [R1+0x2ce8], R162 ;  /* 0x002ce8a201007387 */ /* 0x0003e80000100a00 */
[----:B------:R-:W3:Y:S04]  /*45de0*/  LDL.LU.64 R146, [R1+0xf38] ;  /* 0x000f380001927983 */ /* 0x000ee80000300a00 */
[----:B------:R1:W-:Y:S04]  /*45df0*/  STL.64 [R1+0x2cd0], R140 ;  /* 0x002cd08c01007387 */ /* 0x0003e80000100a00 */
[----:B------:R1:W-:Y:S04]  /*45e00*/  STL.64 [R1+0x2cd8], R142 ;  /* 0x002cd88e01007387 */ /* 0x0003e80000100a00 */
[----:B------:R-:W3:Y:S04]  /*45e10*/  LDL.LU.64 R164, [R1+0xf20] ;  /* 0x000f200001a47983 */ /* 0x000ee80000300a00 */
[----:B------:R-:W3:Y:S04]  /*45e20*/  LDL.LU.64 R166, [R1+0xf28] ;  /* 0x000f280001a67983 */ /* 0x000ee80000300a00 */
[----:B----4-:R-:W3:Y:S04]  /*45e30*/  LDL.LU.64 R160, [R1+0xf10] ;  /* 0x000f100001a07983 */ /* 0x010ee80000300a00 */
[----:B-1----:R-:W3:Y:S04]  /*45e40*/  LDL.LU.64 R162, [R1+0xf18] ;  /* 0x000f180001a27983 */ /* 0x002ee80000300a00 */
[----:B------:R-:W3:Y:S04]  /*45e50*/  LDL.LU.64 R140, [R1+0xf00] ;  /* 0x000f0000018c7983 */ /* 0x000ee80000300a00 */
[----:B------:R-:W3:Y:S01]  /*45e60*/  LDL.LU.64 R142, [R1+0xf08] ;  /* 0x000f0800018e7983 */ /* 0x000ee20000300a00 */
[C---:B------:R-:W-:Y:S08]  /*45e70*/  HMMA.1688.F32.TF32 R176, R136.reuse, R112, R172 ;  /* 0x0000007088b0723c */ /* 0x040ff000000810ac */
[C---:B------:R-:W-:Y:S11]  /*45e80*/  HMMA.1688.F32.TF32 R172, R136.reuse, R108, R168 ;  /* 0x0000006c88ac723c */ /* 0x040ff600000810a8 */
[----:B------:R-:W-:Y:S04]  /*45e90*/  @!UPT UIADD3 URZ, URZ, URZ, URZ ;  /* 0x0000003f3f3ff290 */ /* 0x000fe8000fffe03f */
[----:B------:R-:W-:Y:S01]  /*45ea0*/  STL.64 [R1+0x2cc0], R176 ;  /* 0x002cc0b001007387 */ /* 0x000fe20000100a00 */
[C---:B------:R-:W-:Y:S08]  /*45eb0*/  HMMA.1688.F32.TF32 R168, R136.reuse, R104, R156 ;  /* 0x0000006888a8723c */ /* 0x040ff0000008109c */
[C---:B------:R-:W-:Y:S01]  /*45ec0*/  HMMA.1688.F32.TF32 R152, R136.reuse, R100, R152 ;  /* 0x000000648898723c */ /* 0x040fe20000081098 */
[----:B------:R-:W-:Y:S04]  /*45ed0*/  STL.64 [R1+0x2cc8], R178 ;  /* 0x002cc8b201007387 */ /* 0x000fe80000100a00 */
[----:B------:R-:W-:Y:S04]  /*45ee0*/  STL.64 [R1+0x2cb0], R172 ;  /* 0x002cb0ac01007387 */ /* 0x000fe80000100a00 */
[----:B------:R-:W-:Y:S04]  /*45ef0*/  STL.64 [R1+0x2cb8], R174 ;  /* 0x002cb8ae01007387 */ /* 0x000fe80000100a00 */
[----:B------:R-:W3:Y:S04]  /*45f00*/  LDL.LU.64 R156, [R1+0xef0] ;  /* 0x000ef000019c7983 */ /* 0x000ee80000300a00 */
[----:B------:R-:W-:Y:S04]  /*45f10*/  STL.64 [R1+0x2ca0], R168 ;  /* 0x002ca0a801007387 */ /* 0x000fe80000100a00 */
[----:B------:R-:W-:Y:S04]  /*45f20*/  STL.64 [R1+0x2ca8], R170 ;  /* 0x002ca8aa01007387 */ /* 0x000fe80000100a00 */
[----:B------:R-:W3:Y:S04]  /*45f30*/  LDL.LU.64 R158, [R1+0xef8] ;  /* 0x000ef800019e7983 */ /* 0x000ee80000300a00 */
[----:B------:R1:W-:Y:S04]  /*45f40*/  STL.64 [R1+0x2c90], R152 ;  /* 0x002c909801007387 */ /* 0x0003e80000100a00 */
[----:B------:R1:W-:Y:S04]  /*45f50*/  STL.64 [R1+0x2c98], R154 ;  /* 0x002c989a01007387 */ /* 0x0003e80000100a00 */
[----:B-1----:R-:W3:Y:S04]  /*45f60*/  LDL.LU.64 R152, [R1+0xee0] ;  /* 0x000ee00001987983 */ /* 0x002ee80000300a00 */
[----:B------:R-:W3:Y:S01]  /*45f70*/  LDL.LU.64 R154, [R1+0xee8] ;  /* 0x000ee800019a7983 */ /* 0x000ee20000300a00 */
[C---:B--2---:R-:W-:Y:S11]  /*45f80*/  HMMA.1688.F32.TF32 R148, R136.reuse, R96, R148 ;  /* 0x000000608894723c */ /* 0x044ff60000081094 */
[----:B------:R-:W-:Y:S11]  /*45f90*/  @!UPT UIADD3 URZ, URZ, URZ, URZ ;  /* 0x0000003f3f3ff290 */ /* 0x000ff6000fffe03f */
[----:B------:R-:W-:Y:S01]  /*45fa0*/  @!UPT UIADD3 URZ, URZ, URZ, URZ ;  /* 0x0000003f3f3ff290 */ /* 0x000fe2000fffe03f */
[----:B------:R1:W-:Y:S04]  /*45fb0*/  STL.64 [R1+0x2c80], R148 ;  /* 0x002c809401007387 */ /* 0x0003e80000100a00 */
[----:B------:R2:W-:Y:S04]  /*45fc0*/  STL.64 [R1+0x2c88], R150 ;  /* 0x002c889601007387 */ /* 0x0005e80000100a00 */
[----:B-1----:R-:W4:Y:S04]  /*45fd0*/  LDL.LU.64 R148, [R1+0xed0] ;  /* 0x000ed00001947983 */ /* 0x002f280000300a00 */
[----:B--2---:R-:W4:Y:S01]  /*45fe0*/  LDL.LU.64 R150, [R1+0xed8] ;  /* 0x000ed80001967983 */ /* 0x004f220000300a00 */
[C---:B---3--:R-:W-:Y:S03]  /*45ff0*/  HMMA.1688.F32.TF32 R168, R136.reuse, R92, R144 ;  /* 0x0000005c88a8723c */ /* 0x048fe60000081090 */
[----:B------:R-:W2:Y:S04]  /*46000*/  LDL.LU.64 R144, [R1+0xec0] ;  /* 0x000ec00001907983 */ /* 0x000ea80000300a00 */
[----:B------:R-:W2:Y:S01]  /*46010*/  LDL.LU.64 R146, [R1+0xec8] ;  /* 0x000ec80001927983 */ /* 0x000ea20000300a00 */
[C---:B------:R-:W-:Y:S08]  /*46020*/  HMMA.1688.F32.TF32 R164, R136.reuse, R88, R164 ;  /* 0x0000005888a4723c */ /* 0x040ff000000810a4 */
[C---:B------:R-:W-:Y:S08]  /*46030*/  HMMA.1688.F32.TF32 R160, R136.reuse, R84, R160 ;  /* 0x0000005488a0723c */ /* 0x040ff000000810a0 */
[----:B------:R-:W-:Y:S01]  /*46040*/  HMMA.1688.F32.TF32 R140, R136, R80, R140 ;  /* 0x00000050888c723c */ /* 0x000fe2000008108c */
[----:B------:R-:W-:Y:S04]  /*46050*/  STL.64 [R1+0x2c70], R168 ;  /* 0x002c70a801007387 */ /* 0x000fe80000100a00 */
[----:B------:R-:W-:Y:S04]  /*46060*/  STL.64 [R1+0x2c78], R170 ;  /* 0x002c78aa01007387 */ /* 0x000fe80000100a00 */
[----:B------:R-:W-:Y:S04]  /*46070*/  STL.64 [R1+0x2c60], R164 ;  /* 0x002c60a401007387 */ /* 0x000fe80000100a00 */
[----:B------:R-:W-:Y:S04]  /*46080*/  STL.64 [R1+0x2c68], R166 ;  /* 0x002c68a601007387 */ /* 0x000fe80000100a00 */
[----:B------:R-:W-:Y:S04]  /*46090*/  STL.64 [R1+0x2c50], R160 ;  /* 0x002c50a001007387 */ /* 0x000fe80000100a00 */
[----:B------:R-:W-:Y:S03]  /*460a0*/  STL.64 [R1+0x2c58], R162 ;  /* 0x002c58a201007387 */ /* 0x000fe60000100a00 */
[----:B------:R-:W-:Y:S01]  /*460b0*/  IMAD.MOV.U32 R242, RZ, RZ, R141 ;  /* 0x000000fffff27224 */ /* 0x000fe200078e008d */
[----:B------:R1:W-:Y:S01]  /*460c0*/  STL [R1+0x2c40], R140 ;  /* 0x002c408c01007387 */ /* 0x0003e20000100800 */
[----:B------:R-:W-:Y:S01]  /*460d0*/  IMAD.MOV.U32 R10, RZ, RZ, R142 ;  /* 0x000000ffff0a7224 */ /* 0x000fe200078e008e */
[----:B------:R-:W-:-:S02]  /*460e0*/  MOV R14, R143 ;  /* 0x0000008f000e7202 */ /* 0x000fc40000000f00 */
[----:B-1----:R-:W3:Y:S04]  /*460f0*/  LDL.LU.64 R140, [R1+0xeb0] ;  /* 0x000eb000018c7983 */ /* 0x002ee80000300a00 */
[----:B------:R-:W3:Y:S04]  /*46100*/  LDL.LU.64 R142, [R1+0xeb8] ;  /* 0x000eb800018e7983 */ /* 0x000ee80000300a00 */
[----:B------:R-:W-:Y:S04]  /*46110*/  STL [R1+0x56d0], R14 ;  /* 0x0056d00e01007387 */ /* 0x000fe80000100800 */
[----:B------:R-:W-:Y:S04]  /*46120*/  STL [R1+0x56cc], R10 ;  /* 0x0056cc0a01007387 */ /* 0x000fe80000100800 */
[----:B------:R1:W-:Y:S01]  /*46130*/  STL [R1+0x56c8], R242 ;  /* 0x0056c8f201007387 */ /* 0x0003e20000100800 */
[C---:B------:R-:W-:Y:S08]  /*46140*/  HMMA.1688.F32.TF32 R156, R136.reuse, R76, R156 ;  /* 0x0000004c889c723c */ /* 0x040ff0000008109c */
[----:B------:R-:W-:Y:S11]  /*46150*/  HMMA.1688.F32.TF32 R152, R136, R72, R152 ;  /* 0x000000488898723c */ /* 0x000ff60000081098 */
[----:B------:R-:W-:Y:S04]  /*46160*/  @!UPT UIADD3 URZ, URZ, URZ, URZ ;  /* 0x0000003f3f3ff290 */ /* 0x000fe8000fffe03f */
[----:B------:R-:W-:Y:S04]  /*46170*/  STL.64 [R1+0x2c30], R156 ;  /* 0x002c309c01007387 */ /* 0x000fe80000100a00 */
[----:B------:R-:W-:Y:S05]  /*46180*/  STL.64 [R1+0x2c38], R158 ;  /* 0x002c389e01007387 */ /* 0x000fea0000100a00 */
[----:B-1----:R-:W-:Y:S02]  /*46190*/  IMAD.MOV.U32 R242, RZ, RZ, R155 ;  /* 0x000000fffff27224 */ /* 0x002fe400078e009b */
[----:B------:R-:W-:-:S02]  /*461a0*/  IMAD.MOV.U32 R10, RZ, RZ, R154 ;  /* 0x000000ffff0a7224 */ /* 0x000fc400078e009a */
[----:B------:R-:W-:Y:S01]  /*461b0*/  IMAD.MOV.U32 R14, RZ, RZ, R153 ;  /* 0x000000ffff0e7224 */ /* 0x000fe200078e0099 */
[----:B------:R1:W-:Y:S04]  /*461c0*/  STL [R1+0x2c20], R152 ;  /* 0x002c209801007387 */ /* 0x0003e80000100800 */
[----:B------:R-:W-:Y:S04]  /*461d0*/  STL [R1+0x56dc], R242 ;  /* 0x0056dcf201007387 */ /* 0x000fe80000100800 */
[----:B------:R-:W-:Y:S04]  /*461e0*/  STL [R1+0x56d8], R10 ;  /* 0x0056d80a01007387 */ /* 0x000fe80000100800 */
[----:B------:R-:W-:Y:S01]  /*461f0*/  STL [R1+0x56d4], R14 ;  /* 0x0056d40e01007387 */ /* 0x000fe20000100800 */
[C---:B----4-:R-:W-:Y:S11]  /*46200*/  HMMA.1688.F32.TF32 R148, R136.reuse, R68, R148 ;  /* 0x000000448894723c */ /* 0x050ff60000081094 */
[----:B------:R-:W-:Y:S11]  /*46210*/  @!UPT UIADD3 URZ, URZ, URZ, URZ ;  /* 0x0000003f3f3ff290 */ /* 0x000ff6000fffe03f */
[----:B------:R-:W-:Y:S01]  /*46220*/  @!UPT UIADD3 URZ, URZ, URZ, URZ ;  /* 0x0000003f3f3ff290 */ /* 0x000fe2000fffe03f */
[----:B------:R2:W-:Y:S04]  /*46230*/  STL.64 [R1+0x2c10], R148 ;  /* 0x002c109401007387 */ /* 0x0005e80000100a00 */
[----:B------:R1:W-:Y:S04]  /*46240*/  STL.64 [R1+0x2c18], R150 ;  /* 0x002c189601007387 */ /* 0x0003e80000100a00 */
[----:B------:R-:W4:Y:S04]  /*46250*/  LDL.LU.64 R176, [R1+0xea0] ;  /* 0x000ea00001b07983 */ /* 0x000f280000300a00 */
[----:B------:R-:W4:Y:S04]  /*46260*/  LDL.LU.64 R178, [R1+0xea8] ;  /* 0x000ea80001b27983 */ /* 0x000f280000300a00 */
[----:B------:R-:W4:Y:S04]  /*46270*/  LDL.LU.64 R172, [R1+0xe90] ;  /* 0x000e900001ac7983 */ /* 0x000f280000300a00 */
[----:B------:R-:W4:Y:S04]  /*46280*/  LDL.LU.64 R174, [R1+0xe98] ;  /* 0x000e980001ae7983 */ /* 0x000f280000300a00 */
[----:B------:R-:W4:Y:S04]  /*46290*/  LDL.LU.64 R168, [R1+0xe80] ;  /* 0x000e800001a87983 */ /* 0x000f280000300a00 */
[----:B------:R-:W4:Y:S01]  /*462a0*/  LDL.LU.64 R170, [R1+0xe88] ;  /* 0x000e880001aa7983 */ /* 0x000f220000300a00 */
[C---:B--2---:R-:W-:Y:S03]  /*462b0*/  HMMA.1688.F32.TF32 R144, R136.reuse, R64, R144 ;  /* 0x000000408890723c */ /* 0x044fe60000081090 */
[----:B------:R-:W2:Y:S04]  /*462c0*/  LDL.LU.64 R160, [R1+0xe70] ;  /* 0x000e700001a07983 */ /* 0x000ea80000300a00 */
[----:B------:R-:W2:Y:S11]  /*462d0*/  LDL.LU.64 R162, [R1+0xe78] ;  /* 0x000e780001a27983 */ /* 0x000eb60000300a00 */
[----:B------:R-:W-:Y:S06]  /*462e0*/  @!UPT UIADD3 URZ, URZ, URZ, URZ ;  /* 0x0000003f3f3ff290 */ /* 0x000fec000fffe03f */
[----:B------:R-:W-:Y:S02]  /*462f0*/  IMAD.MOV.U32 R11, RZ, RZ, R147 ;  /* 0x000000ffff0b7224 */ /* 0x000fe400078e0093 */
[----:B------:R-:W-:Y:S01]  /*46300*/  IMAD.MOV.U32 R19, RZ, RZ, R146 ;  /* 0x000000ffff137224 */ /* 0x000fe200078e0092 */
[----:B------:R-:W-:Y:S01]  /*46310*/  MOV R15, R144 ;  /* 0x00000090000f7202 */ /* 0x000fe20000000f00 */
[----:B------:R-:W-:Y:S01]  /*46320*/  IMAD.MOV.U32 R18, RZ, RZ, R145 ;  /* 0x000000ffff127224 */ /* 0x000fe200078e0091 */
[----:B---3--:R-:W-:Y:S01]  /*46330*/  HMMA.1688.F32.TF32 R140, R136, R60, R140 ;  /* 0x0000003c888c723c */ /* 0x008fe2000008108c */
[----:B------:R-:W-:Y:S04]  /*46340*/  STL [R1+0x56ec], R11 ;  /* 0x0056ec0b01007387 */ /* 0x000fe80000100800 */
[----:B------:R-:W-:Y:S04]  /*46350*/  STL [R1+0x56e8], R19 ;  /* 0x0056e81301007387 */ /* 0x000fe80000100800 */
[----:B------:R-:W-:Y:S04]  /*46360*/  STL [R1+0x56e4], R18 ;  /* 0x0056e41201007387 */ /* 0x000fe80000100800 */
[----:B------:R-:W-:Y:S10]  /*46370*/  STL [R1+0x56e0], R15 ;  /* 0x0056e00f01007387 */ /* 0x000ff40000100800 */
[----:B------:R3:W-:Y:S04]  /*46380*/  STL [R1+0x2bf0], R140 ;  /* 0x002bf08c01007387 */ /* 0x0007e80000100800 */
[----:B-1----:R-:W2:Y:S04]  /*46390*/  LDL.LU.64 R152, [R1+0xe60] ;  /* 0x000e600001987983 */ /* 0x002ea80000300a00 */
[----:B------:R-:W2:Y:S04]  /*463a0*/  LDL.LU.64 R154, [R1+0xe68] ;  /* 0x000e6800019a7983 */ /* 0x000ea80000300a00 */
[----:B------:R-:W2:Y:S04]  /*463b0*/  LDL.LU.64 R148, [R1+0xe50] ;  /* 0x000e500001947983 */ /* 0x000ea80000300a00 */
[----:B------:R-:W2:Y:S04]  /*463c0*/  LDL.LU.64 R150, [R1+0xe58] ;  /* 0x000e580001967983 */ /* 0x000ea80000300a00 */
[----:B------:R-:W2:Y:S04]  /*463d0*/  LDL.LU.64 R144, [R1+0xe40] ;  /* 0x000e400001907983 */ /* 0x000ea80000300a00 */
[----:B------:R-:W2:Y:S01]  /*463e0*/  LDL.LU.64 R146, [R1+0xe48] ;  /* 0x000e480001927983 */ /* 0x000ea20000300a00 */
[----:B------:R-:W-:Y:S01]  /*463f0*/  MOV R242, R141 ;  /* 0x0000008d00f27202 */ /* 0x000fe20000000f00 */
[----:B------:R-:W-:-:S02]  /*46400*/  IMAD.MOV.U32 R10, RZ, RZ, R142 ;  /* 0x000000ffff0a7224 */ /* 0x000fc400078e008e */
[----:B------:R-:W-:Y:S01]  /*46410*/  IMAD.MOV.U32 R14, RZ, RZ, R143 ;  /* 0x000000ffff0e7224 */ /* 0x000fe200078e008f */
[----:B---3--:R-:W3:Y:S04]  /*46420*/  LDL.LU.64 R140, [R1+0xe30] ;  /* 0x000e3000018c7983 */ /* 0x008ee80000300a00 */
[----:B------:R-:W3:Y:S04]  /*46430*/  LDL.LU.64 R142, [R1+0xe38] ;  /* 0x000e3800018e7983 */ /* 0x000ee80000300a00 */
[----:B------:R-:W3:Y:S04]  /*46440*/  LDL.LU.64 R164, [R1+0xe20] ;  /* 0x000e200001a47983 */ /* 0x000ee80000300a00 */
[----:B------:R-:W3:Y:S04]  /*46450*/  LDL.LU.64 R166, [R1+0xe28] ;  /* 0x000e280001a67983 */ /* 0x000ee80000300a00 */
[----:B------:R-:W3:Y:S04]  /*46460*/  LDL.LU.64 R156, [R1+0xe10] ;  /* 0x000e1000019c7983 */ /* 0x000ee80000300a00 */
[----:B------:R-:W3:Y:S04]  /*46470*/  LDL.LU.64 R158, [R1+0xe18] ;  /* 0x000e1800019e7983 */ /* 0x000ee80000300a00 */
[----:B------:R-:W-:Y:S04]  /*46480*/  STL [R1+0x56f8], R14 ;  /* 0x0056f80e01007387 */ /* 0x000fe80000100800 */
[----:B------:R-:W-:Y:S04]  /*46490*/  STL [R1+0x56f4], R10 ;  /* 0x0056f40a01007387 */ /* 0x000fe80000100800 */
[----:B------:R-:W-:Y:S01]  /*464a0*/  STL [R1+0x56f0], R242 ;  /* 0x0056f0f201007387 */ /* 0x000fe20000100800 */
[C---:B----4-:R-:W-:Y:S08]  /*464b0*/  HMMA.1688.F32.TF32 R172, R136.reuse, R52, R172 ;  /* 0x0000003488ac723c */ /* 0x050ff000000810ac */
[----:B------:R-:W-:Y:S11]  /*464c0*/  HMMA.1688.F32.TF32 R168, R136, R48, R168 ;  /* 0x0000003088a8723c */ /* 0x000ff600000810a8 */
[----:B------:R-:W-:Y:S04]  /*464d0*/  @!UPT UIADD3 URZ, URZ, URZ, URZ ;  /* 0x0000003f3f3ff290 */ /* 0x000fe8000fffe03f */
[----:B------:R-:W-:Y:S08]  /*464e0*/  STL [R1+0x2bd0], R172 ;  /* 0x002bd0ac01007387 */ /* 0x000ff00000100800 */
[----:B------:R-:W-:Y:S01]  /*464f0*/  STL [R1+0x2bc4], R169 ;  /* 0x002bc4a901007387 */ /* 0x000fe20000100800 */
[----:B------:R-:W-:-:S03]  /*46500*/  IMAD.MOV.U32 R243, RZ, RZ, R168 ;  /* 0x000000fffff37224 */ /* 0x000fc600078e00a8 */
[----:B------:R2:W-:Y:S02]  /*46510*/  STL.64 [R1+0x2bc8], R170 ;  /* 0x002bc8aa01007387 */ /* 0x0005e40000100a00 */
[C---:B--2---:R-:W-:Y:S02]  /*46520*/  HMMA.1688.F32.TF32 R168, R136.reuse, R44, R160 ;  /* 0x0000002c88a8723c */ /* 0x044fe400000810a0 */
[----:B------:R-:W2:Y:S04]  /*46530*/  LDL.LU.64 R160, [R1+0xe00] ;  /* 0x000e000001a07983 */ /* 0x000ea80000300a00 */
[----:B------:R-:W2:Y:S11]  /*46540*/  LDL.LU.64 R162, [R1+0xe08] ;  /* 0x000e080001a27983 */ /* 0x000eb60000300a00 */
[----:B------:R-:W-:Y:S06]  /*46550*/  @!UPT UIADD3 URZ, URZ, URZ, URZ ;  /* 0x0000003f3f3ff290 */ /* 0x000fec000fffe03f */
[----:B------:R-:W-:Y:S04]  /*46560*/  STL.64 [R1+0x2bb0], R168 ;  /* 0x002bb0a801007387 */ /* 0x000fe80000100a00 */
[----:B------:R1:W-:Y:S02]  /*46570*/  STL.64 [R1+0x2bb8], R170 ;  /* 0x002bb8aa01007387 */ /* 0x0003e40000100a00 */
[C---:B-1----:R-:W-:Y:S02]  /*46580*/  HMMA.1688.F32.TF32 R168, R136.reuse, R40, R152 ;  /* 0x0000002888a8723c */ /* 0x042fe40000081098 */
[----:B------:R-:W4:Y:S04]  /*46590*/  LDL.LU.64 R152, [R1+0xdf0] ;  /* 0x000df00001987983 */ /* 0x000f280000300a00 */
[----:B------:R-:W4:Y:S11]  /*465a0*/  LDL.LU.64 R154, [R1+0xdf8] ;  /* 0x000df800019a7983 */ /* 0x000f360000300a00 */
        /* <DEDUP_REMOVED lines=15> */
[C---:B---3--:R-:W-:Y:S02]  /*466a0*/  HMMA.1688.F32.TF32 R168, R136.reuse, R28, R140 ;  /* 0x0000001c88a8723c */ /* 0x048fe4000008108c */
[----:B------:R-:W3:Y:S04]  /*466b0*/  LDL.LU.64 R140, [R1+0x8a0] ;  /* 0x0008a000018c7983 */ /* 0x000ee80000300a00 */
[----:B------:R-:W3:Y:S11]  /*466c0*/  LDL.LU.64 R142, [R1+0x8a8] ;  /* 0x0008a800018e7983 */ /* 0x000ef60000300a00 */
[----:B------:R-:W-:Y:S06]  /*466d0*/  @!UPT UIADD3 URZ, URZ, URZ, URZ ;  /* 0x0000003f3f3ff290 */ /* 0x000fec000fffe03f */
[----:B------:R-:W-:Y:S04]  /*466e0*/  STL.64 [R1+0x2b70], R168 ;  /* 0x002b70a801007387 */ /* 0x000fe80000100a00 */
[----:B------:R1:W-:Y:S02]  /*466f0*/  STL.64 [R1+0x2b78], R170 ;  /* 0x002b78aa01007387 */ /* 0x0003e40000100a00 */
[C---:B-1----:R-:W-:Y:S08]  /*46700*/  HMMA.1688.F32.TF32 R168, R136.reuse, R24, R164 ;  /* 0x0000001888a8723c */ /* 0x042ff000000810a4 */
[C---:B------:R-:W-:Y:S01]  /*46710*/  HMMA.1688.F32.TF32 R164, R136.reuse, R20, R156 ;  /* 0x0000001488a4723c */ /* 0x040fe2000008109c */
[----:B------:R-:W3:Y:S11]  /*46720*/  LDL.LU.64 R156, [R1+0xdd0] ;  /* 0x000dd000019c7983 */ /* 0x000ef60000300a00 */
[----:B------:R-:W-:Y:S03]  /*46730*/  @!UPT UIADD3 URZ, URZ, URZ, URZ ;  /* 0x0000003f3f3ff290 */ /* 0x000fe6000fffe03f */
        /* <DEDUP_REMOVED lines=10> */
[----:B------:R-:W-:Y:S04]  /*467e0*/  STL.64 [R1+0x2b40], R160 ;  /* 0x002b40a001007387 */ /* 0x000fe80000100a00 */
[----:B------:R4:W-:Y:S02]  /*467f0*/  STL.64 [R1+0x2b48], R162 ;  /* 0x002b48a201007387 */ /* 0x0009e40000100a00 */
[C---:B----4-:R-:W-:Y:S02]  /*46800*/  HMMA.1688.F32.TF32 R160, R136.reuse, R12, R152 ;  /* 0x0000000c88a0723c */ /* 0x050fe40000081098 */
[----:B------:R-:W2:Y:S04]  /*46810*/  LDL.LU.64 R152, [R1+0xdb0] ;  /* 0x000db00001987983 */ /* 0x000ea80000300a00 */
[----:B------:R-:W2:Y:S11]  /*46820*/  LDL.LU.64 R154, [R1+0xdb8] ;  /* 0x000db800019a7983 */ /* 0x000eb60000300a00 */
[----:B------:R-:W-:Y:S06]  /*46830*/  @!UPT UIADD3 URZ, URZ, URZ, URZ ;  /* 0x0000003f3f3ff290 */ /* 0x000fec000fffe03f */
[----:B------:R-:W-:Y:S04]  /*46840*/  STL.64 [R1+0x2b30], R160 ;  /* 0x002b30a001007387 */ /* 0x000fe80000100a00 */
[----:B------:R1:W-:Y:S02]  /*46850*/  STL.64 [R1+0x2b38], R162 ;  /* 0x002b38a201007387 */ /* 0x0003e40000100a00 */
[C---:B-1----:R-:W-:Y:S02]  /*46860*/  HMMA.1688.F32.TF32 R160, R136.reuse, R8, R148 ;  /* 0x0000000888a0723c */ /* 0x042fe40000081094 */
[----:B------:R-:W4:Y:S04]  /*46870*/  LDL.LU.64 R148, [R1+0xda0] ;  /* 0x000da00001947983 */ /* 0x000f280000300a00 */
[----:B------:R-:W4:Y:S02]  /*46880*/  LDL.LU.64 R150, [R1+0xda8] ;  /* 0x000da80001967983 */ /* 0x000f240000300a00 */
[C---:B------:R-:W-:Y:S11]  /*46890*/  HMMA.1688.F32.TF32 R176, R136.reuse, R56, R176 ;  /* 0x0000003888b0723c */ /* 0x040ff600000810b0 */
[----:B------:R-:W-:Y:S04]  /*468a0*/  @!UPT UIADD3 URZ, URZ, URZ, URZ ;  /* 0x0000003f3f3ff290 */ /* 0x000fe8000fffe03f */
[----:B------:R-:W-:Y:S04]  /*468b0*/  STL.64 [R1+0x2b20], R160 ;  /* 0x002b20a001007387 */ /* 0x000fe80000100a00 */
[----:B------:R-:W-:Y:S01]  /*468c0*/  STL.64 [R1+0x2b28], R162 ;  /* 0x002b28a201007387 */ /* 0x000fe20000100a00 */
[----:B------:R-:W-:Y:S03]  /*468d0*/  HMMA.1688.F32.TF32 R136, R136, R240, R144 ;  /* 0x000000f08888723c */ /* 0x000fe60000081090 */
[----:B------:R-:W4:Y:S04]  /*468e0*/  LDL.LU.64 R144, [R1+0xd90] ;  /* 0x000d900001907983 */ /* 0x000f280000300a00 */
[----:B------:R-:W4:Y:S11]  /*468f0*/  LDL.LU.64 R146, [R1+0xd98] ;  /* 0x000d980001927983 */ /* 0x000f360000300a00 */
[----:B------:R-:W-:Y:S05]  /*46900*/  @!UPT UIADD3 URZ, URZ, URZ, URZ ;  /* 0x0000003f3f3ff290 */ /* 0x000fea000fffe03f */
[----:B------:R-:W-:Y:S04]  /*46910*/  STL.64 [R1+0x1e90], R136 ;  /* 0x001e908801007387 */ /* 0x000fe80000100a00 */
[----:B------:R3:W-:Y:S02]  /*46920*/  STL.64 [R1+0x1e98], R138 ;  /* 0x001e988a01007387 */ /* 0x0007e40000100a00 */
[C---:B---3--:R-:W-:Y:S02]  /*46930*/  HMMA.1688.F32.TF32 R136, R132.reuse, R128, R140 ;  /* 0x000000808488723c */ /* 0x048fe4000008108c */
[----:B------:R-:W3:Y:S04]  /*46940*/  LDL.LU.64 R140, [R1+0xd80] ;  /* 0x000d8000018c7983 */ /* 0x000ee80000300a00 */
[----:B------:R-:W3:Y:S11]  /*46950*/  LDL.LU.64 R142, [R1+0xd88] ;  /* 0x000d8800018e7983 */ /* 0x000ef60000300a00 */
[----:B------:R-:W-:Y:S06]  /*46960*/  @!UPT UIADD3 URZ, URZ, URZ, URZ ;  /* 0x0000003f3f3ff290 */ /* 0x000fec000fffe03f */
[----:B------:R-:W-:Y:S04]  /*46970*/  STL.64 [R1+0x1e60], R136 ;  /* 0x001e608801007387 */ /* 0x000fe80000100a00 */
[----:B------:R-:W-:Y:S04]  /*46980*/  STL.64 [R1+0x1e68], R138 ;  /* 0x001e688a01007387 */ /* 0x000fe80000100a00 */
[----:B------:R-:W3:Y:S04]  /*46990*/  LDL.LU.64 R160, [R1+0xd70] ;  /* 0x000d700001a07983 */ /* 0x000ee80000300a00 */
[----:B------:R-:W3:Y:S04]  /*469a0*/  LDL.LU.64 R162, [R1+0xd78] ;  /* 0x000d780001a27983 */ /* 0x000ee80000300a00 */
[----:B------:R-:W-:Y:S04]  /*469b0*/  LDS R136, [R3+0x180] ;  /* 0x0001800003887984 */ /* 0x000fe80000000800 */
[----:B------:R-:W-:Y:S04]  /*469c0*/  LDS R138, [R3+0x2180] ;  /* 0x00218000038a7984 */ /* 0x000fe80000000800 */
[----:B------:R-:W-:Y:S04]  /*469d0*/  LDS R137, [R4+0x180] ;  /* 0x0001800004897984 */ /* 0x000fe80000000800 */
[----:B------:R-:W1:Y:S01]  /*469e0*/  LDS R139, [R4+0x2180] ;  /* 0x00218000048b7984 */ /* 0x000e620000000800 */
[C---:B------:R-:W-:Y:S03]  /*469f0*/  HMMA.1688.F32.TF32 R168, R132.reuse, R124, R156 ;  /* 0x0000007c84a8723c */ /* 0x040fe6000008109c */
[----:B------:R-:W3:Y:S04]  /*46a00*/  LDL.LU.64 R156, [R1+0xd60] ;  /* 0x000d6000019c7983 */ /* 0x000ee80000300a00 */
[----:B------:R-:W3:Y:S11]  /*46a10*/  LDL.LU.64 R158, [R1+0xd68] ;  /* 0x000d6800019e7983 */ /* 0x000ef60000300a00 */
[----:B------:R-:W-:Y:S05]  /*46a20*/  @!UPT UIADD3 URZ, URZ, URZ, URZ ;  /* 0x0000003f3f3ff290 */ /* 0x000fea000fffe03f */
[----:B------:R-:W-:Y:S04]  /*46a30*/  STL.64 [R1+0x1e40], R168 ;  /* 0x001e40a801007387 */ /* 0x000fe80000100a00 */
[----:B------:R1:W-:Y:S02]  /*46a40*/  STL.64 [R1+0x1e48], R170 ;  /* 0x001e48aa01007387 */ /* 0x0003e40000100a00 */
[C---:B-1----:R-:W-:Y:S08]  /*46a50*/  HMMA.1688.F32.TF32 R168, R132.reuse, R120, R164 ;  /* 0x0000007884a8723c */ /* 0x042ff000000810a4 */
[C---:B--2---:R-:W-:Y:S01]  /*46a60*/  HMMA.1688.F32.TF32 R164, R132.reuse, R116, R152 ;  /* 0x0000007484a4723c */ /* 0x044fe20000081098 */
[----:B------:R-:W2:Y:S11]  /*46a70*/  LDL.LU.64 R152, [R1+0xd50] ;  /* 0x000d500001987983 */ /* 0x000eb60000300a00 */
[----:B------:R-:W-:Y:S03]  /*46a80*/  @!UPT UIADD3 URZ, URZ, URZ, URZ ;  /* 0x0000003f3f3ff290 */ /* 0x000fe6000fffe03f */
[----:B------:R-:W-:Y:S04]  /*46a90*/  STL.64 [R1+0x1e00], R168 ;  /* 0x001e00a801007387 */ /* 0x000fe80000100a00 */
[----:B------:R-:W-:Y:S04]  /*46aa0*/  STL.64 [R1+0x1e08], R170 ;  /* 0x001e08aa01007387 */ /* 0x000fe80000100a00 */
[----:B------:R-:W2:Y:S04]  /*46ab0*/  LDL.LU.64 R154, [R1+0xd58] ;  /* 0x000d5800019a7983 */ /* 0x000ea80000300a00 */
[----:B------:R-:W-:Y:S04]  /*46ac0*/  STL.64 [R1+0x1df0], R164 ;  /* 0x001df0a401007387 */ /* 0x000fe80000100a00 */
[----:B------:R4:W-:Y:S02]  /*46ad0*/  STL.64 [R1+0x1df8], R166 ;  /* 0x001df8a601007387 */ /* 0x0009e40000100a00 */
[C---:B----4-:R-:W-:Y:S02]  /*46ae0*/  HMMA.1688.F32.TF32 R164, R132.reuse, R112, R148 ;  /* 0x0000007084a4723c */ /* 0x050fe40000081094 */
        /* <DEDUP_REMOVED lines=17> */
[C---:B-1----:R-:W-:Y:S02]  /*46c00*/  HMMA.1688.F32.TF32 R164, R132.reuse, R100, R160 ;  /* 0x0000006484a4723c */ /* 0x042fe400000810a0 */
[----:B------:R-:W3:Y:S04]  /*46c10*/  LDL.LU.64 R160, [R1+0xd10] ;  /* 0x000d100001a07983 */ /* 0x000ee80000300a00 */
[----:B------:R-:W3:Y:S11]  /*46c20*/  LDL.LU.64 R162, [R1+0xd18] ;  /* 0x000d180001a27983 */ /* 0x000ef60000300a00 */
[----:B------:R-:W-:Y:S06]  /*46c30*/  @!UPT UIADD3 URZ, URZ, URZ, URZ ;  /* 0x0000003f3f3ff290 */ /* 0x000fec000fffe03f */
[----:B------:R1:W-:Y:S01]  /*46c40*/  STL.64 [R1+0x1da0], R164 ;  /* 0x001da0a401007387 */ /* 0x0003e20000100a00 */
[C---:B------:R-:W-:Y:S03]  /*46c50*/  HMMA.1688.F32.TF32 R156, R132.reuse, R96, R156 ;  /* 0x00000060849c723c */ /* 0x040fe6000008109c */
[----:B------:R1:W-:Y:S04]  /*46c60*/  STL.64 [R1+0x1da8], R166 ;  /* 0x001da8a601007387 */ /* 0x0003e80000100a00 */
[----:B-1----:R-:W3:Y:S04]  /*46c70*/  LDL.LU.64 R164, [R1+0xd00] ;  /* 0x000d000001a47983 */ /* 0x002ee80000300a00 */
[----:B------:R-:W3:Y:S11]  /*46c80*/  LDL.LU.64 R166, [R1+0xd08] ;  /* 0x000d080001a67983 */ /* 0x000ef60000300a00 */
[----:B------:R-:W-:Y:S01]  /*46c90*/  @!UPT UIADD3 URZ, URZ, URZ, URZ ;  /* 0x0000003f3f3ff290 */ /* 0x000fe2000fffe03f */
[----:B------:R1:W-:Y:S04]  /*46ca0*/  STL.64 [R1+0x1d90], R156 ;  /* 0x001d909c01007387 */ /* 0x0003e80000100a00 */
[----:B------:R1:W-:Y:S04]  /*46cb0*/  STL.64 [R1+0x1d98], R158 ;  /* 0x001d989e01007387 */ /* 0x0003e80000100a00 */
[----:B-1----:R-:W3:Y:S04]  /*46cc0*/  LDL.LU.64 R156, [R1+0xcf0] ;  /* 0x000cf000019c7983 */ /* 0x002ee80000300a00 */
[----:B------:R-:W3:Y:S01]  /*46cd0*/  LDL.LU.64 R158, [R1+0xcf8] ;  /* 0x000cf800019e7983 */ /* 0x000ee20000300a00 */
[C---:B--2---:R-:W-:Y:S03]  /*46ce0*/  HMMA.1688.F32.TF32 R168, R132.reuse, R92, R152 ;  /* 0x0000005c84a8723c */ /* 0x044fe60000081098 */
[----:B------:R-:W2:Y:S04]  /*46cf0*/  LDL.LU.64 R152, [R1+0xce0] ;  /* 0x000ce00001987983 */ /* 0x000ea80000300a00 */
[----:B------:R-:W2:Y:S11]  /*46d00*/  LDL.LU.64 R154, [R1+0xce8] ;  /* 0x000ce800019a7983 */ /* 0x000eb60000300a00 */
[----:B------:R-:W-:Y:S05]  /*46d10*/  @!UPT UIADD3 URZ, URZ, URZ, URZ ;  /* 0x0000003f3f3ff290 */ /* 0x000fea000fffe03f */
        /* <DEDUP_REMOVED lines=33> */
[----:B------:R-:W-:Y:S04]  /*46f30*/  STL.64 [R1+0x1d10], R164 ;  /* 0x001d10a401007387 */ /* 0x000fe80000100a00 */
[----:B------:R2:W-:Y:S02]  /*46f40*/  STL.64 [R1+0x1d18], R166 ;  /* 0x001d18a601007387 */ /* 0x0005e40000100a00 */
[C---:B--2---:R-:W-:Y:S02]  /*46f50*/  HMMA.1688.F32.TF32 R164, R132.reuse, R64, R152 ;  /* 0x0000004084a4723c */ /* 0x044fe40000081098 */
[----:B------:R-:W2:Y:S04]  /*46f60*/  LDL.LU.64 R152, [R1+0xc80] ;  /* 0x000c800001987983 */ /* 0x000ea80000300a00 */
[----:B------:R-:W2:Y:S11]  /*46f70*/  LDL.LU.64 R154, [R1+0xc88] ;  /* 0x000c8800019a7983 */ /* 0x000eb60000300a00 */
[----:B------:R-:W-:Y:S06]  /*46f80*/  @!UPT UIADD3 URZ, URZ, URZ, URZ ;  /* 0x0000003f3f3ff290 */ /* 0x000fec000fffe03f */
        /* <DEDUP_REMOVED lines=16> */
[----:B------:R-:W3:Y:S02]  /*47090*/  LDL.LU.64 R142, [R1+0xc58] ;  /* 0x000c5800018e7983 */ /* 0x000ee40000300a00 */
[C---:B------:R-:W-:Y:S11]  /*470a0*/  HMMA.1688.F32.TF32 R160, R132.reuse, R48, R160 ;  /* 0x0000003084a0723c */ /* 0x040ff600000810a0 */
[----:B------:R-:W-:Y:S04]  /*470b0*/  @!UPT UIADD3 URZ, URZ, URZ, URZ ;  /* 0x0000003f3f3ff290 */ /* 0x000fe8000fffe03f */
[----:B------:R1:W-:Y:S04]  /*470c0*/  STL.64 [R1+0x1cd0], R164 ;  /* 0x001cd0a401007387 */ /* 0x0003e80000100a00 */
[----:B------:R1:W-:Y:S04]  /*470d0*/  STL.64 [R1+0x1cd8], R166 ;  /* 0x001cd8a601007387 */ /* 0x0003e80000100a00 */
[----:B-1----:R-:W3:Y:S04]  /*470e0*/  LDL.LU.64 R164, [R1+0xc40] ;  /* 0x000c400001a47983 */ /* 0x002ee80000300a00 */
[----:B------:R-:W3:Y:S04]  /*470f0*/  LDL.LU.64 R166, [R1+0xc48] ;  /* 0x000c480001a67983 */ /* 0x000ee80000300a00 */
[----:B------:R1:W-:Y:S04]  /*47100*/  STL.64 [R1+0x1cc0], R160 ;  /* 0x001cc0a001007387 */ /* 0x0003e80000100a00 */
[----:B------:R1:W-:Y:S04]  /*47110*/  STL.64 [R1+0x1cc8], R162 ;  /* 0x001cc8a201007387 */ /* 0x0003e80000100a00 */
[----:B-1----:R-:W3:Y:S04]  /*47120*/  LDL.LU.64 R160, [R1+0xc30] ;  /* 0x000c300001a07983 */ /* 0x002ee80000300a00 */
[----:B------:R-:W3:Y:S01]  /*47130*/  LDL.LU.64 R162, [R1+0xc38] ;  /* 0x000c380001a27983 */ /* 0x000ee20000300a00 */
[C---:B------:R-:W-:Y:S03]  /*47140*/  HMMA.1688.F32.TF32 R168, R132.reuse, R44, R156 ;  /* 0x0000002c84a8723c */ /* 0x040fe6000008109c */
[----:B------:R-:W3:Y:S04]  /*47150*/  LDL.LU.64 R156, [R1+0xc20] ;  /* 0x000c2000019c7983 */ /* 0x000ee80000300a00 */
[----:B------:R-:W3:Y:S11]  /*47160*/  LDL.LU.64 R158, [R1+0xc28] ;  /* 0x000c2800019e7983 */ /* 0x000ef60000300a00 */
[----:B------:R-:W-:Y:S05]  /*47170*/  @!UPT UIADD3 URZ, URZ, URZ, URZ ;  /* 0x0000003f3f3ff290 */ /* 0x000fea000fffe03f */
        /* <DEDUP_REMOVED lines=59> */
[----:B---3--:R-:W-:Y:S02]  /*47530*/  HMMA.1688.F32.TF32 R132, R136, R128, R140 ;  /* 0x000000808884723c */ /* 0x008fe4000008108c */
[----:B------:R-:W4:Y:S04]  /*47540*/  LDL.LU.64 R140, [R1+0xba0] ;  /* 0x000ba000018c7983 */ /* 0x000f280000300a00 */
[----:B------:R-:W4:Y:S11]  /*47550*/  LDL.LU.64 R142, [R1+0xba8] ;  /* 0x000ba800018e7983 */ /* 0x000f360000300a00 */
[----:B------:R-:W-:Y:S06]  /*47560*/  @!UPT UIADD3 URZ, URZ, URZ, URZ ;  /* 0x0000003f3f3ff290 */ /* 0x000fec000fffe03f */
[----:B------:R-:W-:Y:S04]  /*47570*/  STL.64 [R1+0x1bc0], R132 ;  /* 0x001bc08401007387 */ /* 0x000fe80000100a00 */
[----:B------:R-:W-:Y:S01]  /*47580*/  STL.64 [R1+0x1bc8], R134 ;  /* 0x001bc88601007387 */ /* 0x000fe20000100a00 */
[----:B------:R-:W-:Y:S01]  /*47590*/  IMAD.MOV.U32 R14, RZ, RZ, R173 ;  /* 0x000000ffff0e7224 */ /* 0x000fe200078e00ad */
[----:B------:R-:W-:Y:S01]  /*475a0*/  MOV R10, R174 ;  /* 0x000000ae000a7202 */ /* 0x000fe20000000f00 */
[----:B------:R-:W-:Y:S01]  /*475b0*/  IMAD.MOV.U32 R242, RZ, RZ, R175 ;  /* 0x000000fffff27224 */ /* 0x000fe200078e00af */
[----:B------:R-:W-:Y:S01]  /*475c0*/  MOV R19, R177 ;  /* 0x000000b100137202 */ /* 0x000fe20000000f00 */
[----:B------:R-:W-:Y:S01]  /*475d0*/  IMAD.MOV.U32 R11, RZ, RZ, R176 ;  /* 0x000000ffff0b7224 */ /* 0x000fe200078e00b0 */
[----:B------:R-:W-:Y:S01]  /*475e0*/  LDS R132, [R3+0x200] ;  /* 0x0002000003847984 */ /* 0x000fe20000000800 */
[----:B------:R-:W-:-:S02]  /*475f0*/  IMAD.MOV.U32 R18, RZ, RZ, R178 ;  /* 0x000000ffff127224 */ /* 0x000fc400078e00b2 */
[----:B------:R-:W-:Y:S01]  /*47600*/  IMAD.MOV.U32 R15, RZ, RZ, R179 ;  /* 0x000000ffff0f7224 */ /* 0x000fe200078e00b3 */
[----:B------:R-:W-:Y:S04]  /*47610*/  LDS R134, [R3+0x2200] ;  /* 0x0022000003867984 */ /* 0x000fe80000000800 */
[----:B------:R-:W-:Y:S04]  /*47620*/  LDS R133, [R4+0x200] ;  /* 0x0002000004857984 */ /* 0x000fe80000000800 */
[----:B------:R-:W1:Y:S01]  /*47630*/  LDS R135, [R4+0x2200] ;  /* 0x0022000004877984 */ /* 0x000e620000000800 */
[C---:B------:R-:W-:Y:S08]  /*47640*/  HMMA.1688.F32.TF32 R164, R136.reuse, R124, R160 ;  /* 0x0000007c88a4723c */ /* 0x040ff000000810a0 */
        /* <DEDUP_REMOVED lines=10> */
[----:B------:R-:W2:Y:S02]  /*476f0*/  LDL.LU.64 R154, [R1+0xb88] ;  /* 0x000b8800019a7983 */ /* 0x000ea40000300a00 */
[C---:B----4-:R-:W-:Y:S11]  /*47700*/  HMMA.1688.F32.TF32 R148, R136.reuse, R112, R148 ;  /* 0x000000708894723c */ /* 0x050ff60000081094 */
[----:B------:R-:W-:Y:S04]  /*47710*/  @!UPT UIADD3 URZ, URZ, URZ, URZ ;  /* 0x0000003f3f3ff290 */ /* 0x000fe8000fffe03f */
[----:B------:R-:W-:Y:S04]  /*47720*/  STL.64 [R1+0x1b80], R160 ;  /* 0x001b80a001007387 */ /* 0x000fe80000100a00 */
[----:B------:R-:W-:Y:S04]  /*47730*/  STL.64 [R1+0x1b88], R162 ;  /* 0x001b88a201007387 */ /* 0x000fe80000100a00 */
[----:B------:R-:W4:Y:S04]  /*47740*/  LDL.LU.64 R172, [R1+0xb70] ;  /* 0x000b700001ac7983 */ /* 0x000f280000300a00 */
[----:B------:R-:W4:Y:S04]  /*47750*/  LDL.LU.64 R174, [R1+0xb78] ;  /* 0x000b780001ae7983 */ /* 0x000f280000300a00 */
[----:B------:R1:W-:Y:S04]  /*47760*/  STL.64 [R1+0x1b70], R148 ;  /* 0x001b709401007387 */ /* 0x0003e80000100a00 */
[----:B------:R1:W-:Y:S04]  /*47770*/  STL.64 [R1+0x1b78], R150 ;  /* 0x001b789601007387 */ /* 0x0003e80000100a00 */
[----:B------:R-:W4:Y:S04]  /*47780*/  LDL.LU.64 R168, [R1+0xb60] ;  /* 0x000b600001a87983 */ /* 0x000f280000300a00 */
[----:B------:R-:W4:Y:S01]  /*47790*/  LDL.LU.64 R170, [R1+0xb68] ;  /* 0x000b680001aa7983 */ /* 0x000f220000300a00 */
[C---:B------:R-:W-:Y:S11]  /*477a0*/  HMMA.1688.F32.TF32 R144, R136.reuse, R108, R144 ;  /* 0x0000006c8890723c */ /* 0x040ff60000081090 */
[----:B------:R-:W-:Y:S11]  /*477b0*/  @!UPT UIADD3 URZ, URZ, URZ, URZ ;  /* 0x0000003f3f3ff290 */ /* 0x000ff6000fffe03f */
[----:B------:R-:W-:Y:S01]  /*477c0*/  @!UPT UIADD3 URZ, URZ, URZ, URZ ;  /* 0x0000003f3f3ff290 */ /* 0x000fe2000fffe03f */
[----:B------:R1:W-:Y:S04]  /*477d0*/  STL.64 [R1+0x1b40], R144 ;  /* 0x001b409001007387 */ /* 0x0003e80000100a00 */
[----:B------:R1:W-:Y:S04]  /*477e0*/  STL.64 [R1+0x1b48], R146 ;  /* 0x001b489201007387 */ /* 0x0003e80000100a00 */
[----:B-1----:R-:W4:Y:S04]  /*477f0*/  LDL.LU.64 R148, [R1+0xb50] ;  /* 0x000b500001947983 */ /* 0x002f280000300a00 */
[----:B------:R-:W4:Y:S04]  /*47800*/  LDL.LU.64 R150, [R1+0xb58] ;  /* 0x000b580001967983 */ /* 0x000f280000300a00 */
[----:B------:R-:W4:Y:S04]  /*47810*/  LDL.LU.64 R144, [R1+0xb40] ;  /* 0x000b400001907983 */ /* 0x000f280000300a00 */
[----:B------:R-:W4:Y:S01]  /*47820*/  LDL.LU.64 R146, [R1+0xb48] ;  /* 0x000b480001927983 */ /* 0x000f220000300a00 */
[C---:B------:R-:W-:Y:S11]  /*47830*/  HMMA.1688.F32.TF32 R140, R136.reuse, R104, R140 ;  /* 0x00000068888c723c */ /* 0x040ff6000008108c */
        /* <DEDUP_REMOVED lines=8> */
[----:B-1----:R-:W4:Y:S04]  /*478c0*/  LDL.LU.64 R140, [R1+0xb10] ;  /* 0x000b1000018c7983 */ /* 0x002f280000300a00 */
[----:B------:R-:W4:Y:S01]  /*478d0*/  LDL.LU.64 R142, [R1+0xb18] ;  /* 0x000b1800018e7983 */ /* 0x000f220000300a00 */
[C---:B---3--:R-:W-:Y:S03]  /*478e0*/  HMMA.1688.F32.TF32 R176, R136.reuse, R100, R156 ;  /* 0x0000006488b0723c */ /* 0x048fe6000008109c */
        /* <DEDUP_REMOVED lines=11> */
[C---:B----4-:R-:W-:Y:S08]  /*479a0*/  HMMA.1688.F32.TF32 R176, R136.reuse, R92, R172 ;  /* 0x0000005c88b0723c */ /* 0x050ff000000810ac */
[C---:B------:R-:W-:Y:S11]  /*479b0*/  HMMA.1688.F32.TF32 R172, R136.reuse, R88, R168 ;  /* 0x0000005888ac723c */ /* 0x040ff600000810a8 */
[----:B------:R-:W-:Y:S04]  /*479c0*/  @!UPT UIADD3 URZ, URZ, URZ, URZ ;  /* 0x0000003f3f3ff290 */ /* 0x000fe8000fffe03f */
[----:B------:R-:W-:Y:S04]  /*479d0*/  STL.64 [R1+0x1aa0], R176 ;  /* 0x001aa0b001007387 */ /* 0x000fe80000100a00 */
[----:B------:R-:W-:Y:S01]  /*479e0*/  STL.64 [R1+0x1aa8], R178 ;  /* 0x001aa8b201007387 */ /* 0x000fe20000100a00 */
[C---:B------:R-:W-:Y:S03]  /*479f0*/  HMMA.1688.F32.TF32 R168, R136.reuse, R84, R148 ;  /* 0x0000005488a8723c */ /* 0x040fe60000081094 */
[----:B------:R-:W4:Y:S04]  /*47a00*/  LDL.LU.64 R148, [R1+0xae0] ;  /* 0x000ae00001947983 */ /* 0x000f280000300a00 */
[----:B------:R-:W-:Y:S04]  /*47a10*/  STL.64 [R1+0x1a50], R172 ;  /* 0x001a50ac01007387 */ /* 0x000fe80000100a00 */
[----:B------:R-:W-:Y:S04]  /*47a20*/  STL.64 [R1+0x1a58], R174 ;  /* 0x001a58ae01007387 */ /* 0x000fe80000100a00 */
[----:B------:R-:W4:Y:S08]  /*47a30*/  LDL.LU.64 R150, [R1+0xae8] ;  /* 0x000ae80001967983 */ /* 0x000f300000300a00 */
        /* <DEDUP_REMOVED lines=8> */
[C---:B-1----:R-:W-:Y:S08]  /*47ac0*/  HMMA.1688.F32.TF32 R168, R136.reuse, R76, R164 ;  /* 0x0000004c88a8723c */ /* 0x042ff000000810a4 */
[C---:B------:R-:W-:Y:S08]  /*47ad0*/  HMMA.1688.F32.TF32 R164, R136.reuse, R72, R160 ;  /* 0x0000004888a4723c */ /* 0x040ff000000810a0 */
[C---:B------:R-:W-:Y:S07]  /*47ae0*/  HMMA.1688.F32.TF32 R160, R136.reuse, R68, R140 ;  /* 0x0000004488a0723c */ /* 0x040fee000008108c */
[----:B------:R1:W-:Y:S04]  /*47af0*/  STL.64 [R1+0x19a0], R168 ;  /* 0x0019a0a801007387 */ /* 0x0003e80000100a00 */
[----:B------:R1:W-:Y:S04]  /*47b00*/  STL.64 [R1+0x19a8], R170 ;  /* 0x0019a8aa01007387 */ /* 0x0003e80000100a00 */
[----:B------:R-:W4:Y:S04]  /*47b10*/  LDL.LU.64 R140, [R1+0xac0] ;  /* 0x000ac000018c7983 */ /* 0x000f280000300a00 */
[----:B------:R-:W-:Y:S04]  /*47b20*/  STL.64 [R1+0x18f0], R164 ;  /* 0x0018f0a401007387 */ /* 0x000fe80000100a00 */
[----:B------:R-:W-:Y:S04]  /*47b30*/  STL.64 [R1+0x18f8], R166 ;  /* 0x0018f8a601007387 */ /* 0x000fe80000100a00 */
[----:B------:R-:W4:Y:S01]  /*47b40*/  LDL.LU.64 R142, [R1+0xac8] ;  /* 0x000ac800018e7983 */ /* 0x000f220000300a00 */
[C---:B---3--:R-:W-:Y:S03]  /*47b50*/  HMMA.1688.F32.TF32 R156, R136.reuse, R64, R156 ;  /* 0x00000040889c723c */ /* 0x048fe6000008109c */
[----:B------:R-:W-:Y:S04]  /*47b60*/  STL.64 [R1+0x18e0], R160 ;  /* 0x0018e0a001007387 */ /* 0x000fe80000100a00 */
[----:B------:R-:W-:Y:S04]  /*47b70*/  STL.64 [R1+0x18e8], R162 ;  /* 0x0018e8a201007387 */ /* 0x000fe80000100a00 */
[----:B------:R-:W3:Y:S04]  /*47b80*/  LDL.LU.64 R172, [R1+0xab0] ;  /* 0x000ab00001ac7983 */ /* 0x000ee80000300a00 */
[----:B------:R-:W3:Y:S08]  /*47b90*/  LDL.LU.64 R174, [R1+0xab8] ;  /* 0x000ab80001ae7983 */ /* 0x000ef00000300a00 */
[----:B------:R-:W-:Y:S04]  /*47ba0*/  STL.64 [R1+0x18b0], R156 ;  /* 0x0018b09c01007387 */ /* 0x000fe80000100a00 */
[----:B------:R-:W-:Y:S04]  /*47bb0*/  STL.64 [R1+0x18b8], R158 ;  /* 0x0018b89e01007387 */ /* 0x000fe80000100a00 */
[----:B-1----:R-:W3:Y:S04]  /*47bc0*/  LDL.LU.64 R168, [R1+0xaa0] ;  /* 0x000aa00001a87983 */ /* 0x002ee80000300a00 */
[----:B------:R-:W3:Y:S01]  /*47bd0*/  LDL.LU.64 R170, [R1+0xaa8] ;  /* 0x000aa80001aa7983 */ /* 0x000ee20000300a00 */
[C---:B--2---:R-:W-:Y:S11]  /*47be0*/  HMMA.1688.F32.TF32 R152, R136.reuse, R60, R152 ;  /* 0x0000003c8898723c */ /* 0x044ff60000081098 */
[----:B------:R-:W-:Y:S11]  /*47bf0*/  @!UPT UIADD3 URZ, URZ, URZ, URZ ;  /* 0x0000003f3f3ff290 */ /* 0x000ff6000fffe03f */
[----:B------:R-:W-:Y:S01]  /*47c00*/  @!UPT UIADD3 URZ, URZ, URZ, URZ ;  /* 0x0000003f3f3ff290 */ /* 0x000fe2000fffe03f */
[----:B------:R1:W-:Y:S04]  /*47c10*/  STL.64 [R1+0x18a0], R152 ;  /* 0x0018a09801007387 */ /* 0x0003e80000100a00 */
[----:B------:R2:W-:Y:S04]  /*47c20*/  STL.64 [R1+0x18a8], R154 ;  /* 0x0018a89a01007387 */ /* 0x0005e80000100a00 */
[----:B-1----:R-:W3:Y:S04]  /*47c30*/  LDL.LU.64 R152, [R1+0xa90] ;  /* 0x000a900001987983 */ /* 0x002ee80000300a00 */
[----:B--2---:R-:W2:Y:S01]  /*47c40*/  LDL.LU.64 R154, [R1+0xa98] ;  /* 0x000a9800019a7983 */ /* 0x004ea20000300a00 */
[C---:B----4-:R-:W-:Y:S03]  /*47c50*/  HMMA.1688.F32.TF32 R156, R136.reuse, R56, R148 ;  /* 0x00000038889c723c */ /* 0x050fe60000081094 */
[----:B------:R-:W4:Y:S04]  /*47c60*/  LDL.LU.64 R148, [R1+0xa80] ;  /* 0x000a800001947983 */ /* 0x000f280000300a00 */
[----:B------:R-:W4:Y:S11]  /*47c70*/  LDL.LU.64 R150, [R1+0xa88] ;  /* 0x000a880001967983 */ /* 0x000f360000300a00 */
[----:B------:R-:W-:Y:S05]  /*47c80*/  @!UPT UIADD3 URZ, URZ, URZ, URZ ;  /* 0x0000003f3f3ff290 */ /* 0x000fea000fffe03f */
[----:B------:R-:W-:Y:S04]  /*47c90*/  STL.64 [R1+0x1880], R156 ;  /* 0x0018809c01007387 */ /* 0x000fe80000100a00 */
[----:B------:R1:W-:Y:S02]  /*47ca0*/  STL.64 [R1+0x1888], R158 ;  /* 0x0018889e01007387 */ /* 0x0003e40000100a00 */
[C---:B-1----:R-:W-:Y:S02]  /*47cb0*/  HMMA.1688.F32.TF32 R156, R136.reuse, R52, R144 ;  /* 0x00000034889c723c */ /* 0x042fe40000081090 */
[----:B------:R-:W4:Y:S04]  /*47cc0*/  LDL.LU.64 R144, [R1+0xa70] ;  /* 0x000a700001907983 */ /* 0x000f280000300a00 */
[----:B------:R-:W4:Y:S11]  /*47cd0*/  LDL.LU.64 R146, [R1+0xa78] ;  /* 0x000a780001927983 */ /* 0x000f360000300a00 */
[----:B------:R-:W-:Y:S06]  /*47ce0*/  @!UPT UIADD3 URZ, URZ, URZ, URZ ;  /* 0x0000003f3f3ff290 */ /* 0x000fec000fffe03f */
        /* <DEDUP_REMOVED lines=8> */
[C---:B------:R-:W-:Y:S03]  /*47d70*/  HMMA.1688.F32.TF32 R176, R136.reuse, R48, R140 ;  /* 0x0000003088b0723c */ /* 0x040fe6000008108c */
[----:B------:R-:W4:Y:S04]  /*47d80*/  LDL.LU.64 R140, [R1+0xa30] ;  /* 0x000a3000018c7983 */ /* 0x000f280000300a00 */
[----:B------:R-:W4:Y:S11]  /*47d90*/  LDL.LU.64 R142, [R1+0xa38] ;  /* 0x000a3800018e7983 */ /* 0x000f360000300a00 */
[----:B------:R-:W-:Y:S05]  /*47da0*/  @!UPT UIADD3 URZ, URZ, URZ, URZ ;  /* 0x0000003f3f3ff290 */ /* 0x000fea000fffe03f */
[----:B------:R-:W-:Y:S04]  /*47db0*/  STL.64 [R1+0x1840], R176 ;  /* 0x001840b001007387 */ /* 0x000fe80000100a00 */
[----:B------:R3:W-:Y:S02]  /*47dc0*/  STL.64 [R1+0x1848], R178 ;  /* 0x001848b201007387 */ /* 0x0007e40000100a00 */
[C---:B---3--:R-:W-:Y:S08]  /*47dd0*/  HMMA.1688.F32.TF32 R176, R136.reuse, R44, R172 ;  /* 0x0000002c88b0723c */ /* 0x048ff000000810ac */
[C---:B------:R-:W-:Y:S11]  /*47de0*/  HMMA.1688.F32.TF32 R172, R136.reuse, R40, R168 ;  /* 0x0000002888ac723c */ /* 0x040ff600000810a8 */
[----:B------:R-:W-:Y:S04]  /*47df0*/  @!UPT UIADD3 URZ, URZ, URZ, URZ ;  /* 0x0000003f3f3ff290 */ /* 0x000fe8000fffe03f */
[----:B------:R-:W-:Y:S04]  /*47e00*/  STL.64 [R1+0x1830], R176 ;  /* 0x001830b001007387 */ /* 0x000fe80000100a00 */
[----:B------:R-:W-:Y:S01]  /*47e10*/  STL.64 [R1+0x1838], R178 ;  /* 0x001838b201007387 */ /* 0x000fe20000100a00 */
[C---:B--2---:R-:W-:Y:S03]  /*47e20*/  HMMA.1688.F32.TF32 R168, R136.reuse, R36, R152 ;  /* 0x0000002488a8723c */ /* 0x044fe60000081098 */
[----:B------:R-:W2:Y:S04]  /*47e30*/  LDL.LU.64 R152, [R1+0xa20] ;  /* 0x000a200001987983 */ /* 0x000ea80000300a00 */
[----:B------:R-:W-:Y:S04]  /*47e40*/  STL.64 [R1+0x1820], R172 ;  /* 0x001820ac01007387 */ /* 0x000fe80000100a00 */
[----:B------:R-:W-:Y:S04]  /*47e50*/  STL.64 [R1+0x1828], R174 ;  /* 0x001828ae01007387 */ /* 0x000fe80000100a00 */
[----:B------:R-:W2:Y:S08]  /*47e60*/  LDL.LU.64 R154, [R1+0xa28] ;  /* 0x000a2800019a7983 */ /* 0x000eb00000300a00 */
[----:B------:R-:W-:Y:S04]  /*47e70*/  STL.64 [R1+0x1810], R168 ;  /* 0x001810a801007387 */ /* 0x000fe80000100a00 */
[----:B------:R4:W-:Y:S02]  /*47e80*/  STL.64 [R1+0x1818], R170 ;  /* 0x001818aa01007387 */ /* 0x0009e40000100a00 */
[C---:B----4-:R-:W-:Y:S02]  /*47e90*/  HMMA.1688.F32.TF32 R168, R136.reuse, R32, R148 ;  /* 0x0000002088a8723c */ /* 0x050fe40000081094 */
[----:B------:R-:W3:Y:S04]  /*47ea0*/  LDL.LU.64 R148, [R1+0x870] ;  /* 0x0008700001947983 */ /* 0x000ee80000300a00 */
[----:B------:R-:W3:Y:S11]  /*47eb0*/  LDL.LU.64 R150, [R1+0x878] ;  /* 0x0008780001967983 */ /* 0x000ef60000300a00 */
[----:B------:R-:W-:Y:S06]  /*47ec0*/  @!UPT UIADD3 URZ, URZ, URZ, URZ ;  /* 0x0000003f3f3ff290 */ /* 0x000fec000fffe03f */
[----:B------:R-:W-:Y:S04]  /*47ed0*/  STL.64 [R1+0x1800], R168 ;  /* 0x001800a801007387 */ /* 0x000fe80000100a00 */
[----:B------:R1:W-:Y:S02]  /*47ee0*/  STL.64 [R1+0x1808], R170 ;  /* 0x001808aa01007387 */ /* 0x0003e40000100a00 */
[C---:B-1----:R-:W-:Y:S02]  /*47ef0*/  HMMA.1688.F32.TF32 R168, R136.reuse, R28, R144 ;  /* 0x0000001c88a8723c */ /* 0x042fe40000081090 */
[----:B------:R-:W4:Y:S04]  /*47f00*/  LDL.LU.64 R144, [R1+0x860] ;  /* 0x0008600001907983 */ /* 0x000f280000300a00 */
[----:B------:R-:W4:Y:S02]  /*47f10*/  LDL.LU.64 R146, [R1+0x868] ;  /* 0x0008680001927983 */ /* 0x000f240000300a00 */
[C---:B------:R-:W-:Y:S08]  /*47f20*/  HMMA.1688.F32.TF32 R164, R136.reuse, R24, R164 ;  /* 0x0000001888a4723c */ /* 0x040ff000000810a4 */
[C---:B------:R-:W-:Y:S08]  /*47f30*/  HMMA.1688.F32.TF32 R160, R136.reuse, R20, R160 ;  /* 0x0000001488a0723c */ /* 0x040ff000000810a0 */
[C---:B------:R-:W-:Y:S01]  /*47f40*/  HMMA.1688.F32.TF32 R156, R136.reuse, R16, R156 ;  /* 0x00000010889c723c */ /* 0x040fe2000008109c */
[----:B------:R1:W-:Y:S04]  /*47f50*/  STL.64 [R1+0x17e0], R168 ;  /* 0x0017e0a801007387 */ /* 0x0003e80000100a00 */
[----:B------:R1:W-:Y:S04]  /*47f60*/  STL.64 [R1+0x17e8], R170 ;  /* 0x0017e8aa01007387 */ /* 0x0003e80000100a00 */
[----:B------:R1:W-:Y:S04]  /*47f70*/  STL.64 [R1+0x17c0], R164 ;  /* 0x0017c0a401007387 */ /* 0x0003e80000100a00 */
[----:B------:R1:W-:Y:S04]  /*47f80*/  STL.64 [R1+0x17c8], R166 ;  /* 0x0017c8a601007387 */ /* 0x0003e80000100a00 */
[----:B-1----:R-:W4:Y:S04]  /*47f90*/  LDL.LU.64 R168, [R1+0xa10] ;  /* 0x000a100001a87983 */ /* 0x002f280000300a00 */
[----:B------:R-:W-:Y:S01]  /*47fa0*/  STL.64 [R1+0x17a0], R160 ;  /* 0x0017a0a001007387 */ /* 0x000fe20000100a00 */
[C---:B------:R-:W-:Y:S03]  /*47fb0*/  HMMA.1688.F32.TF32 R140, R136.reuse, R12, R140 ;  /* 0x0000000c888c723c */ /* 0x040fe6000008108c */
[----:B------:R-:W-:Y:S04]  /*47fc0*/  STL.64 [R1+0x17a8], R162 ;  /* 0x0017a8a201007387 */ /* 0x000fe80000100a00 */
[----:B------:R-:W4:Y:S04]  /*47fd0*/  LDL.LU.64 R170, [R1+0xa18] ;  /* 0x000a180001aa7983 */ /* 0x000f280000300a00 */
[----:B------:R-:W-:Y:S04]  /*47fe0*/  STL.64 [R1+0x1790], R156 ;  /* 0x0017909c01007387 */ /* 0x000fe80000100a00 */
[----:B------:R-:W-:Y:S04]  /*47ff0*/  STL.64 [R1+0x1798], R158 ;  /* 0x0017989e01007387 */ /* 0x000fe80000100a00 */
[----:B------:R-:W4:Y:S04]  /*48000*/  LDL.LU.64 R164, [R1+0xa00] ;  /* 0x000a000001a47983 */ /* 0x000f280000300a00 */
[----:B------:R-:W4:Y:S04]  /*48010*/  LDL.LU.64 R166, [R1+0xa08] ;  /* 0x000a080001a67983 */ /* 0x000f280000300a00 */
[----:B------:R1:W-:Y:S04]  /*48020*/  STL.64 [R1+0x1770], R140 ;  /* 0x0017708c01007387 */ /* 0x0003e80000100a00 */
[----:B------:R1:W-:Y:S04]  /*48030*/  STL.64 [R1+0x1778], R142 ;  /* 0x0017788e01007387 */ /* 0x0003e80000100a00 */
[----:B-1----:R-:W4:Y:S04]  /*48040*/  LDL.LU.64 R140, [R1+0x9f0] ;  /* 0x0009f000018c7983 */ /* 0x002f280000300a00 */
[----:B------:R-:W4:Y:S04]  /*48050*/  LDL.LU.64 R142, [R1+0x9f8] ;  /* 0x0009f800018e7983 */ /* 0x000f280000300a00 */
[----:B------:R-:W4:Y:S04]  /*48060*/  LDL.LU.64 R160, [R1+0x9e0] ;  /* 0x0009e00001a07983 */ /* 0x000f280000300a00 */
[----:B------:R-:W4:Y:S01]  /*48070*/  LDL.LU.64 R162, [R1+0x9e8] ;  /* 0x0009e80001a27983 */ /* 0x000f220000300a00 */
[C---:B--2---:R-:W-:Y:S11]  /*48080*/  HMMA.1688.F32.TF32 R152, R136.reuse, R8, R152 ;  /* 0x000000088898723c */ /* 0x044ff60000081098 */
[----:B------:R-:W-:Y:S11]  /*48090*/  @!UPT UIADD3 URZ, URZ, URZ, URZ ;  /* 0x0000003f3f3ff290 */ /* 0x000ff6000fffe03f */
[----:B------:R-:W-:Y:S01]  /*480a0*/  @!UPT UIADD3 URZ, URZ, URZ, URZ ;  /* 0x0000003f3f3ff290 */ /* 0x000fe2000fffe03f */
[----:B------:R-:W-:Y:S04]  /*480b0*/  STL.64 [R1+0x1760], R152 ;  /* 0x0017609801007387 */ /* 0x000fe80000100a00 */
[----:B------:R-:W-:Y:S04]  /*480c0*/  STL.64 [R1+0x1768], R154 ;  /* 0x0017689a01007387 */ /* 0x000fe80000100a00 */
[----:B------:R-:W2:Y:S04]  /*480d0*/  LDL.LU.64 R156, [R1+0x9d0] ;  /* 0x0009d000019c7983 */ /* 0x000ea80000300a00 */
[----:B------:R-:W2:Y:S01]  /*480e0*/  LDL.LU.64 R158, [R1+0x9d8] ;  /* 0x0009d800019e7983 */ /* 0x000ea20000300a00 */
[----:B---3--:R-:W-:Y:S11]  /*480f0*/  HMMA.1688.F32.TF32 R136, R136, R240, R148 ;  /* 0x000000f08888723c */ /* 0x008ff60000081094 */
[----:B------:R-:W-:Y:S11]  /*48100*/  @!UPT UIADD3 URZ, URZ, URZ, URZ ;  /* 0x0000003f3f3ff290 */ /* 0x000ff6000fffe03f */
[----:B------:R-:W-:Y:S01]  /*48110*/  @!UPT UIADD3 URZ, URZ, URZ, URZ ;  /* 0x0000003f3f3ff290 */ /* 0x000fe2000fffe03f */
[----:B------:R-:W-:Y:S04]  /*48120*/  STL.64 [R1+0x1730], R136 ;  /* 0x0017308801007387 */ /* 0x000fe80000100a00 */
[----:B------:R4:W-:Y:S04]  /*48130*/  STL.64 [R1+0x1738], R138 ;  /* 0x0017388a01007387 */ /* 0x0009e80000100a00 */
[----:B------:R-:W3:Y:S04]  /*48140*/  LDL.LU.64 R148, [R1+0x9c0] ;  /* 0x0009c00001947983 */ /* 0x000ee80000300a00 */
[----:B------:R-:W3:Y:S01]  /*48150*/  LDL.LU.64 R150, [R1+0x9c8] ;  /* 0x0009c80001967983 */ /* 0x000ee20000300a00 */
[C---:B----4-:R-:W-:Y:S11]  /*48160*/  HMMA.1688.F32.TF32 R136, R132.reuse, R128, R144 ;  /* 0x000000808488723c */ /* 0x050ff60000081090 */
[----:B------:R-:W-:Y:S11]  /*48170*/  @!UPT UIADD3 URZ, URZ, URZ, URZ ;  /* 0x0000003f3f3ff290 */ /* 0x000ff6000fffe03f */
[----:B------:R-:W-:Y:S01]  /*48180*/  @!UPT UIADD3 URZ, URZ, URZ, URZ ;  /* 0x0000003f3f3ff290 */ /* 0x000fe2000fffe03f */
[----:B------:R-:W-:Y:S04]  /*48190*/  STL.64 [R1+0x16d0], R136 ;  /* 0x0016d08801007387 */ /* 0x000fe80000100a00 */
[----:B------:R1:W-:Y:S04]  /*481a0*/  STL.64 [R1+0x16d8], R138 ;  /* 0x0016d88a01007387 */ /* 0x0003e80000100a00 */
[----:B------:R-:W4:Y:S04]  /*481b0*/  LDL.LU.64 R152, [R1+0x9b0] ;  /* 0x0009b00001987983 */ /* 0x000f280000300a00 */
[----:B------:R-:W4:Y:S04]  /*481c0*/  LDL.LU.64 R154, [R1+0x9b8] ;  /* 0x0009b800019a7983 */ /* 0x000f280000300a00 */
[----:B------:R-:W4:Y:S04]  /*481d0*/  LDL.LU.64 R144, [R1+0x9a0] ;  /* 0x0009a00001907983 */ /* 0x000f280000300a00 */
[----:B------:R-:W4:Y:S01]  /*481e0*/  LDL.LU.64 R146, [R1+0x9a8] ;  /* 0x0009a80001927983 */ /* 0x000f220000300a00 */
[C---:B------:R-:W-:Y:S08]  /*481f0*/  HMMA.1688.F32.TF32 R168, R132.reuse, R124, R168 ;  /* 0x0000007c84a8723c */ /* 0x040ff000000810a8 */
[C---:B------:R-:W-:Y:S11]  /*48200*/  HMMA.1688.F32.TF32 R164, R132.reuse, R120, R164 ;  /* 0x0000007884a4723c */ /* 0x040ff600000810a4 */
[----:B------:R-:W-:Y:S04]  /*48210*/  @!UPT UIADD3 URZ, URZ, URZ, URZ ;  /* 0x0000003f3f3ff290 */ /* 0x000fe8000fffe03f */
[----:B------:R-:W-:Y:S04]  /*48220*/  STL.64 [R1+0x16c0], R168 ;  /* 0x0016c0a801007387 */ /* 0x000fe80000100a00 */
[----:B------:R-:W-:Y:S01]  /*48230*/  STL.64 [R1+0x16c8], R170 ;  /* 0x0016c8aa01007387 */ /* 0x000fe20000100a00 */
[C---:B-1----:R-:W-:Y:S03]  /*48240*/  HMMA.1688.F32.TF32 R136, R132.reuse, R116, R140 ;  /* 0x000000748488723c */ /* 0x042fe6000008108c */
[----:B------:R-:W4:Y:S04]  /*48250*/  LDL.LU.64 R140, [R1+0x990] ;  /* 0x00099000018c7983 */ /* 0x000f280000300a00 */
[----:B------:R-:W-:Y:S04]  /*48260*/  STL.64 [R1+0x16a0], R164 ;  /* 0x0016a0a401007387 */ /* 0x000fe80000100a00 */
[----:B------:R-:W-:Y:S04]  /*48270*/  STL.64 [R1+0x16a8], R166 ;  /* 0x0016a8a601007387 */ /* 0x000fe80000100a00 */
[----:B------:R-:W4:Y:S08]  /*48280*/  LDL.LU.64 R142, [R1+0x998] ;  /* 0x00099800018e7983 */ /* 0x000f300000300a00 */
[----:B------:R1:W-:Y:S04]  /*48290*/  STL.64 [R1+0x1690], R136 ;  /* 0x0016908801007387 */ /* 0x0003e80000100a00 */
[----:B------:R1:W-:Y:S04]  /*482a0*/  STL.64 [R1+0x1698], R138 ;  /* 0x0016988a01007387 */ /* 0x0003e80000100a00 */
[----:B-1----:R-:W4:Y:S04]  /*482b0*/  LDL.LU.64 R136, [R1+0x980] ;  /* 0x0009800001887983 */ /* 0x002f280000300a00 */
[----:B------:R-:W4:Y:S01]  /*482c0*/  LDL.LU.64 R138, [R1+0x988] ;  /* 0x00098800018a7983 */ /* 0x000f220000300a00 */
[C---:B------:R-:W-:Y:S11]  /*482d0*/  HMMA.1688.F32.TF32 R160, R132.reuse, R112, R160 ;  /* 0x0000007084a0723c */ /* 0x040ff600000810a0 */
[----:B------:R-:W-:Y:S11]  /*482e0*/  @!UPT UIADD3 URZ, URZ, URZ, URZ ;  /* 0x0000003f3f3ff290 */ /* 0x000ff6000fffe03f */
[----:B------:R-:W-:Y:S01]  /*482f0*/  @!UPT UIADD3 URZ, URZ, URZ, URZ ;  /* 0x0000003f3f3ff290 */ /* 0x000fe2000fffe03f */
[----:B------:R-:W-:Y:S04]  /*48300*/  STL.64 [R1+0x1680], R160 ;  /* 0x001680a001007387 */ /* 0x000fe80000100a00 */
[----:B------:R2:W-:Y:S02]  /*48310*/  STL.64 [R1+0x1688], R162 ;  /* 0x001688a201007387 */ /* 0x0005e40000100a00 */
[C---:B--2---:R-:W-:Y:S08]  /*48320*/  HMMA.1688.F32.TF32 R160, R132.reuse, R108, R156 ;  /* 0x0000006c84a0723c */ /* 0x044ff0000008109c */
[C---:B---3--:R-:W-:Y:S01]  /*48330*/  HMMA.1688.F32.TF32 R156, R132.reuse, R104, R148 ;  /* 0x00000068849c723c */ /* 0x048fe20000081094 */
[----:B------:R-:W2:Y:S11]  /*48340*/  LDL.LU.64 R148, [R1+0x970] ;  /* 0x0009700001947983 */ /* 0x000eb60000300a00 */
[----:B------:R-:W-:Y:S03]  /*48350*/  @!UPT UIADD3 URZ, URZ, URZ, URZ ;  /* 0x0000003f3f3ff290 */ /* 0x000fe6000fffe03f */
[----:B------:R1:W-:Y:S04]  /*48360*/  STL.64 [R1+0x1660], R160 ;  /* 0x001660a001007387 */ /* 0x0003e80000100a00 */
[----:B------:R3:W-:Y:S04]  /*48370*/  STL.64 [R1+0x1668], R162 ;  /* 0x001668a201007387 */ /* 0x0007e80000100a00 */
[----:B------:R-:W2:Y:S01]  /*48380*/  LDL.LU.64 R150, [R1+0x978] ;  /* 0x0009780001967983 */ /* 0x000ea20000300a00 */
[C---:B----4-:R-:W-:Y:S08]  /*48390*/  HMMA.1688.F32.TF32 R152, R132.reuse, R100, R152 ;  /* 0x000000648498723c */ /* 0x050ff00000081098 */
[C---:B------:R-:W-:Y:S01]  /*483a0*/  HMMA.1688.F32.TF32 R144, R132.reuse, R96, R144 ;  /* 0x000000608490723c */ /* 0x040fe20000081090 */
[----:B------:R-:W-:Y:S04]  /*483b0*/  STL.64 [R1+0x1640], R156 ;  /* 0x0016409c01007387 */ /* 0x000fe80000100a00 */
[----:B------:R-:W-:Y:S04]  /*483c0*/  STL.64 [R1+0x1648], R158 ;  /* 0x0016489e01007387 */ /* 0x000fe80000100a00 */
[----:B------:R-:W4:Y:S04]  /*483d0*/  LDL.LU.64 R168, [R1+0x960] ;  /* 0x0009600001a87983 */ /* 0x000f280000300a00 */
        /* <DEDUP_REMOVED lines=8> */
[----:B---3--:R-:W3:Y:S04]  /*48460*/  LDL.LU.64 R162, [R1+0x948] ;  /* 0x0009480001a27983 */ /* 0x008ee80000300a00 */
[----:B------:R-:W3:Y:S04]  /*48470*/  LDL.LU.64 R144, [R1+0x930] ;  /* 0x0009300001907983 */ /* 0x000ee80000300a00 */
[----:B------:R-:W3:Y:S01]  /*48480*/  LDL.LU.64 R146, [R1+0x938] ;  /* 0x0009380001927983 */ /* 0x000ee20000300a00 */
[C---:B------:R-:W-:Y:S03]  /*48490*/  HMMA.1688.F32.TF32 R152, R132.reuse, R92, R140 ;  /* 0x0000005c8498723c */ /* 0x040fe6000008108c */
[----:B------:R-:W3:Y:S04]  /*484a0*/  LDL.LU.64 R140, [R1+0x920] ;  /* 0x00092000018c7983 */ /* 0x000ee80000300a00 */
[----:B------:R-:W3:Y:S11]  /*484b0*/  LDL.LU.64 R142, [R1+0x928] ;  /* 0x00092800018e7983 */ /* 0x000ef60000300a00 */
[----:B------:R-:W-:Y:S05]  /*484c0*/  @!UPT UIADD3 URZ, URZ, URZ, URZ ;  /* 0x0000003f3f3ff290 */ /* 0x000fea000fffe03f */
[----:B------:R-:W-:Y:S04]  /*484d0*/  STL.64 [R1+0x15d0], R152 ;  /* 0x0015d09801007387 */ /* 0x000fe80000100a00 */
[----:B------:R1:W-:Y:S02]  /*484e0*/  STL.64 [R1+0x15d8], R154 ;  /* 0x0015d89a01007387 */ /* 0x0003e40000100a00 */
[C---:B-1----:R-:W-:Y:S02]  /*484f0*/  HMMA.1688.F32.TF32 R152, R132.reuse, R88, R136 ;  /* 0x000000588498723c */ /* 0x042fe40000081088 */
[----:B------:R-:W3:Y:S04]  /*48500*/  LDL.LU.64 R136, [R1+0x910] ;  /* 0x0009100001887983 */ /* 0x000ee80000300a00 */
[----:B------:R-:W3:Y:S11]  /*48510*/  LDL.LU.64 R138, [R1+0x918] ;  /* 0x00091800018a7983 */ /* 0x000ef60000300a00 */
[----:B------:R-:W-:Y:S06]  /*48520*/  @!UPT UIADD3 URZ, URZ, URZ, URZ ;  /* 0x0000003f3f3ff290 */ /* 0x000fec000fffe03f */
[----:B------:R1:W-:Y:S04]  /*48530*/  STL.64 [R1+0x15c0], R152 ;  /* 0x0015c09801007387 */ /* 0x0003e80000100a00 */
[----:B------:R1:W-:Y:S04]  /*48540*/  STL.64 [R1+0x15c8], R154 ;  /* 0x0015c89a01007387 */ /* 0x0003e80000100a00 */
[----:B------:R-:W3:Y:S04]  /*48550*/  LDL.LU.64 R156, [R1+0x900] ;  /* 0x00090000019c7983 */ /* 0x000ee80000300a00 */
[----:B------:R-:W3:Y:S04]  /*48560*/  LDL.LU.64 R158, [R1+0x908] ;  /* 0x00090800019e7983 */ /* 0x000ee80000300a00 */
        /* <DEDUP_REMOVED lines=8> */
[C---:B----4-:R-:W-:Y:S08]  /*485f0*/  HMMA.1688.F32.TF32 R172, R132.reuse, R80, R168 ;  /* 0x0000005084ac723c */ /* 0x050ff000000810a8 */
[C---:B------:R-:W-:Y:S08]  /*48600*/  HMMA.1688.F32.TF32 R168, R132.reuse, R76, R164 ;  /* 0x0000004c84a8723c */ /* 0x040ff000000810a4 */
[C---:B---3--:R-:W-:Y:S07]  /*48610*/  HMMA.1688.F32.TF32 R164, R132.reuse, R72, R160 ;  /* 0x0000004884a4723c */ /* 0x048fee00000810a0 */
[----:B------:R-:W-:Y:S04]  /*48620*/  STL.64 [R1+0x1580], R172 ;  /* 0x001580ac01007387 */ /* 0x000fe80000100a00 */
[----:B------:R-:W-:Y:S01]  /*48630*/  STL.64 [R1+0x1588], R174 ;  /* 0x001588ae01007387 */ /* 0x000fe20000100a00 */
[C---:B------:R-:W-:Y:S03]  /*48640*/  HMMA.1688.F32.TF32 R160, R132.reuse, R68, R144 ;  /* 0x0000004484a0723c */ /* 0x040fe60000081090 */
[----:B------:R-:W-:Y:S04]  /*48650*/  STL.64 [R1+0x1570], R168 ;  /* 0x001570a801007387 */ /* 0x000fe80000100a00 */
[----:B------:R-:W-:Y:S04]  /*48660*/  STL.64 [R1+0x1578], R170 ;  /* 0x001578aa01007387 */ /* 0x000fe80000100a00 */
[----:B------:R-:W3:Y:S04]  /*48670*/  LDL.LU.64 R144, [R1+0x850] ;  /* 0x0008500001907983 */ /* 0x000ee80000300a00 */
[----:B------:R-:W-:Y:S04]  /*48680*/  STL.64 [R1+0x1540], R164 ;  /* 0x001540a401007387 */ /* 0x000fe80000100a00 */
[----:B------:R-:W-:Y:S04]  /*48690*/  STL.64 [R1+0x1548], R166 ;  /* 0x001548a601007387 */ /* 0x000fe80000100a00 */
[----:B------:R-:W3:Y:S04]  /*486a0*/  LDL.LU.64 R146, [R1+0x858] ;  /* 0x0008580001927983 */ /* 0x000ee80000300a00 */
        /* <DEDUP_REMOVED lines=10> */
[----:B------:R-:W4:Y:S02]  /*48750*/  LDL.LU.64 R138, [R1+0x838] ;  /* 0x00083800018a7983 */ /* 0x000f240000300a00 */
[C---:B------:R-:W-:Y:S08]  /*48760*/  HMMA.1688.F32.TF32 R156, R132.reuse, R56, R156 ;  /* 0x00000038849c723c */ /* 0x040ff0000008109c */
[C---:B------:R-:W-:Y:S07]  /*48770*/  HMMA.1688.F32.TF32 R152, R132.reuse, R52, R152 ;  /* 0x000000348498723c */ /* 0x040fee0000081098 */
[----:B------:R1:W-:Y:S04]  /*48780*/  STL.64 [R1+0x14f0], R160 ;  /* 0x0014f0a001007387 */ /* 0x0003e80000100a00 */
[----:B------:R1:W-:Y:S04]  /*48790*/  STL.64 [R1+0x14f8], R162 ;  /* 0x0014f8a201007387 */ /* 0x0003e80000100a00 */
[----:B------:R-:W4:Y:S04]  /*487a0*/  LDL.LU.64 R168, [R1+0x820] ;  /* 0x0008200001a87983 */ /* 0x000f280000300a00 */
[----:B------:R-:W-:Y:S04]  /*487b0*/  STL.64 [R1+0x14c0], R156 ;  /* 0x0014c09c01007387 */ /* 0x000fe80000100a00 */
[----:B------:R-:W-:Y:S04]  /*487c0*/  STL.64 [R1+0x14c8], R158 ;  /* 0x0014c89e01007387 */ /* 0x000fe80000100a00 */
[----:B------:R-:W4:Y:S04]  /*487d0*/  LDL.LU.64 R170, [R1+0x828] ;  /* 0x0008280001aa7983 */ /* 0x000f280000300a00 */
[----:B------:R1:W-:Y:S04]  /*487e0*/  STL.64 [R1+0x14b0], R152 ;  /* 0x0014b09801007387 */ /* 0x0003e80000100a00 */
[----:B------:R1:W-:Y:S04]  /*487f0*/  STL.64 [R1+0x14b8], R154 ;  /* 0x0014b89a01007387 */ /* 0x0003e80000100a00 */
[----:B------:R-:W4:Y:S04]  /*48800*/  LDL.LU.64 R164, [R1+0x810] ;  /* 0x0008100001a47983 */ /* 0x000f280000300a00 */
[----:B------:R-:W4:Y:S01]  /*48810*/  LDL.LU.64 R166, [R1+0x818] ;  /* 0x0008180001a67983 */ /* 0x000f220000300a00 */
[C---:B--2---:R-:W-:Y:S11]  /*48820*/  HMMA.1688.F32.TF32 R148, R132.reuse, R48, R148 ;  /* 0x000000308494723c */ /* 0x044ff60000081094 */
[----:B------:R-:W-:Y:S11]  /*48830*/  @!UPT UIADD3 URZ, URZ, URZ, URZ ;  /* 0x0000003f3f3ff290 */ /* 0x000ff6000fffe03f */
[----:B------:R-:W-:Y:S01]  /*48840*/  @!UPT UIADD3 URZ, URZ, URZ, URZ ;  /* 0x0000003f3f3ff290 */ /* 0x000fe2000fffe03f */
[----:B------:R-:W-:Y:S04]  /*48850*/  STL.64 [R1+0x1470], R148 ;  /* 0x0014709401007387 */ /* 0x000fe80000100a00 */
[----:B------:R3:W-:Y:S04]  /*48860*/  STL.64 [R1+0x1478], R150 ;  /* 0x0014789601007387 */ /* 0x0007e80000100a00 */
[----:B-1----:R-:W2:Y:S04]  /*48870*/  LDL.LU.64 R160, [R1+0x800] ;  /* 0x0008000001a07983 */ /* 0x002ea80000300a00 */
[----:B------:R-:W2:Y:S04]  /*48880*/  LDL.LU.64 R162, [R1+0x808] ;  /* 0x0008080001a27983 */ /* 0x000ea80000300a00 */
[----:B------:R-:W2:Y:S04]  /*48890*/  LDL.LU.64 R152, [R1+0x7f0] ;  /* 0x0007f00001987983 */ /* 0x000ea80000300a00 */
[----:B------:R-:W2:Y:S01]  /*488a0*/  LDL.LU.64 R154, [R1+0x7f8] ;  /* 0x0007f800019a7983 */ /* 0x000ea20000300a00 */
[C---:B---3--:R-:W-:Y:S03]  /*488b0*/  HMMA.1688.F32.TF32 R148, R132.reuse, R44, R144 ;  /* 0x0000002c8494723c */ /* 0x048fe60000081090 */
[----:B------:R-:W3:Y:S04]  /*488c0*/  LDL.LU.64 R144, [R1+0x7e0] ;  /* 0x0007e00001907983 */ /* 0x000ee80000300a00 */
[----:B------:R-:W3:Y:S11]  /*488d0*/  LDL.LU.64 R146, [R1+0x7e8] ;  /* 0x0007e80001927983 */ /* 0x000ef60000300a00 */
        /* <DEDUP_REMOVED lines=13> */
[----:B------:R1:W-:Y:S01]  /*489b0*/  STL.64 [R1+0x1400], R148 ;  /* 0x0014009401007387 */ /* 0x0003e20000100a00 */
[C---:B------:R-:W-:Y:S03]  /*489c0*/  HMMA.1688.F32.TF32 R172, R132.reuse, R32, R168 ;  /* 0x0000002084ac723c */ /* 0x040fe600000810a8 */
[----:B------:R1:W-:Y:S04]  /*489d0*/  STL.64 [R1+0x1408], R150 ;  /* 0x0014089601007387 */ /* 0x0003e80000100a00 */
[----:B------:R-:W4:Y:S04]  /*489e0*/  LDL.LU.64 R156, [R1+0x7b0] ;  /* 0x0007b000019c7983 */ /* 0x000f280000300a00 */
[----:B------:R-:W4:Y:S04]  /*489f0*/  LDL.LU.64 R158, [R1+0x7b8] ;  /* 0x0007b800019e7983 */ /* 0x000f280000300a00 */
[----:B-1----:R-:W4:Y:S01]  /*48a00*/  LDL.LU.64 R148, [R1+0x7a0] ;  /* 0x0007a00001947983 */ /* 0x002f220000300a00 */
[C---:B------:R-:W-:Y:S03]  /*48a10*/  HMMA.1688.F32.TF32 R168, R132.reuse, R28, R164 ;  /* 0x0000001c84a8723c */ /* 0x040fe600000810a4 */
[----:B------:R-:W4:Y:S04]  /*48a20*/  LDL.LU.64 R150, [R1+0x7a8] ;  /* 0x0007a80001967983 */ /* 0x000f280000300a00 */
[----:B------:R-:W-:Y:S04]  /*48a30*/  STL.64 [R1+0x1370], R172 ;  /* 0x001370ac01007387 */ /* 0x000fe80000100a00 */
[----:B------:R-:W-:Y:S11]  /*48a40*/  STL.64 [R1+0x1378], R174 ;  /* 0x001378ae01007387 */ /* 0x000ff60000100a00 */
[----:B------:R-:W-:Y:S01]  /*48a50*/  @!UPT UIADD3 URZ, URZ, URZ, URZ ;  /* 0x0000003f3f3ff290 */ /* 0x000fe2000fffe03f */
[----:B------:R-:W-:Y:S04]  /*48a60*/  STL.64 [R1+0x1360], R168 ;  /* 0x001360a801007387 */ /* 0x000fe80000100a00 */
[----:B------:R-:W-:Y:S01]  /*48a70*/  STL.64 [R1+0x1368], R170 ;  /* 0x001368aa01007387 */ /* 0x000fe20000100a00 */
[C---:B--2---:R-:W-:Y:S08]  /*48a80*/  HMMA.1688.F32.TF32 R164, R132.reuse, R24, R160 ;  /* 0x0000001884a4723c */ /* 0x044ff000000810a0 */
[C---:B------:R-:W-:Y:S01]  /*48a90*/  HMMA.1688.F32.TF32 R160, R132.reuse, R20, R152 ;  /* 0x0000001484a0723c */ /* 0x040fe20000081098 */
[----:B------:R-:W2:Y:S11]  /*48aa0*/  LDL.LU.64 R152, [R1+0x790] ;  /* 0x0007900001987983 */ /* 0x000eb60000300a00 */
[----:B------:R-:W-:Y:S03]  /*48ab0*/  @!UPT UIADD3 URZ, URZ, URZ, URZ ;  /* 0x0000003f3f3ff290 */ /* 0x000fe6000fffe03f */
[----:B------:R-:W-:Y:S04]  /*48ac0*/  STL.64 [R1+0x1350], R164 ;  /* 0x001350a401007387 */ /* 0x000fe80000100a00 */
[----:B------:R-:W-:Y:S04]  /*48ad0*/  STL.64 [R1+0x1358], R166 ;  /* 0x001358a601007387 */ /* 0x000fe80000100a00 */
[----:B------:R-:W2:Y:S04]  /*48ae0*/  LDL.LU.64 R154, [R1+0x798] ;  /* 0x00079800019a7983 */ /* 0x000ea80000300a00 */
        /* <DEDUP_REMOVED lines=17> */
[----:B------:R-:W-:Y:S11]  /*48c00*/  HMMA.1688.F32.TF32 R156, R132, R240, R156 ;  /* 0x000000f0849c723c */ /* 0x000ff6000008109c */
        /* <DEDUP_REMOVED lines=9> */
[----:B------:R-:W-:Y:S04]  /*48ca0*/  STL.64 [R1+0x12c8], R134 ;  /* 0x0012c88601007387 */ /* 0x000fe80000100a00 */
[----:B------:R-:W4:Y:S04]  /*48cb0*/  LDL.LU.64 R168, [R1+0x740] ;  /* 0x0007400001a87983 */ /* 0x000f280000300a00 */
[----:B------:R-:W4:Y:S04]  /*48cc0*/  LDL.LU.64 R170, [R1+0x748] ;  /* 0x0007480001aa7983 */ /* 0x000f280000300a00 */
[----:B------:R-:W-:Y:S04]  /*48cd0*/  LDS R132, [R3+0x300] ;  /* 0x0003000003847984 */ /* 0x000fe80000000800 */
[----:B------:R-:W-:Y:S04]  /*48ce0*/  LDS R134, [R3+0x2300] ;  /* 0x0023000003867984 */ /* 0x000fe80000000800 */
[----:B------:R-:W-:Y:S04]  /*48cf0*/  LDS R133, [R4+0x300] ;  /* 0x0003000004857984 */ /* 0x000fe80000000800 */
[----:B------:R-:W1:Y:S01]  /*48d00*/  LDS R135, [R4+0x2300] ;  /* 0x0023000004877984 */ /* 0x000e620000000800 */
[C---:B--2---:R-:W-:Y:S11]  /*48d10*/  HMMA.1688.F32.TF32 R152, R244.reuse, R124, R152 ;  /* 0x0000007cf498723c */ /* 0x044ff60000081098 */
[----:B------:R-:W-:Y:S11]  /*48d20*/  @!UPT UIADD3 URZ, URZ, URZ, URZ ;  /* 0x0000003f3f3ff290 */ /* 0x000ff6000fffe03f */
[----:B------:R-:W-:Y:S01]  /*48d30*/  @!UPT UIADD3 URZ, URZ, URZ, URZ ;  /* 0x0000003f3f3ff290 */ /* 0x000fe2000fffe03f */
[----:B------:R-:W-:Y:S04]  /*48d40*/  STL.64 [R1+0x12b0], R152 ;  /* 0x0012b09801007387 */ /* 0x000fe80000100a00 */
[----:B------:R-:W-:Y:S04]  /*48d50*/  STL.64 [R1+0x12b8], R154 ;  /* 0x0012b89a01007387 */ /* 0x000fe80000100a00 */
[----:B------:R-:W2:Y:S04]  /*48d60*/  LDL.LU.64 R164, [R1+0x730] ;  /* 0x0007300001a47983 */ /* 0x000ea80000300a00 */
[----:B------:R-:W2:Y:S01]  /*48d70*/  LDL.LU.64 R166, [R1+0x738] ;  /* 0x0007380001a67983 */ /* 0x000ea20000300a00 */
[C---:B---3--:R-:W-:Y:S11]  /*48d80*/  HMMA.1688.F32.TF32 R144, R244.reuse, R120, R144 ;  /* 0x00000078f490723c */ /* 0x048ff60000081090 */
[----:B------:R-:W-:Y:S11]  /*48d90*/  @!UPT UIADD3 URZ, URZ, URZ, URZ ;  /* 0x0000003f3f3ff290 */ /* 0x000ff6000fffe03f */
[----:B------:R-:W-:Y:S01]  /*48da0*/  @!UPT UIADD3 URZ, URZ, URZ, URZ ;  /* 0x0000003f3f3ff290 */ /* 0x000fe2000fffe03f */
[----:B------:R3:W-:Y:S04]  /*48db0*/  STL.64 [R1+0x12a0], R144 ;  /* 0x0012a09001007387 */ /* 0x0007e80000100a00 */
[----:B------:R1:W-:Y:S04]  /*48dc0*/  STL.64 [R1+0x12a8], R146 ;  /* 0x0012a89201007387 */ /* 0x0003e80000100a00 */
[----:B---3--:R-:W3:Y:S04]  /*48dd0*/  LDL.LU.64 R144, [R1+0x720] ;  /* 0x0007200001907983 */ /* 0x008ee80000300a00 */
[----:B-1----:R-:W3:Y:S01]  /*48de0*/  LDL.LU.64 R146, [R1+0x728] ;  /* 0x0007280001927983 */ /* 0x002ee20000300a00 */
[C---:B----4-:R-:W-:Y:S03]  /*48df0*/  HMMA.1688.F32.TF32 R152, R244.reuse, R116, R140 ;  /* 0x00000074f498723c */ /* 0x050fe6000008108c */
[----:B------:R-:W4:Y:S04]  /*48e00*/  LDL.LU.64 R140, [R1+0x710] ;  /* 0x00071000018c7983 */ /* 0x000f280000300a00 */
[----:B------:R-:W4:Y:S11]  /*48e10*/  LDL.LU.64 R142, [R1+0x718] ;  /* 0x00071800018e7983 */ /* 0x000f360000300a00 */
[----:B------:R-:W-:Y:S05]  /*48e20*/  @!UPT UIADD3 URZ, URZ, URZ, URZ ;  /* 0x0000003f3f3ff290 */ /* 0x000fea000fffe03f */
[----:B------:R-:W-:Y:S04]  /*48e30*/  STL.64 [R1+0x1290], R152 ;  /* 0x0012909801007387 */ /* 0x000fe80000100a00 */
[----:B------:R-:W-:Y:S04]  /*48e40*/  STL.64 [R1+0x1298], R154 ;  /* 0x0012989a01007387 */ /* 0x000fe80000100a00 */
        /* <DEDUP_REMOVED lines=10> */
[----:B------:R-:W4:Y:S04]  /*48ef0*/  LDL.LU.64 R158, [R1+0x6e8] ;  /* 0x0006e800019e7983 */ /* 0x000f280000300a00 */
[----:B------:R-:W4:Y:S04]  /*48f00*/  LDL.LU.64 R152, [R1+0x1190] ;  /* 0x0011900001987983 */ /* 0x000f280000300a00 */
[----:B------:R-:W4:Y:S01]  /*48f10*/  LDL.LU.64 R154, [R1+0x1198] ;  /* 0x00119800019a7983 */ /* 0x000f220000300a00 */
[C---:B------:R-:W-:Y:S03]  /*48f20*/  HMMA.1688.F32.TF32 R172, R244.reuse, R108, R148 ;  /* 0x0000006cf4ac723c */ /* 0x040fe60000081094 */
[----:B------:R-:W4:Y:S04]  /*48f30*/  LDL.LU.64 R148, [R1+0x11a0] ;  /* 0x0011a00001947983 */ /* 0x000f280000300a00 */
[----:B------:R-:W4:Y:S11]  /*48f40*/  LDL.LU.64 R150, [R1+0x11a8] ;  /* 0x0011a80001967983 */ /* 0x000f360000300a00 */
[----:B------:R-:W-:Y:S05]  /*48f50*/  @!UPT UIADD3 URZ, URZ, URZ, URZ ;  /* 0x0000003f3f3ff290 */ /* 0x000fea000fffe03f */
[----:B------:R-:W-:Y:S04]  /*48f60*/  STL.64 [R1+0x1270], R172 ;  /* 0x001270ac01007387 */ /* 0x000fe80000100a00 */
[----:B------:R1:W-:Y:S02]  /*48f70*/  STL.64 [R1+0x1278], R174 ;  /* 0x001278ae01007387 */ /* 0x0003e40000100a00 */
[C---:B-1----:R-:W-:Y:S11]  /*48f80*/  HMMA.1688.F32.TF32 R172, R244.reuse, R104, R168 ;  /* 0x00000068f4ac723c */ /* 0x042ff600000810a8 */
[----:B------:R-:W-:Y:S11]  /*48f90*/  @!UPT UIADD3 URZ, URZ, URZ, URZ ;  /* 0x0000003f3f3ff290 */ /* 0x000ff6000fffe03f */
[----:B------:R-:W-:Y:S01]  /*48fa0*/  @!UPT UIADD3 URZ, URZ, URZ, URZ ;  /* 0x0000003f3f3ff290 */ /* 0x000fe2000fffe03f */
[----:B------:R-:W-:Y:S04]  /*48fb0*/  STL.64 [R1+0x1260], R172 ;  /* 0x001260ac01007387 */ /* 0x000fe80000100a00 */
[----:B------:R-:W-:Y:S01]  /*48fc0*/  STL.64 [R1+0x1268], R174 ;  /* 0x001268ae01007387 */ /* 0x000fe20000100a00 */
[C---:B--2---:R-:W-:Y:S08]  /*48fd0*/  HMMA.1688.F32.TF32 R168, R244.reuse, R100, R164 ;  /* 0x00000064f4a8723c */ /* 0x044ff000000810a4 */
[C---:B---3--:R-:W-:Y:S01]  /*48fe0*/  HMMA.1688.F32.TF32 R164, R244.reuse, R96, R144 ;  /* 0x00000060f4a4723c */ /* 0x048fe20000081090 */
        /* <DEDUP_REMOVED lines=13> */
[C---:B-1----:R-:W-:Y:S08]  /*490c0*/  HMMA.1688.F32.TF32 R164, R244.reuse, R88, R160 ;  /* 0x00000058f4a4723c */ /* 0x042ff000000810a0 */
[C---:B------:R-:W-:Y:S01]  /*490d0*/  HMMA.1688.F32.TF32 R160, R244.reuse, R84, R136 ;  /* 0x00000054f4a0723c */ /* 0x040fe20000081088 */
[----:B------:R-:W4:Y:S11]  /*490e0*/  LDL.LU.64 R136, [R1+0x1220] ;  /* 0x0012200001887983 */ /* 0x000f360000300a00 */
[----:B------:R-:W-:Y:S03]  /*490f0*/  @!UPT UIADD3 URZ, URZ, URZ, URZ ;  /* 0x0000003f3f3ff290 */ /* 0x000fe6000fffe03f */
[----:B------:R1:W-:Y:S04]  /*49100*/  STL.64 [R1+0x11f0], R164 ;  /* 0x0011f0a401007387 */ /* 0x0003e80000100a00 */
[----:B------:R1:W-:Y:S04]  /*49110*/  STL.64 [R1+0x11f8], R166 ;  /* 0x0011f8a601007387 */ /* 0x0003e80000100a00 */
[----:B------:R-:W4:Y:S01]  /*49120*/  LDL.LU.64 R138, [R1+0x1228] ;  /* 0x00122800018a7983 */ /* 0x000f220000300a00 */
[C---:B------:R-:W-:Y:S08]  /*49130*/  HMMA.1688.F32.TF32 R156, R244.reuse, R80, R156 ;  /* 0x00000050f49c723c */ /* 0x040ff0000008109c */
[C---:B------:R-:W-:Y:S08]  /*49140*/  HMMA.1688.F32.TF32 R152, R244.reuse, R76, R152 ;  /* 0x0000004cf498723c */ /* 0x040ff00000081098 */
[C---:B------:R-:W-:Y:S01]  /*49150*/  HMMA.1688.F32.TF32 R148, R244.reuse, R72, R148 ;  /* 0x00000048f494723c */ /* 0x040fe20000081094 */
[----:B------:R-:W-:Y:S04]  /*49160*/  STL.64 [R1+0x11d0], R160 ;  /* 0x0011d0a001007387 */ /* 0x000fe80000100a00 */
[----:B------:R-:W-:Y:S04]  /*49170*/  STL.64 [R1+0x11d8], R162 ;  /* 0x0011d8a201007387 */ /* 0x000fe80000100a00 */
[----:B------:R-:W4:Y:S04]  /*49180*/  LDL.LU.64 R168, [R1+0x12e0] ;  /* 0x0012e00001a87983 */ /* 0x000f280000300a00 */
[----:B------:R-:W-:Y:S04]  /*49190*/  STL.64 [R1+0x11c0], R156 ;  /* 0x0011c09c01007387 */ /* 0x000fe80000100a00 */
[----:B------:R-:W-:Y:S04]  /*491a0*/  STL.64 [R1+0x11c8], R158 ;  /* 0x0011c89e01007387 */ /* 0x000fe80000100a00 */
[----:B------:R-:W4:Y:S04]  /*491b0*/  LDL.LU.64 R170, [R1+0x12e8] ;  /* 0x0012e80001aa7983 */ /* 0x000f280000300a00 */
[----:B------:R-:W-:Y:S04]  /*491c0*/  STL.64 [R1+0x11b0], R152 ;  /* 0x0011b09801007387 */ /* 0x000fe80000100a00 */
[----:B------:R-:W-:Y:S04]  /*491d0*/  STL.64 [R1+0x11b8], R154 ;  /* 0x0011b89a01007387 */ /* 0x000fe80000100a00 */
[----:B-1----:R-:W4:Y:S04]  /*491e0*/  LDL.LU.64 R164, [R1+0x12f0] ;  /* 0x0012f00001a47983 */ /* 0x002f280000300a00 */
[----:B------:R-:W4:Y:S04]  /*491f0*/  LDL.LU.64 R166, [R1+0x12f8] ;  /* 0x0012f80001a67983 */ /* 0x000f280000300a00 */
[----:B------:R1:W-:Y:S04]  /*49200*/  STL.64 [R1+0x11a0], R148 ;  /* 0x0011a09401007387 */ /* 0x0003e80000100a00 */
[----:B------:R1:W-:Y:S04]  /*49210*/  STL.64 [R1+0x11a8], R150 ;  /* 0x0011a89601007387 */ /* 0x0003e80000100a00 */
[----:B-1----:R-:W4:Y:S04]  /*49220*/  LDL.LU.64 R148, [R1+0x1300] ;  /* 0x0013000001947983 */ /* 0x002f280000300a00 */
[----:B------:R-:W4:Y:S01]  /*49230*/  LDL.LU.64 R150, [R1+0x1308] ;  /* 0x0013080001967983 */ /* 0x000f220000300a00 */
[C---:B--2---:R-:W-:Y:S03]  /*49240*/  HMMA.1688.F32.TF32 R152, R244.reuse, R68, R144 ;  /* 0x00000044f498723c */ /* 0x044fe60000081090 */
[----:B------:R-:W2:Y:S04]  /*49250*/  LDL.LU.64 R144, [R1+0x1380] ;  /* 0x0013800001907983 */ /* 0x000ea80000300a00 */
[----:B------:R-:W2:Y:S11]  /*49260*/  LDL.LU.64 R146, [R1+0x1388] ;  /* 0x0013880001927983 */ /* 0x000eb60000300a00 */
[----:B------:R-:W-:Y:S05]  /*49270*/  @!UPT UIADD3 URZ, URZ, URZ, URZ ;  /* 0x0000003f3f3ff290 */ /* 0x000fea000fffe03f */
[----:B------:R-:W-:Y:S04]  /*49280*/  STL.64 [R1+0x1190], R152 ;  /* 0x0011909801007387 */ /* 0x000fe80000100a00 */
[----:B------:R-:W-:Y:S01]  /*49290*/  STL.64 [R1+0x1198], R154 ;  /* 0x0011989a01007387 */ /* 0x000fe20000100a00 */
[C---:B---3--:R-:W-:Y:S03]  /*492a0*/  HMMA.1688.F32.TF32 R140, R244.reuse, R64, R140 ;  /* 0x00000040f48c723c */ /* 0x048fe6000008108c */
[----:B------:R-:W3:Y:S04]  /*492b0*/  LDL.LU.64 R160, [R1+0x1390] ;  /* 0x0013900001a07983 */ /* 0x000ee80000300a00 */
[----:B------:R-:W3:Y:S11]  /*492c0*/  LDL.LU.64 R162, [R1+0x1398] ;  /* 0x0013980001a27983 */ /* 0x000ef60000300a00 */
[----:B------:R-:W-:Y:S05]  /*492d0*/  @!UPT UIADD3 URZ, URZ, URZ, URZ ;  /* 0x0000003f3f3ff290 */ /* 0x000fea000fffe03f */
[----:B------:R1:W-:Y:S04]  /*492e0*/  STL.64 [R1+0x1180], R140 ;  /* 0x0011808c01007387 */ /* 0x0003e80000100a00 */
[----:B------:R1:W-:Y:S04]  /*492f0*/  STL.64 [R1+0x1188], R142 ;  /* 0x0011888e01007387 */ /* 0x0003e80000100a00 */
[----:B-1----:R-:W3:Y:S04]  /*49300*/  LDL.LU.64 R140, [R1+0x13a0] ;  /* 0x0013a000018c7983 */ /* 0x002ee80000300a00 */
[----:B------:R-:W3:Y:S01]  /*49310*/  LDL.LU.64 R142, [R1+0x13a8] ;  /* 0x0013a800018e7983 */ /* 0x000ee20000300a00 */
[C---:B----4-:R-:W-:Y:S03]  /*49320*/  HMMA.1688.F32.TF32 R152, R244.reuse, R60, R136 ;  /* 0x0000003cf498723c */ /* 0x050fe60000081088 */
[----:B------:R-:W4:Y:S04]  /*49330*/  LDL.LU.64 R136, [R1+0x13b0] ;  /* 0x0013b00001887983 */ /* 0x000f280000300a00 */
[----:B------:R-:W4:Y:S01]  /*49340*/  LDL.LU.64 R138, [R1+0x13b8] ;  /* 0x0013b800018a7983 */ /* 0x000f220000300a00 */
[C---:B------:R-:W-:Y:S11]  /*49350*/  HMMA.1688.F32.TF32 R172, R244.reuse, R56, R168 ;  /* 0x00000038f4ac723c */ /* 0x040ff600000810a8 */
[----:B------:R-:W-:Y:S04]  /*49360*/  @!UPT UIADD3 URZ, URZ, URZ, URZ ;  /* 0x0000003f3f3ff290 */ /* 0x000fe8000fffe03f */
[----:B------:R1:W-:Y:S01]  /*49370*/  STL.64 [R1+0x1170], R152 ;  /* 0x0011709801007387 */ /* 0x0003e20000100a00 */
[C---:B------:R-:W-:Y:S03]  /*49380*/  HMMA.1688.F32.TF32 R168, R244.reuse, R52, R164 ;  /* 0x00000034f4a8723c */ /* 0x040fe600000810a4 */
[----:B------:R1:W-:Y:S04]  /*49390*/  STL.64 [R1+0x1178], R154 ;  /* 0x0011789a01007387 */ /* 0x0003e80000100a00 */
[----:B------:R-:W4:Y:S04]  /*493a0*/  LDL.LU.64 R156, [R1+0x13c0] ;  /* 0x0013c000019c7983 */ /* 0x000f280000300a00 */
[----:B------:R-:W4:Y:S04]  /*493b0*/  LDL.LU.64 R158, [R1+0x13c8] ;  /* 0x0013c800019e7983 */ /* 0x000f280000300a00 */
[----:B-1----:R-:W4:Y:S04]  /*493c0*/  LDL.LU.64 R152, [R1+0x13d0] ;  /* 0x0013d00001987983 */ /* 0x002f280000300a00 */
[----:B------:R-:W4:Y:S01]  /*493d0*/  LDL.LU.64 R154, [R1+0x13d8] ;  /* 0x0013d800019a7983 */ /* 0x000f220000300a00 */
[C---:B------:R-:W-:Y:S03]  /*493e0*/  HMMA.1688.F32.TF32 R164, R244.reuse, R48, R148 ;  /* 0x00000030f4a4723c */ /* 0x040fe60000081094 */
        /* <DEDUP_REMOVED lines=14> */
[C---:B---3--:R-:W-:Y:S08]  /*494d0*/  HMMA.1688.F32.TF32 R164, R244.reuse, R40, R160 ;  /* 0x00000028f4a4723c */ /* 0x048ff000000810a0 */
        /* <DEDUP_REMOVED lines=8> */
[C---:B----4-:R-:W-:Y:S02]  /*49560*/  HMMA.1688.F32.TF32 R160, R244.reuse, R32, R136 ;  /* 0x00000020f4a0723c */ /* 0x050fe40000081088 */
[----:B------:R-:W4:Y:S04]  /*49570*/  LDL.LU.64 R136, [R1+0x1430] ;  /* 0x0014300001887983 */ /* 0x000f280000300a00 */
[----:B------:R-:W4:Y:S11]  /*49580*/  LDL.LU.64 R138, [R1+0x1438] ;  /* 0x00143800018a7983 */ /* 0x000f360000300a00 */
[----:B------:R-:W-:Y:S06]  /*49590*/  @!UPT UIADD3 URZ, URZ, URZ, URZ ;  /* 0x0000003f3f3ff290 */ /* 0x000fec000fffe03f */
[----:B------:R1:W-:Y:S04]  /*495a0*/  STL.64 [R1+0x1100], R160 ;  /* 0x001100a001007387 */ /* 0x0003e80000100a00 */
[----:B------:R1:W-:Y:S04]  /*495b0*/  STL.64 [R1+0x1108], R162 ;  /* 0x001108a201007387 */ /* 0x0003e80000100a00 */
[----:B------:R-:W4:Y:S01]  /*495c0*/  LDL.LU.64 R168, [R1+0x1420] ;  /* 0x0014200001a87983 */ /* 0x000f220000300a00 */
[C---:B------:R-:W-:Y:S08]  /*495d0*/  HMMA.1688.F32.TF32 R156, R244.reuse, R28, R156 ;  /* 0x0000001cf49c723c */ /* 0x040ff0000008109c */
[C---:B------:R-:W-:Y:S08]  /*495e0*/  HMMA.1688.F32.TF32 R152, R244.reuse, R24, R152 ;  /* 0x00000018f498723c */ /* 0x040ff00000081098 */
[C---:B------:R-:W-:Y:S07]  /*495f0*/  HMMA.1688.F32.TF32 R148, R244.reuse, R20, R148 ;  /* 0x00000014f494723c */ /* 0x040fee0000081094 */
[----:B------:R1:W-:Y:S04]  /*49600*/  STL.64 [R1+0x10f0], R156 ;  /* 0x0010f09c01007387 */ /* 0x0003e80000100a00 */
[----:B------:R1:W-:Y:S04]  /*49610*/  STL.64 [R1+0x10f8], R158 ;  /* 0x0010f89e01007387 */ /* 0x0003e80000100a00 */
[----:B------:R-:W4:Y:S04]  /*49620*/  LDL.LU.64 R170, [R1+0x1428] ;  /* 0x0014280001aa7983 */ /* 0x000f280000300a00 */
[----:B------:R1:W-:Y:S04]  /*49630*/  STL.64 [R1+0x10e0], R152 ;  /* 0x0010e09801007387 */ /* 0x0003e80000100a00 */
[----:B------:R1:W-:Y:S04]  /*49640*/  STL.64 [R1+0x10e8], R154 ;  /* 0x0010e89a01007387 */ /* 0x0003e80000100a00 */
[----:B------:R-:W4:Y:S04]  /*49650*/  LDL.LU.64 R164, [R1+0x1440] ;  /* 0x0014400001a47983 */ /* 0x000f280000300a00 */
[----:B------:R-:W4:Y:S04]  /*49660*/  LDL.LU.64 R166, [R1+0x1448] ;  /* 0x0014480001a67983 */ /* 0x000f280000300a00 */
[----:B-1----:R-:W4:Y:S04]  /*49670*/  LDL.LU.64 R160, [R1+0x1480] ;  /* 0x0014800001a07983 */ /* 0x002f280000300a00 */
[----:B------:R-:W4:Y:S04]  /*49680*/  LDL.LU.64 R162, [R1+0x1488] ;  /* 0x0014880001a27983 */ /* 0x000f280000300a00 */
[----:B------:R-:W-:Y:S04]  /*49690*/  STL.64 [R1+0x10d0], R148 ;  /* 0x0010d09401007387 */ /* 0x000fe80000100a00 */
[----:B------:R-:W-:Y:S04]  /*496a0*/  STL.64 [R1+0x10d8], R150 ;  /* 0x0010d89601007387 */ /* 0x000fe80000100a00 */
[----:B------:R-:W4:Y:S04]  /*496b0*/  LDL.LU.64 R156, [R1+0x1490] ;  /* 0x00149000019c7983 */ /* 0x000f280000300a00 */
[----:B------:R-:W4:Y:S01]  /*496c0*/  LDL.LU.64 R158, [R1+0x1498] ;  /* 0x00149800019e7983 */ /* 0x000f220000300a00 */
[C---:B--2---:R-:W-:Y:S11]  /*496d0*/  HMMA.1688.F32.TF32 R144, R244.reuse, R16, R144 ;  /* 0x00000010f490723c */ /* 0x044ff60000081090 */
[----:B------:R-:W-:Y:S11]  /*496e0*/  @!UPT UIADD3 URZ, URZ, URZ, URZ ;  /* 0x0000003f3f3ff290 */ /* 0x000ff6000fffe03f */
[----:B------:R-:W-:Y:S01]  /*496f0*/  @!UPT UIADD3 URZ, URZ, URZ, URZ ;  /* 0x0000003f3f3ff290 */ /* 0x000fe2000fffe03f */
[----:B------:R-:W-:Y:S04]  /*49700*/  STL.64 [R1+0x10c0], R144 ;  /* 0x0010c09001007387 */ /* 0x000fe80000100a00 */
[----:B------:R3:W-:Y:S04]  /*49710*/  STL.64 [R1+0x10c8], R146 ;  /* 0x0010c89201007387 */ /* 0x0007e80000100a00 */
        /* <DEDUP_REMOVED lines=18> */
[----:B------:R-:W-:Y:S08]  /*49840*/  HMMA.1688.F32.TF32 R244, R244, R240, R168 ;  /* 0x000000f0f4f4723c */ /* 0x000ff000000810a8 */
[C---:B------:R-:W-:Y:S08]  /*49850*/  HMMA.1688.F32.TF32 R236, R132.reuse, R128, R164 ;  /* 0x0000008084ec723c */ /* 0x040ff000000810a4 */
[C---:B------:R-:W-:Y:S07]  /*49860*/  HMMA.1688.F32.TF32 R160, R132.reuse, R124, R160 ;  /* 0x0000007c84a0723c */ /* 0x040fee00000810a0 */
[----:B------:R-:W-:Y:S01]  /*49870*/  STL.64 [R1+0x5620], R246 ;  /* 0x005620f601007387 */ /* 0x000fe20000100a00 */
[C---:B------:R-:W-:Y:S03]  /*49880*/  HMMA.1688.F32.TF32 R156, R132.reuse, R120, R156 ;  /* 0x00000078849c723c */ /* 0x040fe6000008109c */
[----:B------:R-:W-:Y:S04]  /*49890*/  STL.64 [R1+0x5618], R244 ;  /* 0x005618f401007387 */ /* 0x000fe80000100a00 */
[----:B------:R-:W-:Y:S04]  /*498a0*/  STL [R1+0x560c], R236 ;  /* 0x00560cec01007387 */ /* 0x000fe80000100800 */
[----:B------:R-:W-:Y:S04]  /*498b0*/  STL [R1+0x5608], R237 ;  /* 0x005608ed01007387 */ /* 0x000fe80000100800 */
[----:B------:R-:W-:Y:S04]  /*498c0*/  STL [R1+0x5604], R238 ;  /* 0x005604ee01007387 */ /* 0x000fe80000100800 */
[----:B------:R-:W-:Y:S04]  /*498d0*/  STL [R1+0x5600], R239 ;  /* 0x005600ef01007387 */ /* 0x000fe80000100800 */
[----:B------:R-:W-:Y:S04]  /*498e0*/  STL.64 [R1+0x1090], R160 ;  /* 0x001090a001007387 */ /* 0x000fe80000100a00 */
[----:B------:R-:W-:Y:S04]  /*498f0*/  STL.64 [R1+0x1098], R162 ;  /* 0x001098a201007387 */ /* 0x000fe80000100a00 */
[----:B------:R-:W4:Y:S04]  /*49900*/  LDL.LU.64 R168, [R1+0x1550] ;  /* 0x0015500001a87983 */ /* 0x000f280000300a00 */
[----:B------:R-:W-:Y:S04]  /*49910*/  STL.64 [R1+0x1080], R156 ;  /* 0x0010809c01007387 */ /* 0x000fe80000100a00 */
[----:B------:R-:W-:Y:S04]  /*49920*/  STL.64 [R1+0x1088], R158 ;  /* 0x0010889e01007387 */ /* 0x000fe80000100a00 */
        /* <DEDUP_REMOVED lines=13> */
[----:B-1----:R-:W2:Y:S04]  /*49a00*/  LDL.LU.64 R140, [R1+0x1590] ;  /* 0x00159000018c7983 */ /* 0x002ea80000300a00 */
[----:B---3--:R-:W3:Y:S01]  /*49a10*/  LDL.LU.64 R142, [R1+0x1598] ;  /* 0x00159800018e7983 */ /* 0x008ee20000300a00 */
[C---:B------:R-:W-:Y:S11]  /*49a20*/  HMMA.1688.F32.TF32 R136, R132.reuse, R108, R136 ;  /* 0x0000006c8488723c */ /* 0x040ff60000081088 */
[----:B------:R-:W-:Y:S11]  /*49a30*/  @!UPT UIADD3 URZ, URZ, URZ, URZ ;  /* 0x0000003f3f3ff290 */ /* 0x000ff6000fffe03f */
[----:B------:R-:W-:Y:S01]  /*49a40*/  @!UPT UIADD3 URZ, URZ, URZ, URZ ;  /* 0x0000003f3f3ff290 */ /* 0x000fe2000fffe03f */
[----:B------:R1:W-:Y:S04]  /*49a50*/  STL.64 [R1+0x1050], R136 ;  /* 0x0010508801007387 */ /* 0x0003e80000100a00 */
[----:B------:R1:W-:Y:S04]  /*49a60*/  STL.64 [R1+0x1058], R138 ;  /* 0x0010588a01007387 */ /* 0x0003e80000100a00 */
[----:B-1----:R-:W3:Y:S04]  /*49a70*/  LDL.LU.64 R136, [R1+0x15a0] ;  /* 0x0015a00001887983 */ /* 0x002ee80000300a00 */
[----:B------:R-:W3:Y:S01]  /*49a80*/  LDL.LU.64 R138, [R1+0x15a8] ;  /* 0x0015a800018a7983 */ /* 0x000ee20000300a00 */
[C---:B------:R-:W-:Y:S08]  /*49a90*/  HMMA.1688.F32.TF32 R148, R132.reuse, R104, R148 ;  /* 0x000000688494723c */ /* 0x040ff00000081094 */
[C---:B------:R-:W-:Y:S11]  /*49aa0*/  HMMA.1688.F32.TF32 R144, R132.reuse, R100, R144 ;  /* 0x000000648490723c */ /* 0x040ff60000081090 */
[----:B------:R-:W-:Y:S05]  /*49ab0*/  @!UPT UIADD3 URZ, URZ, URZ, URZ ;  /* 0x0000003f3f3ff290 */ /* 0x000fea000fffe03f */
[----:B------:R-:W-:Y:S01]  /*49ac0*/  IMAD.MOV.U32 R236, RZ, RZ, R151 ;  /* 0x000000ffffec7224 */ /* 0x000fe200078e0097 */
[----:B------:R1:W-:Y:S04]  /*49ad0*/  STL.64 [R1+0x1040], R148 ;  /* 0x0010409401007387 */ /* 0x0003e80000100a00 */
[----:B------:R1:W-:Y:S04]  /*49ae0*/  STL [R1+0x1048], R150 ;  /* 0x0010489601007387 */ /* 0x0003e80000100800 */
[----:B------:R-:W-:Y:S04]  /*49af0*/  STL [R1+0x5610], R236 ;  /* 0x005610ec01007387 */ /* 0x000fe80000100800 */
[----:B------:R-:W3:Y:S04]  /*49b00*/  LDL.LU.64 R156, [R1+0x15e0] ;  /* 0x0015e000019c7983 */ /* 0x000ee80000300a00 */
[----:B------:R-:W3:Y:S04]  /*49b10*/  LDL.LU.64 R158, [R1+0x15e8] ;  /* 0x0015e800019e7983 */ /* 0x000ee80000300a00 */
[----:B------:R1:W-:Y:S04]  /*49b20*/  STL.64 [R1+0x1030], R144 ;  /* 0x0010309001007387 */ /* 0x0003e80000100a00 */
[----:B------:R1:W-:Y:S04]  /*49b30*/  STL.64 [R1+0x1038], R146 ;  /* 0x0010389201007387 */ /* 0x0003e80000100a00 */
[----:B------:R-:W3:Y:S04]  /*49b40*/  LDL.LU.64 R152, [R1+0x15f0] ;  /* 0x0015f00001987983 */ /* 0x000ee80000300a00 */
[----:B------:R-:W3:Y:S04]  /*49b50*/  LDL.LU.64 R154, [R1+0x15f8] ;  /* 0x0015f800019a7983 */ /* 0x000ee80000300a00 */
[----:B------:R-:W3:Y:S04]  /*49b60*/  LDL.LU.64 R160, [R1+0x1620] ;  /* 0x0016200001a07983 */ /* 0x000ee80000300a00 */
[----:B------:R-:W3:Y:S04]  /*49b70*/  LDL.LU.64 R162, [R1+0x1628] ;  /* 0x0016280001a27983 */ /* 0x000ee80000300a00 */
[----:B-1----:R-:W3:Y:S04]  /*49b80*/  LDL.LU.64 R148, [R1+0x1630] ;  /* 0x0016300001947983 */ /* 0x002ee80000300a00 */
[----:B------:R-:W3:Y:S04]  /*49b90*/  LDL.LU.64 R150, [R1+0x1638] ;  /* 0x0016380001967983 */ /* 0x000ee80000300a00 */
[----:B------:R-:W3:Y:S04]  /*49ba0*/  LDL.LU.64 R144, [R1+0x1650] ;  /* 0x0016500001907983 */ /* 0x000ee80000300a00 */
[----:B------:R-:W3:Y:S01]  /*49bb0*/  LDL.LU.64 R146, [R1+0x1658] ;  /* 0x0016580001927983 */ /* 0x000ee20000300a00 */
[C---:B----4-:R-:W-:Y:S11]  /*49bc0*/  HMMA.1688.F32.TF32 R168, R132.reuse, R96, R168 ;  /* 0x0000006084a8723c */ /* 0x050ff600000810a8 */
[----:B------:R-:W-:Y:S11]  /*49bd0*/  @!UPT UIADD3 URZ, URZ, URZ, URZ ;  /* 0x0000003f3f3ff290 */ /* 0x000ff6000fffe03f */
[----:B------:R-:W-:Y:S02]  /*49be0*/  @!UPT UIADD3 URZ, URZ, URZ, URZ ;  /* 0x0000003f3f3ff290 */ /* 0x000fe4000fffe03f */
[----:B------:R-:W-:Y:S01]  /*49bf0*/  IMAD.MOV.U32 R238, RZ, RZ, R169 ;  /* 0x000000ffffee7224 */ /* 0x000fe200078e00a9 */
[----:B------:R-:W-:Y:S01]  /*49c00*/  MOV R237, R168 ;  /* 0x000000a800ed7202 */ /* 0x000fe20000000f00 */
[----:B------:R-:W-:Y:S01]  /*49c10*/  IMAD.MOV.U32 R239, RZ, RZ, R170 ;  /* 0x000000ffffef7224 */ /* 0x000fe200078e00aa */
[----:B------:R-:W-:Y:S01]  /*49c20*/  STL [R1+0x102c], R171 ;  /* 0x00102cab01007387 */ /* 0x000fe20000100800 */
[C---:B--2---:R-:W-:Y:S11]  /*49c30*/  HMMA.1688.F32.TF32 R164, R132.reuse, R92, R164 ;  /* 0x0000005c84a4723c */ /* 0x044ff600000810a4 */
[----:B------:R-:W-:Y:S11]  /*49c40*/  @!UPT UIADD3 URZ, URZ, URZ, URZ ;  /* 0x0000003f3f3ff290 */ /* 0x000ff6000fffe03f */
[----:B------:R-:W-:Y:S02]  /*49c50*/  @!UPT UIADD3 URZ, URZ, URZ, URZ ;  /* 0x0000003f3f3ff290 */ /* 0x000fe4000fffe03f */
[----:B------:R-:W-:Y:S01]  /*49c60*/  IMAD.MOV.U32 R236, RZ, RZ, R167 ;  /* 0x000000ffffec7224 */ /* 0x000fe200078e00a7 */
[----:B------:R-:W-:Y:S04]  /*49c70*/  STL.64 [R1+0x1010], R164 ;  /* 0x001010a401007387 */ /* 0x000fe80000100a00 */
[----:B------:R3:W-:Y:S04]  /*49c80*/  STL [R1+0x1018], R166 ;  /* 0x001018a601007387 */ /* 0x0007e80000100800 */
[----:B------:R-:W-:Y:S04]  /*49c90*/  STL.64 [R1+0x5630], R238 ;  /* 0x005630ee01007387 */ /* 0x000fe80000100a00 */
[----:B------:R-:W-:Y:S01]  /*49ca0*/  STL.64 [R1+0x5628], R236 ;  /* 0x005628ec01007387 */ /* 0x000fe20000100a00 */
[C---:B---3--:R-:W-:Y:S03]  /*49cb0*/  HMMA.1688.F32.TF32 R164, R132.reuse, R88, R140 ;  /* 0x0000005884a4723c */ /* 0x048fe6000008108c */
[----:B------:R-:W2:Y:S04]  /*49cc0*/  LDL.LU.64 R140, [R1+0x1670] ;  /* 0x00167000018c7983 */ /* 0x000ea80000300a00 */
[----:B------:R-:W2:Y:S11]  /*49cd0*/  LDL.LU.64 R142, [R1+0x1678] ;  /* 0x00167800018e7983 */ /* 0x000eb60000300a00 */
[----:B------:R-:W-:Y:S05]  /*49ce0*/  @!UPT UIADD3 URZ, URZ, URZ, URZ ;  /* 0x0000003f3f3ff290 */ /* 0x000fea000fffe03f */
        /* <DEDUP_REMOVED lines=21> */
[C---:B------:R-:W-:Y:S01]  /*49e40*/  HMMA.1688.F32.TF32 R160, R132.reuse, R68, R148 ;  /* 0x0000004484a0723c */ /* 0x040fe20000081094 */
[----:B------:R-:W4:Y:S11]  /*49e50*/  LDL.LU.64 R148, [R1+0x1700] ;  /* 0x0017000001947983 */ /* 0x000f360000300a00 */
[----:B------:R-:W-:Y:S03]  /*49e60*/  @!UPT UIADD3 URZ, URZ, URZ, URZ ;  /* 0x0000003f3f3ff290 */ /* 0x000fe6000fffe03f */
[----:B------:R-:W-:Y:S04]  /*49e70*/  STL.64 [R1+0xfc0], R164 ;  /* 0x000fc0a401007387 */ /* 0x000fe80000100a00 */
[----:B------:R-:W-:Y:S04]  /*49e80*/  STL.64 [R1+0xfc8], R166 ;  /* 0x000fc8a601007387 */ /* 0x000fe80000100a00 */
[----:B------:R-:W4:Y:S04]  /*49e90*/  LDL.LU.64 R150, [R1+0x1708] ;  /* 0x0017080001967983 */ /* 0x000f280000300a00 */
        /* <DEDUP_REMOVED lines=26> */
[----:B-1----:R-:W4:Y:S01]  /*4a040*/  LDL.LU.64 R160, [R1+0x1780] ;  /* 0x0017800001a07983 */ /* 0x002f220000300a00 */
[C---:B------:R-:W-:Y:S03]  /*4a050*/  HMMA.1688.F32.TF32 R152, R132.reuse, R48, R152 ;  /* 0x000000308498723c */ /* 0x040fe60000081098 */
[----:B------:R-:W4:Y:S11]  /*4a060*/  LDL.LU.64 R162, [R1+0x1788] ;  /* 0x0017880001a27983 */ /* 0x000f360000300a00 */
[----:B------:R-:W-:Y:S09]  /*4a070*/  @!UPT UIADD3 URZ, URZ, URZ, URZ ;  /* 0x0000003f3f3ff290 */ /* 0x000ff2000fffe03f */
[----:B------:R1:W-:Y:S04]  /*4a080*/  STL.64 [R1+0xf60], R152 ;  /* 0x000f609801007387 */ /* 0x0003e80000100a00 */
[----:B------:R1:W-:Y:S04]  /*4a090*/  STL.64 [R1+0xf68], R154 ;  /* 0x000f689a01007387 */ /* 0x0003e80000100a00 */
        /* <DEDUP_REMOVED lines=58> */
[----:B------:R-:W-:Y:S01]  /*4a440*/  STL.64 [R1+0x18], R162 ;  /* 0x000018a201007387 */ /* 0x000fe20000100a00 */
[----:B---3--:R-:W-:Y:S03]  /*4a450*/  HMMA.1688.F32.TF32 R132, R132, R240, R136 ;  /* 0x000000f08484723c */ /* 0x008fe60000081088 */
[----:B------:R-:W3:Y:S04]  /*4a460*/  LDL.LU.64 R136, [R1+0x1920] ;  /* 0x0019200001887983 */ /* 0x000ee80000300a00 */
[----:B------:R-:W3:Y:S01]  /*4a470*/  LDL.LU.64 R138, [R1+0x1928] ;  /* 0x00192800018a7983 */ /* 0x000ee20000300a00 */
[C---:B----4-:R-:W-:Y:S11]  /*4a480*/  HMMA.1688.F32.TF32 R248, R220.reuse, R128, R156 ;  /* 0x00000080dcf8723c */ /* 0x050ff6000008109c */
[----:B------:R-:W-:Y:S04]  /*4a490*/  @!UPT UIADD3 URZ, URZ, URZ, URZ ;  /* 0x0000003f3f3ff290 */ /* 0x000fe8000fffe03f */
[----:B------:R-:W-:Y:S04]  /*4a4a0*/  STL.64 [R1], R132 ;  /* 0x0000008401007387 */ /* 0x000fe80000100a00 */
[----:B------:R-:W-:Y:S04]  /*4a4b0*/  STL.64 [R1+0x8], R134 ;  /* 0x0000088601007387 */ /* 0x000fe80000100a00 */
[----:B------:R-:W-:Y:S04]  /*4a4c0*/  LDS R132, [R3+0x400] ;  /* 0x0004000003847984 */ /* 0x000fe80000000800 */
[----:B------:R-:W-:Y:S04]  /*4a4d0*/  LDS R134, [R3+0x2400] ;  /* 0x0024000003867984 */ /* 0x000fe80000000800 */
[----:B------:R-:W-:Y:S04]  /*4a4e0*/  LDS R133, [R4+0x400] ;  /* 0x0004000004857984 */ /* 0x000fe80000000800 */
[----:B------:R-:W1:Y:S04]  /*4a4f0*/  LDS R135, [R4+0x2400] ;  /* 0x0024000004877984 */ /* 0x000e680000000800 */
[----:B------:R-:W-:Y:S04]  /*4a500*/  STL [R1+0x55fc], R248 ;  /* 0x0055fcf801007387 */ /* 0x000fe80000100800 */
[----:B------:R-:W-:Y:S04]  /*4a510*/  STL [R1+0x55f8], R249 ;  /* 0x0055f8f901007387 */ /* 0x000fe80000100800 */
[----:B------:R-:W-:Y:S04]  /*4a520*/  STL [R1+0x55f4], R250 ;  /* 0x0055f4fa01007387 */ /* 0x000fe80000100800 */
[----:B------:R-:W-:Y:S04]  /*4a530*/  STL [R1+0x55f0], R251 ;  /* 0x0055f0fb01007387 */ /* 0x000fe80000100800 */
[----:B------:R-:W4:Y:S04]  /*4a540*/  LDL.LU.64 R172, [R1+0x1930] ;  /* 0x0019300001ac7983 */ /* 0x000f280000300a00 */
[----:B------:R-:W4:Y:S01]  /*4a550*/  LDL.LU.64 R174, [R1+0x1938] ;  /* 0x0019380001ae7983 */ /* 0x000f220000300a00 */
[C---:B------:R-:W-:Y:S11]  /*4a560*/  HMMA.1688.F32.TF32 R152, R220.reuse, R124, R152 ;  /* 0x0000007cdc98723c */ /* 0x040ff60000081098 */
[----:B------:R-:W-:Y:S11]  /*4a570*/  @!UPT UIADD3 URZ, URZ, URZ, URZ ;  /* 0x0000003f3f3ff290 */ /* 0x000ff6000fffe03f */
[----:B------:R-:W-:Y:S01]  /*4a580*/  @!UPT UIADD3 URZ, URZ, URZ, URZ ;  /* 0x0000003f3f3ff290 */ /* 0x000fe2000fffe03f */
        /* <DEDUP_REMOVED lines=16> */
[----:B------:R-:W2:Y:S02]  /*4a690*/  LDL.LU.64 R142, [R1+0x1968] ;  /* 0x00196800018e7983 */ /* 0x000ea40000300a00 */
[C---:B---3--:R-:W-:Y:S11]  /*4a6a0*/  HMMA.1688.F32.TF32 R136, R220.reuse, R108, R136 ;  /* 0x0000006cdc88723c */ /* 0x048ff60000081088 */
[----:B------:R-:W-:Y:S04]  /*4a6b0*/  @!UPT UIADD3 URZ, URZ, URZ, URZ ;  /* 0x0000003f3f3ff290 */ /* 0x000fe8000fffe03f */
[----:B------:R-:W-:Y:S04]  /*4a6c0*/  STL.64 [R1+0xf10], R152 ;  /* 0x000f109801007387 */ /* 0x000fe80000100a00 */
[----:B------:R-:W-:Y:S04]  /*4a6d0*/  STL.64 [R1+0xf18], R154 ;  /* 0x000f189a01007387 */ /* 0x000fe80000100a00 */
        /* <DEDUP_REMOVED lines=11> */
[----:B------:R-:W3:Y:S04]  /*4a790*/  LDL.LU.64 R158, [R1+0x19d8] ;  /* 0x0019d800019e7983 */ /* 0x000ee80000300a00 */
[----:B------:R-:W3:Y:S04]  /*4a7a0*/  LDL.LU.64 R152, [R1+0x19e0] ;  /* 0x0019e00001987983 */ /* 0x000ee80000300a00 */
[----:B------:R-:W3:Y:S01]  /*4a7b0*/  LDL.LU.64 R154, [R1+0x19e8] ;  /* 0x0019e800019a7983 */ /* 0x000ee20000300a00 */
[----:B----4-:R-:W-:Y:S11]  /*4a7c0*/  HMMA.1688.F32.TF32 R172, R220, R104, R172 ;  /* 0x00000068dcac723c */ /* 0x010ff600000810ac */
[----:B------:R-:W-:Y:S11]  /*4a7d0*/  @!UPT UIADD3 URZ, URZ, URZ, URZ ;  /* 0x0000003f3f3ff290 */ /* 0x000ff6000fffe03f */
[----:B------:R-:W-:Y:S02]  /*4a7e0*/  @!UPT UIADD3 URZ, URZ, URZ, URZ ;  /* 0x0000003f3f3ff290 */ /* 0x000fe4000fffe03f */
[----:B------:R-:W-:Y:S01]  /*4a7f0*/  MOV R248, R172 ;  /* 0x000000ac00f87202 */ /* 0x000fe20000000f00 */
[----:B------:R-:W-:Y:S02]  /*4a800*/  IMAD.MOV.U32 R249, RZ, RZ, R173 ;  /* 0x000000fffff97224 */ /* 0x000fe400078e00ad */
[----:B------:R-:W-:Y:S02]  /*4a810*/  IMAD.MOV.U32 R250, RZ, RZ, R174 ;  /* 0x000000fffffa7224 */ /* 0x000fe400078e00ae */
[----:B------:R-:W-:-:S05]  /*4a820*/  IMAD.MOV.U32 R251, RZ, RZ, R175 ;  /* 0x000000fffffb7224 */ /* 0x000fca00078e00af */
[----:B------:R-:W-:Y:S04]  /*4a830*/  STL.64 [R1+0x5640], R250 ;  /* 0x005640fa01007387 */ /* 0x000fe80000100a00 */
[----:B------:R-:W-:Y:S01]  /*4a840*/  STL.64 [R1+0x5638], R248 ;  /* 0x005638f801007387 */ /* 0x000fe20000100a00 */
        /* <DEDUP_REMOVED lines=19> */
[C---:B------:R-:W-:Y:S08]  /*4a980*/  HMMA.1688.F32.TF32 R168, R220.reuse, R84, R164 ;  /* 0x00000054dca8723c */ /* 0x040ff000000810a4 */
[C---:B------:R-:W-:Y:S07]  /*4a990*/  HMMA.1688.F32.TF32 R164, R220.reuse, R80, R160 ;  /* 0x00000050dca4723c */ /* 0x040fee00000810a0 */
[----:B------:R1:W-:Y:S04]  /*4a9a0*/  STL.64 [R1+0xeb0], R172 ;  /* 0x000eb0ac01007387 */ /* 0x0003e80000100a00 */
[----:B------:R3:W-:Y:S01]  /*4a9b0*/  STL.64 [R1+0xeb8], R174 ;  /* 0x000eb8ae01007387 */ /* 0x0007e20000100a00 */
[C---:B------:R-:W-:Y:S03]  /*4a9c0*/  HMMA.1688.F32.TF32 R160, R220.reuse, R76, R136 ;  /* 0x0000004cdca0723c */ /* 0x040fe60000081088 */
[----:B------:R1:W-:Y:S04]  /*4a9d0*/  STL.64 [R1+0xea0], R168 ;  /* 0x000ea0a801007387 */ /* 0x0003e80000100a00 */
[----:B------:R1:W-:Y:S04]  /*4a9e0*/  STL.64 [R1+0xea8], R170 ;  /* 0x000ea8aa01007387 */ /* 0x0003e80000100a00 */
[----:B------:R-:W2:Y:S04]  /*4a9f0*/  LDL.LU.64 R136, [R1+0x1a30] ;  /* 0x001a300001887983 */ /* 0x000ea80000300a00 */
[----:B------:R1:W-:Y:S04]  /*4aa00*/  STL.64 [R1+0xe90], R164 ;  /* 0x000e90a401007387 */ /* 0x0003e80000100a00 */
[----:B------:R1:W-:Y:S04]  /*4aa10*/  STL.64 [R1+0xe98], R166 ;  /* 0x000e98a601007387 */ /* 0x0003e80000100a00 */
[----:B------:R-:W2:Y:S01]  /*4aa20*/  LDL.LU.64 R138, [R1+0x1a38] ;  /* 0x001a3800018a7983 */ /* 0x000ea20000300a00 */
[C---:B------:R-:W-:Y:S08]  /*4aa30*/  HMMA.1688.F32.TF32 R156, R220.reuse, R72, R156 ;  /* 0x00000048dc9c723c */ /* 0x040ff0000008109c */
[C---:B------:R-:W-:Y:S01]  /*4aa40*/  HMMA.1688.F32.TF32 R152, R220.reuse, R68, R152 ;  /* 0x00000044dc98723c */ /* 0x040fe20000081098 */
[----:B------:R1:W-:Y:S04]  /*4aa50*/  STL.64 [R1+0xe80], R160 ;  /* 0x000e80a001007387 */ /* 0x0003e80000100a00 */
[----:B------:R1:W-:Y:S04]  /*4aa60*/  STL.64 [R1+0xe88], R162 ;  /* 0x000e88a201007387 */ /* 0x0003e80000100a00 */
[----:B------:R-:W2:Y:S06]  /*4aa70*/  LDL.LU.64 R176, [R1+0x1a40] ;  /* 0x001a400001b07983 */ /* 0x000eac0000300a00 */
[----:B------:R-:W-:Y:S04]  /*4aa80*/  STL.64 [R1+0xe70], R156 ;  /* 0x000e709c01007387 */ /* 0x000fe80000100a00 */
[----:B------:R-:W-:Y:S04]  /*4aa90*/  STL.64 [R1+0xe78], R158 ;  /* 0x000e789e01007387 */ /* 0x000fe80000100a00 */
[----:B------:R-:W2:Y:S04]  /*4aaa0*/  LDL.LU.64 R178, [R1+0x1a48] ;  /* 0x001a480001b27983 */ /* 0x000ea80000300a00 */
[----:B------:R-:W-:Y:S04]  /*4aab0*/  STL.64 [R1+0xe60], R152 ;  /* 0x000e609801007387 */ /* 0x000fe80000100a00 */
[----:B------:R-:W-:Y:S04]  /*4aac0*/  STL.64 [R1+0xe68], R154 ;  /* 0x000e689a01007387 */ /* 0x000fe80000100a00 */
[----:B-1----:R-:W2:Y:S04]  /*4aad0*/  LDL.LU.64 R172, [R1+0x1a60] ;  /* 0x001a600001ac7983 */ /* 0x002ea80000300a00 */
[----:B---3--:R-:W3:Y:S01]  /*4aae0*/  LDL.LU.64 R174, [R1+0x1a68] ;  /* 0x001a680001ae7983 */ /* 0x008ee20000300a00 */
[C---:B----4-:R-:W-:Y:S08]  /*4aaf0*/  HMMA.1688.F32.TF32 R148, R220.reuse, R64, R148 ;  /* 0x00000040dc94723c */ /* 0x050ff00000081094 */
[C---:B------:R-:W-:Y:S11]  /*4ab00*/  HMMA.1688.F32.TF32 R144, R220.reuse, R60, R144 ;  /* 0x0000003cdc90723c */ /* 0x040ff60000081090 */
        /* <DEDUP_REMOVED lines=14> */
[----:B------:R-:W4:Y:S04]  /*4abf0*/  LDL.LU.64 R160, [R1+0x1a90] ;  /* 0x001a900001a07983 */ /* 0x000f280000300a00 */
[----:B------:R-:W4:Y:S04]  /*4ac00*/  LDL.LU.64 R162, [R1+0x1a98] ;  /* 0x001a980001a27983 */ /* 0x000f280000300a00 */
[----:B-1----:R-:W4:Y:S04]  /*4ac10*/  LDL.LU.64 R144, [R1+0x1ac0] ;  /* 0x001ac00001907983 */ /* 0x002f280000300a00 */
[----:B------:R-:W4:Y:S01]  /*4ac20*/  LDL.LU.64 R146, [R1+0x1ac8] ;  /* 0x001ac80001927983 */ /* 0x000f220000300a00 */
[C---:B--2---:R-:W-:Y:S03]  /*4ac30*/  HMMA.1688.F32.TF32 R140, R220.reuse, R52, R136 ;  /* 0x00000034dc8c723c */ /* 0x044fe60000081088 */
[----:B------:R-:W2:Y:S04]  /*4ac40*/  LDL.LU.64 R136, [R1+0x1ad0] ;  /* 0x001ad00001887983 */ /* 0x000ea80000300a00 */
[----:B------:R-:W2:Y:S11]  /*4ac50*/  LDL.LU.64 R138, [R1+0x1ad8] ;  /* 0x001ad800018a7983 */ /* 0x000eb60000300a00 */
[----:B------:R-:W-:Y:S05]  /*4ac60*/  @!UPT UIADD3 URZ, URZ, URZ, URZ ;  /* 0x0000003f3f3ff290 */ /* 0x000fea000fffe03f */
[----:B------:R1:W-:Y:S04]  /*4ac70*/  STL.64 [R1+0xe20], R140 ;  /* 0x000e208c01007387 */ /* 0x0003e80000100a00 */
[----:B------:R1:W-:Y:S04]  /*4ac80*/  STL.64 [R1+0xe28], R142 ;  /* 0x000e288e01007387 */ /* 0x0003e80000100a00 */
[----:B------:R-:W2:Y:S04]  /*4ac90*/  LDL.LU.64 R156, [R1+0x1af0] ;  /* 0x001af000019c7983 */ /* 0x000ea80000300a00 */
[----:B------:R-:W2:Y:S04]  /*4aca0*/  LDL.LU.64 R158, [R1+0x1af8] ;  /* 0x001af800019e7983 */ /* 0x000ea80000300a00 */
[----:B------:R-:W2:Y:S04]  /*4acb0*/  LDL.LU.64 R152, [R1+0x1b00] ;  /* 0x001b000001987983 */ /* 0x000ea80000300a00 */
[----:B------:R-:W2:Y:S04]  /*4acc0*/  LDL.LU.64 R154, [R1+0x1b08] ;  /* 0x001b0800019a7983 */ /* 0x000ea80000300a00 */
[----:B------:R-:W2:Y:S04]  /*4acd0*/  LDL.LU.64 R148, [R1+0x1b20] ;  /* 0x001b200001947983 */ /* 0x000ea80000300a00 */
[----:B------:R-:W2:Y:S04]  /*4ace0*/  LDL.LU.64 R150, [R1+0x1b28] ;  /* 0x001b280001967983 */ /* 0x000ea80000300a00 */
[----:B-1----:R-:W2:Y:S04]  /*4acf0*/  LDL.LU.64 R140, [R1+0x1b50] ;  /* 0x001b5000018c7983 */ /* 0x002ea80000300a00 */
[----:B------:R-:W2:Y:S01]  /*4ad00*/  LDL.LU.64 R142, [R1+0x1b58] ;  /* 0x001b5800018e7983 */ /* 0x000ea20000300a00 */
[C---:B------:R-:W-:Y:S08]  /*4ad10*/  HMMA.1688.F32.TF32 R180, R220.reuse, R48, R176 ;  /* 0x00000030dcb4723c */ /* 0x040ff000000810b0 */
[C---:B---3--:R-:W-:Y:S11]  /*4ad20*/  HMMA.1688.F32.TF32 R176, R220.reuse, R44, R172 ;  /* 0x0000002cdcb0723c */ /* 0x048ff600000810ac */
[----:B------:R-:W-:Y:S04]  /*4ad30*/  @!UPT UIADD3 URZ, URZ, URZ, URZ ;  /* 0x0000003f3f3ff290 */ /* 0x000fe8000fffe03f */
[----:B------:R-:W-:Y:S04]  /*4ad40*/  STL.64 [R1+0x1f0], R180 ;  /* 0x0001f0b401007387 */ /* 0x000fe80000100a00 */
[----:B------:R-:W-:Y:S04]  /*4ad50*/  STL.64 [R1+0x1f8], R182 ;  /* 0x0001f8b601007387 */ /* 0x000fe80000100a00 */
[----:B------:R-:W-:Y:S04]  /*4ad60*/  STL.64 [R1+0x1e0], R176 ;  /* 0x0001e0b001007387 */ /* 0x000fe80000100a00 */
[----:B------:R-:W-:Y:S01]  /*4ad70*/  STL.64 [R1+0x1e8], R178 ;  /* 0x0001e8b201007387 */ /* 0x000fe20000100a00 */
[C---:B----4-:R-:W-:Y:S08]  /*4ad80*/  HMMA.1688.F32.TF32 R172, R220.reuse, R40, R168 ;  /* 0x00000028dcac723c */ /* 0x050ff000000810a8 */
[C---:B------:R-:W-:Y:S11]  /*4ad90*/  HMMA.1688.F32.TF32 R168, R220.reuse, R36, R164 ;  /* 0x00000024dca8723c */ /* 0x040ff600000810a4 */
[----:B------:R-:W-:Y:S04]  /*4ada0*/  @!UPT UIADD3 URZ, URZ, URZ, URZ ;  /* 0x0000003f3f3ff290 */ /* 0x000fe8000fffe03f */
[----:B------:R-:W-:Y:S04]  /*4adb0*/  STL.64 [R1+0x140], R172 ;  /* 0x000140ac01007387 */ /* 0x000fe80000100a00 */
[----:B------:R-:W-:Y:S04]  /*4adc0*/  STL.64 [R1+0x148], R174 ;  /* 0x000148ae01007387 */ /* 0x000fe80000100a00 */
[----:B------:R-:W-:Y:S04]  /*4add0*/  STL.64 [R1+0x100], R168 ;  /* 0x000100a801007387 */ /* 0x000fe80000100a00 */
[----:B------:R-:W-:Y:S01]  /*4ade0*/  STL.64 [R1+0x108], R170 ;  /* 0x000108aa01007387 */ /* 0x000fe20000100a00 */
        /* <DEDUP_REMOVED lines=12> */
[C---:B------:R-:W-:Y:S11]  /*4aeb0*/  HMMA.1688.F32.TF32 R156, R220.reuse, R20, R156 ;  /* 0x00000014dc9c723c */ /* 0x040ff6000008109c */
[----:B------:R-:W-:Y:S04]  /*4aec0*/  @!UPT UIADD3 URZ, URZ, URZ, URZ ;  /* 0x0000003f3f3ff290 */ /* 0x000fe8000fffe03f */
[----:B------:R-:W-:Y:S04]  /*4aed0*/  STL.64 [R1+0xd0], R160 ;  /* 0x0000d0a001007387 */ /* 0x000fe80000100a00 */
[----:B------:R-:W-:Y:S01]  /*4aee0*/  STL.64 [R1+0xd8], R162 ;  /* 0x0000d8a201007387 */ /* 0x000fe20000100a00 */
[C---:B------:R-:W-:Y:S03]  /*4aef0*/  HMMA.1688.F32.TF32 R152, R220.reuse, R16, R152 ;  /* 0x00000010dc98723c */ /* 0x040fe60000081098 */
[----:B------:R-:W4:Y:S05]  /*4af00*/  LDL.LU.64 R168, [R1+0x1ba0] ;  /* 0x001ba00001a87983 */ /* 0x000f2a0000300a00 */
[C---:B------:R-:W-:Y:S01]  /*4af10*/  HMMA.1688.F32.TF32 R148, R220.reuse, R12, R148 ;  /* 0x0000000cdc94723c */ /* 0x040fe20000081094 */
[----:B------:R-:W-:Y:S04]  /*4af20*/  STL.64 [R1+0xc0], R156 ;  /* 0x0000c09c01007387 */ /* 0x000fe80000100a00 */
[----:B------:R-:W-:Y:S04]  /*4af30*/  STL.64 [R1+0xc8], R158 ;  /* 0x0000c89e01007387 */ /* 0x000fe80000100a00 */
[----:B------:R-:W4:Y:S06]  /*4af40*/  LDL.LU.64 R170, [R1+0x1ba8] ;  /* 0x001ba80001aa7983 */ /* 0x000f2c0000300a00 */
[----:B------:R-:W-:Y:S04]  /*4af50*/  STL.64 [R1+0xb0], R152 ;  /* 0x0000b09801007387 */ /* 0x000fe80000100a00 */
[----:B------:R-:W-:Y:S04]  /*4af60*/  STL.64 [R1+0xb8], R154 ;  /* 0x0000b89a01007387 */ /* 0x000fe80000100a00 */
[----:B------:R-:W4:Y:S04]  /*4af70*/  LDL.LU.64 R164, [R1+0x1bd0] ;  /* 0x001bd00001a47983 */ /* 0x000f280000300a00 */
[----:B------:R1:W-:Y:S04]  /*4af80*/  STL.64 [R1+0xa0], R148 ;  /* 0x0000a09401007387 */ /* 0x0003e80000100a00 */
[----:B------:R1:W-:Y:S04]  /*4af90*/  STL.64 [R1+0xa8], R150 ;  /* 0x0000a89601007387 */ /* 0x0003e80000100a00 */
[----:B------:R-:W4:Y:S04]  /*4afa0*/  LDL.LU.64 R166, [R1+0x1bd8] ;  /* 0x001bd80001a67983 */ /* 0x000f280000300a00 */
[----:B-1----:R-:W4:Y:S04]  /*4afb0*/  LDL.LU.64 R148, [R1+0x1be0] ;  /* 0x001be00001947983 */ /* 0x002f280000300a00 */
[----:B------:R-:W4:Y:S01]  /*4afc0*/  LDL.LU.64 R150, [R1+0x1be8] ;  /* 0x001be80001967983 */ /* 0x000f220000300a00 */
[C---:B------:R-:W-:Y:S03]  /*4afd0*/  HMMA.1688.F32.TF32 R216, R220.reuse, R8, R140 ;  /* 0x00000008dcd8723c */ /* 0x040fe6000008108c */
[----:B------:R-:W4:Y:S04]  /*4afe0*/  LDL.LU.64 R140, [R1+0x1bf0] ;  /* 0x001bf000018c7983 */ /* 0x000f280000300a00 */
[----:B------:R-:W4:Y:S04]  /*4aff0*/  LDL.LU.64 R142, [R1+0x1bf8] ;  /* 0x001bf800018e7983 */ /* 0x000f280000300a00 */
[----:B------:R-:W4:Y:S04]  /*4b000*/  LDL.LU.64 R152, [R1+0x1c10] ;  /* 0x001c100001987983 */ /* 0x000f280000300a00 */
[----:B------:R-:W4:Y:S08]  /*4b010*/  LDL.LU.64 R154, [R1+0x1c18] ;  /* 0x001c1800019a7983 */ /* 0x000f300000300a00 */
[----:B------:R1:W-:Y:S04]  /*4b020*/  STL [R1+0x55ec], R216 ;  /* 0x0055ecd801007387 */ /* 0x0003e80000100800 */
[----:B------:R1:W-:Y:S04]  /*4b030*/  STL [R1+0x55e8], R217 ;  /* 0x0055e8d901007387 */ /* 0x0003e80000100800 */
[----:B------:R1:W-:Y:S04]  /*4b040*/  STL [R1+0x55e4], R218 ;  /* 0x0055e4da01007387 */ /* 0x0003e80000100800 */
[----:B------:R1:W-:Y:S01]  /*4b050*/  STL [R1+0x55e0], R219 ;  /* 0x0055e0db01007387 */ /* 0x0003e20000100800 */
[----:B---3--:R-:W-:Y:S03]  /*4b060*/  HMMA.1688.F32.TF32 R220, R220, R240, R144 ;  /* 0x000000f0dcdc723c */ /* 0x008fe60000081090 */
[----:B------:R-:W3:Y:S04]  /*4b070*/  LDL.LU.64 R144, [R1+0x26f0] ;  /* 0x0026f00001907983 */ /* 0x000ee80000300a00 */
[----:B------:R-:W3:Y:S04]  /*4b080*/  LDL.LU.64 R146, [R1+0x26f8] ;  /* 0x0026f80001927983 */ /* 0x000ee80000300a00 */
[----:B------:R-:W3:Y:S04]  /*4b090*/  LDL.LU.64 R156, [R1+0x26e0] ;  /* 0x0026e000019c7983 */ /* 0x000ee80000300a00 */
[----:B------:R-:W3:Y:S04]  /*4b0a0*/  LDL.LU.64 R158, [R1+0x26e8] ;  /* 0x0026e800019e7983 */ /* 0x000ee80000300a00 */
[----:B------:R-:W3:Y:S04]  /*4b0b0*/  LDL.LU.64 R160, [R1+0x26d0] ;  /* 0x0026d00001a07983 */ /* 0x000ee80000300a00 */
[----:B------:R-:W3:Y:S04]  /*4b0c0*/  LDL.LU.64 R162, [R1+0x26d8] ;  /* 0x0026d80001a27983 */ /* 0x000ee80000300a00 */
[----:B------:R-:W-:Y:S04]  /*4b0d0*/  STL.64 [R1+0x5650], R222 ;  /* 0x005650de01007387 */ /* 0x000fe80000100a00 */
[----:B------:R-:W-:Y:S01]  /*4b0e0*/  STL.64 [R1+0x5648], R220 ;  /* 0x005648dc01007387 */ /* 0x000fe20000100a00 */
[C---:B--2---:R-:W-:Y:S03]  /*4b0f0*/  HMMA.1688.F32.TF32 R224, R132.reuse, R128, R136 ;  /* 0x0000008084e0723c */ /* 0x044fe60000081088 */
[----:B------:R-:W-:Y:S04]  /*4b100*/  LDS R136, [R3+0x480] ;  /* 0x0004800003887984 */ /* 0x000fe80000000800 */
[----:B------:R-:W-:Y:S04]  /*4b110*/  LDS R138, [R3+0x2480] ;  /* 0x00248000038a7984 */ /* 0x000fe80000000800 */
[----:B------:R-:W-:Y:S04]  /*4b120*/  LDS R137, [R4+0x480] ;  /* 0x0004800004897984 */ /* 0x000fe80000000800 */
[----:B------:R-:W2:Y:S01]  /*4b130*/  LDS R139, [R4+0x2480] ;  /* 0x00248000048b7984 */ /* 0x000ea20000000800 */
[C---:B----4-:R-:W-:Y:S07]  /*4b140*/  HMMA.1688.F32.TF32 R168, R132.reuse, R124, R168 ;  /* 0x0000007c84a8723c */ /* 0x050fee00000810a8 */
[----:B------:R-:W-:Y:S11]  /*4b150*/  STL.64 [R1+0x5660], R226 ;  /* 0x005660e201007387 */ /* 0x000ff60000100a00 */
[----:B------:R-:W-:Y:S06]  /*4b160*/  @!UPT UIADD3 URZ, URZ, URZ, URZ ;  /* 0x0000003f3f3ff290 */ /* 0x000fec000fffe03f */
[----:B-1----:R-:W-:Y:S01]  /*4b170*/  MOV R216, R168 ;  /* 0x000000a800d87202 */ /* 0x002fe20000000f00 */
[----:B------:R-:W-:Y:S02]  /*4b180*/  IMAD.MOV.U32 R217, RZ, RZ, R169 ;  /* 0x000000ffffd97224 */ /* 0x000fe400078e00a9 */
[----:B------:R-:W-:Y:S02]  /*4b190*/  IMAD.MOV.U32 R218, RZ, RZ, R170 ;  /* 0x000000ffffda7224 */ /* 0x000fe400078e00aa */
[----:B------:R-:W-:Y:S02]  /*4b1a0*/  IMAD.MOV.U32 R219, RZ, RZ, R171 ;  /* 0x000000ffffdb7224 */ /* 0x000fe400078e00ab */
[C---:B------:R-:W-:Y:S01]  /*4b1b0*/  HMMA.1688.F32.TF32 R168, R132.reuse, R120, R164 ;  /* 0x0000007884a8723c */ /* 0x040fe200000810a4 */
[----:B------:R-:W-:Y:S04]  /*4b1c0*/  STL.64 [R1+0x5658], R224 ;  /* 0x005658e001007387 */ /* 0x000fe80000100a00 */
[----:B------:R-:W-:Y:S03]  /*4b1d0*/  STL.64 [R1+0x5670], R218 ;  /* 0x005670da01007387 */ /* 0x000fe60000100a00 */
[C---:B------:R-:W-:Y:S01]  /*4b1e0*/  HMMA.1688.F32.TF32 R164, R132.reuse, R116, R148 ;  /* 0x0000007484a4723c */ /* 0x040fe20000081094 */
[----:B------:R-:W-:Y:S04]  /*4b1f0*/  STL.64 [R1+0x5668], R216 ;  /* 0x005668d801007387 */ /* 0x000fe80000100a00 */
[----:B------:R-:W4:Y:S10]  /*4b200*/  LDL.LU.64 R148, [R1+0x26c0] ;  /* 0x0026c00001947983 */ /* 0x000f340000300a00 */
[----:B------:R-:W-:Y:S04]  /*4b210*/  STL.64 [R1+0xe00], R168 ;  /* 0x000e00a801007387 */ /* 0x000fe80000100a00 */
[----:B------:R-:W-:Y:S04]  /*4b220*/  STL.64 [R1+0xe08], R170 ;  /* 0x000e08aa01007387 */ /* 0x000fe80000100a00 */
[----:B------:R-:W4:Y:S04]  /*4b230*/  LDL.LU.64 R150, [R1+0x26c8] ;  /* 0x0026c80001967983 */ /* 0x000f280000300a00 */
[----:B------:R-:W-:Y:S04]  /*4b240*/  STL.64 [R1+0xdf0], R164 ;  /* 0x000df0a401007387 */ /* 0x000fe80000100a00 */
[----:B------:R1:W-:Y:S02]  /*4b250*/  STL.64 [R1+0xdf8], R166 ;  /* 0x000df8a601007387 */ /* 0x0003e40000100a00 */
[C---:B-1----:R-:W-:Y:S02]  /*4b260*/  HMMA.1688.F32.TF32 R164, R132.reuse, R112, R140 ;  /* 0x0000007084a4723c */ /* 0x042fe4000008108c */
[----:B------:R-:W2:Y:S04]  /*4b270*/  LDL.LU.64 R140, [R1+0x26b0] ;  /* 0x0026b000018c7983 */ /* 0x000ea80000300a00 */
[----:B------:R-:W2:Y:S11]  /*4b280*/  LDL.LU.64 R142, [R1+0x26b8] ;  /* 0x0026b800018e7983 */ /* 0x000eb60000300a00 */
[----:B------:R-:W-:Y:S06]  /*4b290*/  @!UPT UIADD3 URZ, URZ, URZ, URZ ;  /* 0x0000003f3f3ff290 */ /* 0x000fec000fffe03f */
        /* <DEDUP_REMOVED lines=27> */
[C---:B----4-:R-:W-:Y:S03]  /*4b450*/  HMMA.1688.F32.TF32 R168, R132.reuse, R92, R148 ;  /* 0x0000005c84a8723c */ /* 0x050fe60000081094 */
[----:B------:R-:W4:Y:S04]  /*4b460*/  LDL.LU.64 R148, [R1+0x2650] ;  /* 0x0026500001947983 */ /* 0x000f280000300a00 */
[----:B------:R-:W4:Y:S11]  /*4b470*/  LDL.LU.64 R150, [R1+0x2658] ;  /* 0x0026580001967983 */ /* 0x000f360000300a00 */
        /* <DEDUP_REMOVED lines=58> */
[----:B------:R1:W-:Y:S04]  /*4b820*/  STL.64 [R1+0xcf0], R164 ;  /* 0x000cf0a401007387 */ /* 0x0003e80000100a00 */
[----:B------:R1:W-:Y:S04]  /*4b830*/  STL.64 [R1+0xcf8], R166 ;  /* 0x000cf8a601007387 */ /* 0x0003e80000100a00 */
[----:B-1----:R-:W3:Y:S01]  /*4b840*/  LDL.LU.64 R164, [R1+0x25b0] ;  /* 0x0025b00001a47983 */ /* 0x002ee20000300a00 */
[C---:B------:R-:W-:Y:S03]  /*4b850*/  HMMA.1688.F32.TF32 R156, R132.reuse, R48, R156 ;  /* 0x00000030849c723c */ /* 0x040fe6000008109c */
[----:B------:R-:W3:Y:S11]  /*4b860*/  LDL.LU.64 R166, [R1+0x25b8] ;  /* 0x0025b80001a67983 */ /* 0x000ef60000300a00 */
[----:B------:R-:W-:Y:S09]  /*4b870*/  @!UPT UIADD3 URZ, URZ, URZ, URZ ;  /* 0x0000003f3f3ff290 */ /* 0x000ff2000fffe03f */
        /* <DEDUP_REMOVED lines=42> */
[----:B------:R1:W-:Y:S01]  /*4bb20*/  STL.64 [R1+0xc78], R166 ;  /* 0x000c78a601007387 */ /* 0x0003e20000100a00 */
[C---:B------:R-:W-:Y:S03]  /*4bb30*/  HMMA.1688.F32.TF32 R160, R132.reuse, R16, R160 ;  /* 0x0000001084a0723c */ /* 0x040fe600000810a0 */
[----:B-1----:R-:W3:Y:S04]  /*4bb40*/  LDL.LU.64 R164, [R1+0x2550] ;  /* 0x0025500001a47983 */ /* 0x002ee80000300a00 */
        /* <DEDUP_REMOVED lines=16> */
[----:B------:R-:W-:Y:S03]  /*4bc50*/  HMMA.1688.F32.TF32 R132, R132, R240, R152 ;  /* 0x000000f08484723c */ /* 0x000fe60000081098 */
[----:B------:R-:W2:Y:S04]  /*4bc60*/  LDL.LU.64 R152, [R1+0x2520] ;  /* 0x0025200001987983 */ /* 0x000ea80000300a00 */
[----:B------:R-:W2:Y:S11]  /*4bc70*/  LDL.LU.64 R154, [R1+0x2528] ;  /* 0x00252800019a7983 */ /* 0x000eb60000300a00 */
        /* <DEDUP_REMOVED lines=22> */
[C---:B----4-:R-:W-:Y:S01]  /*4bde0*/  HMMA.1688.F32.TF32 R164, R136.reuse, R116, R148 ;  /* 0x0000007488a4723c */ /* 0x050fe20000081094 */
[----:B------:R-:W4:Y:S11]  /*4bdf0*/  LDL.LU.64 R148, [R1+0x24e0] ;  /* 0x0024e00001947983 */ /* 0x000f360000300a00 */
[----:B------:R-:W-:Y:S03]  /*4be00*/  @!UPT UIADD3 URZ, URZ, URZ, URZ ;  /* 0x0000003f3f3ff290 */ /* 0x000fe6000fffe03f */
        /* <DEDUP_REMOVED lines=29> */
[----:B-1----:R-:W3:Y:S04]  /*4bfe0*/  LDL.LU.64 R164, [R1+0x2490] ;  /* 0x0024900001a47983 */ /* 0x002ee80000300a00 */
[----:B------:R-:W3:Y:S01]  /*4bff0*/  LDL.LU.64 R166, [R1+0x2498] ;  /* 0x0024980001a67983 */ /* 0x000ee20000300a00 */
[C---:B------:R-:W-:Y:S11]  /*4c000*/  HMMA.1688.F32.TF32 R156, R136.reuse, R96, R156 ;  /* 0x00000060889c723c */ /* 0x040ff6000008109c */
[----:B------:R-:W-:Y:S11]  /*4c010*/  @!UPT UIADD3 URZ, URZ, URZ, URZ ;  /* 0x0000003f3f3ff290 */ /* 0x000ff6000fffe03f */
[----:B------:R-:W-:Y:S01]  /*4c020*/  @!UPT UIADD3 URZ, URZ, URZ, URZ ;  /* 0x0000003f3f3ff290 */ /* 0x000fe2000fffe03f */
        /* <DEDUP_REMOVED lines=116> */
[C---:B------:R-:W-:Y:S11]  /*4c770*/  HMMA.1688.F32.TF32 R156, R136.reuse, R16, R156 ;  /* 0x00000010889c723c */ /* 0x040ff6000008109c */
[----:B------:R-:W-:Y:S11]  /*4c780*/  @!UPT UIADD3 URZ, URZ, URZ, URZ ;  /* 0x0000003f3f3ff290 */ /* 0x000ff6000fffe03f */
[----:B------:R-:W-:Y:S01]  /*4c790*/  @!UPT UIADD3 URZ, URZ, URZ, URZ ;  /* 0x0000003f3f3ff290 */ /* 0x000fe2000fffe03f */
        /* <DEDUP_REMOVED lines=376> */
[----:B------:R-:W3:Y:S06]  /*4df20*/  LDL.LU.64 R164, [R1+0x690] ;  /* 0x0006900001a47983 */ /* 0x000eec0000300a00 */
[C---:B------:R-:W-:Y:S11]  /*4df30*/  HMMA.1688.F32.TF32 R160, R136.reuse, R20, R160 ;  /* 0x0000001488a0723c */ /* 0x040ff600000810a0 */
[----:B------:R-:W-:Y:S04]  /*4df40*/  @!UPT UIADD3 URZ, URZ, URZ, URZ ;  /* 0x0000003f3f3ff290 */ /* 0x000fe8000fffe03f */
        /* <DEDUP_REMOVED lines=21> */
[----:B------:R1:W-:Y:S04]  /*4e0a0*/  STL.64 [R1+0x6a0], R160 ;  /* 0x0006a0a001007387 */ /* 0x0003e80000100a00 */
[----:B------:R1:W-:Y:S04]  /*4e0b0*/  STL.64 [R1+0x6a8], R162 ;  /* 0x0006a8a201007387 */ /* 0x0003e80000100a00 */
[----:B-1----:R-:W2:Y:S01]  /*4e0c0*/  LDL.LU.64 R160, [R1+0x2aa0] ;  /* 0x002aa00001a07983 */ /* 0x002ea20000300a00 */
[----:B------:R-:W-:Y:S03]  /*4e0d0*/  HMMA.1688.F32.TF32 R136, R136, R240, R152 ;  /* 0x000000f08888723c */ /* 0x000fe60000081098 */
[----:B------:R-:W2:Y:S11]  /*4e0e0*/  LDL.LU.64 R162, [R1+0x2aa8] ;  /* 0x002aa80001a27983 */ /* 0x000eb60000300a00 */
[----:B------:R-:W-:Y:S09]  /*4e0f0*/  @!UPT UIADD3 URZ, URZ, URZ, URZ ;  /* 0x0000003f3f3ff290 */ /* 0x000ff2000fffe03f */
        /* <DEDUP_REMOVED lines=14> */
[C---:B------:R-:W-:Y:S11]  /*4e1e0*/  HMMA.1688.F32.TF32 R168, R132.reuse, R124, R164 ;  /* 0x0000007c84a8723c */ /* 0x040ff600000810a4 */
[----:B------:R-:W-:Y:S11]  /*4e1f0*/  @!UPT UIADD3 URZ, URZ, URZ, URZ ;  /* 0x0000003f3f3ff290 */ /* 0x000ff6000fffe03f */
[----:B------:R-:W-:Y:S01]  /*4e200*/  @!UPT UIADD3 URZ, URZ, URZ, URZ ;  /* 0x0000003f3f3ff290 */ /* 0x000fe2000fffe03f */
[----:B------:R-:W-:Y:S01]  /*4e210*/  STL.64 [R1+0x690], R168 ;  /* 0x000690a801007387 */ /* 0x000fe20000100a00 */
[C---:B------:R-:W-:Y:S03]  /*4e220*/  HMMA.1688.F32.TF32 R164, R132.reuse, R120, R156 ;  /* 0x0000007884a4723c */ /* 0x040fe6000008109c */
[----:B------:R-:W-:Y:S04]  /*4e230*/  STL.64 [R1+0x698], R170 ;  /* 0x000698aa01007387 */ /* 0x000fe80000100a00 */
[----:B------:R-:W3:Y:S11]  /*4e240*/  LDL.LU.64 R156, [R1+0x620] ;  /* 0x00062000019c7983 */ /* 0x000ef60000300a00 */
[----:B------:R-:W-:Y:S05]  /*4e250*/  @!UPT UIADD3 URZ, URZ, URZ, URZ ;  /* 0x0000003f3f3ff290 */ /* 0x000fea000fffe03f */
[----:B------:R-:W-:Y:S04]  /*4e260*/  STL.64 [R1+0x680], R164 ;  /* 0x000680a401007387 */ /* 0x000fe80000100a00 */
[----:B------:R-:W-:Y:S04]  /*4e270*/  STL.64 [R1+0x688], R166 ;  /* 0x000688a601007387 */ /* 0x000fe80000100a00 */
[----:B------:R-:W3:Y:S01]  /*4e280*/  LDL.LU.64 R158, [R1+0x628] ;  /* 0x00062800019e7983 */ /* 0x000ee20000300a00 */
[C---:B----4-:R-:W-:Y:S11]  /*4e290*/  HMMA.1688.F32.TF32 R148, R132.reuse, R116, R148 ;  /* 0x000000748494723c */ /* 0x050ff60000081094 */
[----:B------:R-:W-:Y:S11]  /*4e2a0*/  @!UPT UIADD3 URZ, URZ, URZ, URZ ;  /* 0x0000003f3f3ff290 */ /* 0x000ff6000fffe03f */
[----:B------:R-:W-:Y:S01]  /*4e2b0*/  @!UPT UIADD3 URZ, URZ, URZ, URZ ;  /* 0x0000003f3f3ff290 */ /* 0x000fe2000fffe03f */
[----:B------:R4:W-:Y:S04]  /*4e2c0*/  STL.64 [R1+0x670], R148 ;  /* 0x0006709401007387 */ /* 0x0009e80000100a00 */
[----:B------:R1:W-:Y:S04]  /*4e2d0*/  STL.64 [R1+0x678], R150 ;  /* 0x0006789601007387 */ /* 0x0003e80000100a00 */
[----:B----4-:R-:W4:Y:S04]  /*4e2e0*/  LDL.LU.64 R148, [R1+0x610] ;  /* 0x0006100001947983 */ /* 0x010f280000300a00 */
[----:B-1----:R-:W4:Y:S01]  /*4e2f0*/  LDL.LU.64 R150, [R1+0x618] ;  /* 0x0006180001967983 */ /* 0x002f220000300a00 */
[C---:B--2---:R-:W-:Y:S03]  /*4e300*/  HMMA.1688.F32.TF32 R164, R132.reuse, R112, R140 ;  /* 0x0000007084a4723c */ /* 0x044fe6000008108c */
[----:B------:R-:W2:Y:S04]  /*4e310*/  LDL.LU.64 R140, [R1+0x600] ;  /* 0x00060000018c7983 */ /* 0x000ea80000300a00 */
[----:B------:R-:W2:Y:S11]  /*4e320*/  LDL.LU.64 R142, [R1+0x608] ;  /* 0x00060800018e7983 */ /* 0x000eb60000300a00 */
[----:B------:R-:W-:Y:S05]  /*4e330*/  @!UPT UIADD3 URZ, URZ, URZ, URZ ;  /* 0x0000003f3f3ff290 */ /* 0x000fea000fffe03f */
[----:B------:R-:W-:Y:S04]  /*4e340*/  STL.64 [R1+0x660], R164 ;  /* 0x000660a401007387 */ /* 0x000fe80000100a00 */
[----:B------:R1:W-:Y:S02]  /*4e350*/  STL.64 [R1+0x668], R166 ;  /* 0x000668a601007387 */ /* 0x0003e40000100a00 */
[C---:B-1----:R-:W-:Y:S08]  /*4e360*/  HMMA.1688.F32.TF32 R164, R132.reuse, R108, R160 ;  /* 0x0000006c84a4723c */ /* 0x042ff000000810a0 */
[C---:B---3--:R-:W-:Y:S01]  /*4e370*/  HMMA.1688.F32.TF32 R160, R132.reuse, R104, R144 ;  /* 0x0000006884a0723c */ /* 0x048fe20000081090 */
[----:B------:R-:W3:Y:S11]  /*4e380*/  LDL.LU.64 R144, [R1+0x5f0] ;  /* 0x0005f00001907983 */ /* 0x000ef60000300a00 */
[----:B------:R-:W-:Y:S03]  /*4e390*/  @!UPT UIADD3 URZ, URZ, URZ, URZ ;  /* 0x0000003f3f3ff290 */ /* 0x000fe6000fffe03f */
[----:B------:R1:W-:Y:S04]  /*4e3a0*/  STL.64 [R1+0x650], R164 ;  /* 0x000650a401007387 */ /* 0x0003e80000100a00 */
[----:B------:R1:W-:Y:S04]  /*4e3b0*/  STL.64 [R1+0x658], R166 ;  /* 0x000658a601007387 */ /* 0x0003e80000100a00 */
[----:B------:R-:W3:Y:S01]  /*4e3c0*/  LDL.LU.64 R146, [R1+0x5f8] ;  /* 0x0005f80001927983 */ /* 0x000ee20000300a00 */
[C---:B------:R-:W-:Y:S03]  /*4e3d0*/  HMMA.1688.F32.TF32 R152, R132.reuse, R100, R152 ;  /* 0x000000648498723c */ /* 0x040fe60000081098 */
[----:B------:R-:W-:Y:S04]  /*4e3e0*/  STL.64 [R1+0x640], R160 ;  /* 0x000640a001007387 */ /* 0x000fe80000100a00 */
[----:B------:R-:W-:Y:S04]  /*4e3f0*/  STL.64 [R1+0x648], R162 ;  /* 0x000648a201007387 */ /* 0x000fe80000100a00 */
[----:B------:R-:W3:Y:S04]  /*4e400*/  LDL.LU.64 R172, [R1+0x5e0] ;  /* 0x0005e00001ac7983 */ /* 0x000ee80000300a00 */
[----:B------:R-:W3:Y:S08]  /*4e410*/  LDL.LU.64 R174, [R1+0x5e8] ;  /* 0x0005e80001ae7983 */ /* 0x000ef00000300a00 */
[----:B------:R1:W-:Y:S04]  /*4e420*/  STL.64 [R1+0x630], R152 ;  /* 0x0006309801007387 */ /* 0x0003e80000100a00 */
[----:B------:R1:W-:Y:S04]  /*4e430*/  STL.64 [R1+0x638], R154 ;  /* 0x0006389a01007387 */ /* 0x0003e80000100a00 */
[----:B------:R-:W3:Y:S04]  /*4e440*/  LDL.LU.64 R168, [R1+0x5d0] ;  /* 0x0005d00001a87983 */ /* 0x000ee80000300a00 */
[----:B------:R-:W3:Y:S04]  /*4e450*/  LDL.LU.64 R170, [R1+0x5d8] ;  /* 0x0005d80001aa7983 */ /* 0x000ee80000300a00 */
[----:B-1----:R-:W3:Y:S04]  /*4e460*/  LDL.LU.64 R164, [R1+0x5c0] ;  /* 0x0005c00001a47983 */ /* 0x002ee80000300a00 */
[----:B------:R-:W3:Y:S04]  /*4e470*/  LDL.LU.64 R166, [R1+0x5c8] ;  /* 0x0005c80001a67983 */ /* 0x000ee80000300a00 */
[----:B------:R-:W3:Y:S04]  /*4e480*/  LDL.LU.64 R152, [R1+0x5b0] ;  /* 0x0005b00001987983 */ /* 0x000ee80000300a00 */
[----:B------:R-:W3:Y:S01]  /*4e490*/  LDL.LU.64 R154, [R1+0x5b8] ;  /* 0x0005b800019a7983 */ /* 0x000ee20000300a00 */
[C---:B------:R-:W-:Y:S11]  /*4e4a0*/  HMMA.1688.F32.TF32 R156, R132.reuse, R96, R156 ;  /* 0x00000060849c723c */ /* 0x040ff6000008109c */
[----:B------:R-:W-:Y:S11]  /*4e4b0*/  @!UPT UIADD3 URZ, URZ, URZ, URZ ;  /* 0x0000003f3f3ff290 */ /* 0x000ff6000fffe03f */
[----:B------:R-:W-:Y:S01]  /*4e4c0*/  @!UPT UIADD3 URZ, URZ, URZ, URZ ;  /* 0x0000003f3f3ff290 */ /* 0x000fe2000fffe03f */
[----:B------:R4:W-:Y:S01]  /*4e4d0*/  STL [R1+0x620], R156 ;  /* 0x0006209c01007387 */ /* 0x0009e20000100800 */
[----:B------:R-:W-:Y:S01]  /*4e4e0*/  MOV R252, R157 ;  /* 0x0000009d00fc7202 */ /* 0x000fe20000000f00 */
[----:B------:R-:W-:Y:S02]  /*4e4f0*/  IMAD.MOV.U32 R2, RZ, RZ, R158 ;  /* 0x000000ffff027224 */ /* 0x000fe400078e009e */
[----:B------:R-:W-:Y:S02]  /*4e500*/  IMAD.MOV.U32 R0, RZ, RZ, R159 ;  /* 0x000000ffff007224 */ /* 0x000fe400078e009f */
[C---:B----4-:R-:W-:Y:S01]  /*4e510*/  HMMA.1688.F32.TF32 R156, R132.reuse, R92, R148 ;  /* 0x0000005c849c723c */ /* 0x050fe20000081094 */
[----:B------:R-:W4:Y:S04]  /*4e520*/  LDL.LU.64 R148, [R1+0x5a0] ;  /* 0x0005a00001947983 */ /* 0x000f280000300a00 */
[----:B------:R-:W4:Y:S11]  /*4e530*/  LDL.LU.64 R150, [R1+0x5a8] ;  /* 0x0005a80001967983 */ /* 0x000f360000300a00 */
[----:B------:R-:W-:Y:S07]  /*4e540*/  @!UPT UIADD3 URZ, URZ, URZ, URZ ;  /* 0x0000003f3f3ff290 */ /* 0x000fee000fffe03f */
        /* <DEDUP_REMOVED lines=8> */
[----:B------:R-:W2:Y:S04]  /*4e5d0*/  LDL.LU.64 R160, [R1+0x580] ;  /* 0x0005800001a07983 */ /* 0x000ea80000300a00 */
[----:B------:R-:W2:Y:S04]  /*4e5e0*/  LDL.LU.64 R162, [R1+0x588] ;  /* 0x0005880001a27983 */ /* 0x000ea80000300a00 */
[----:B-1----:R-:W2:Y:S04]  /*4e5f0*/  LDL.LU.64 R156, [R1+0x570] ;  /* 0x00057000019c7983 */ /* 0x002ea80000300a00 */
[----:B------:R-:W2:Y:S01]  /*4e600*/  LDL.LU.64 R158, [R1+0x578] ;  /* 0x00057800019e7983 */ /* 0x000ea20000300a00 */
[C---:B---3--:R-:W-:Y:S03]  /*4e610*/  HMMA.1688.F32.TF32 R176, R132.reuse, R84, R144 ;  /* 0x0000005484b0723c */ /* 0x048fe60000081090 */
[----:B------:R-:W3:Y:S04]  /*4e620*/  LDL.LU.64 R144, [R1+0x560] ;  /* 0x0005600001907983 */ /* 0x000ee80000300a00 */
[----:B------:R-:W3:Y:S11]  /*4e630*/  LDL.LU.64 R146, [R1+0x568] ;  /* 0x0005680001927983 */ /* 0x000ef60000300a00 */
[----:B------:R-:W-:Y:S05]  /*4e640*/  @!UPT UIADD3 URZ, URZ, URZ, URZ ;  /* 0x0000003f3f3ff290 */ /* 0x000fea000fffe03f */
[----:B------:R-:W-:Y:S04]  /*4e650*/  STL.64 [R1+0x5f0], R176 ;  /* 0x0005f0b001007387 */ /* 0x000fe80000100a00 */
[----:B------:R1:W-:Y:S02]  /*4e660*/  STL.64 [R1+0x5f8], R178 ;  /* 0x0005f8b201007387 */ /* 0x0003e40000100a00 */
[C---:B-1----:R-:W-:Y:S08]  /*4e670*/  HMMA.1688.F32.TF32 R176, R132.reuse, R80, R172 ;  /* 0x0000005084b0723c */ /* 0x042ff000000810ac */
[C---:B------:R-:W-:Y:S08]  /*4e680*/  HMMA.1688.F32.TF32 R172, R132.reuse, R76, R168 ;  /* 0x0000004c84ac723c */ /* 0x040ff000000810a8 */
[C---:B------:R-:W-:Y:S07]  /*4e690*/  HMMA.1688.F32.TF32 R168, R132.reuse, R72, R164 ;  /* 0x0000004884a8723c */ /* 0x040fee00000810a4 */
        /* <DEDUP_REMOVED lines=20> */
[C---:B------:R-:W-:Y:S08]  /*4e7e0*/  HMMA.1688.F32.TF32 R160, R132.reuse, R56, R160 ;  /* 0x0000003884a0723c */ /* 0x040ff000000810a0 */
[C---:B------:R-:W-:Y:S07]  /*4e7f0*/  HMMA.1688.F32.TF32 R156, R132.reuse, R52, R156 ;  /* 0x00000034849c723c */ /* 0x040fee000008109c */
[----:B------:R1:W-:Y:S01]  /*4e800*/  STL.64 [R1+0x590], R164 ;  /* 0x000590a401007387 */ /* 0x0003e20000100a00 */
[C---:B---3--:R-:W-:Y:S03]  /*4e810*/  HMMA.1688.F32.TF32 R144, R132.reuse, R48, R144 ;  /* 0x000000308490723c */ /* 0x048fe60000081090 */
[----:B------:R3:W-:Y:S04]  /*4e820*/  STL.64 [R1+0x598], R166 ;  /* 0x000598a601007387 */ /* 0x0007e80000100a00 */
[----:B------:R-:W2:Y:S04]  /*4e830*/  LDL.LU.64 R172, [R1+0x520] ;  /* 0x0005200001ac7983 */ /* 0x000ea80000300a00 */
[----:B------:R-:W-:Y:S04]  /*4e840*/  STL.64 [R1+0x580], R160 ;  /* 0x000580a001007387 */ /* 0x000fe80000100a00 */
[----:B------:R-:W-:Y:S04]  /*4e850*/  STL.64 [R1+0x588], R162 ;  /* 0x000588a201007387 */ /* 0x000fe80000100a00 */
[----:B------:R-:W2:Y:S04]  /*4e860*/  LDL.LU.64 R174, [R1+0x528] ;  /* 0x0005280001ae7983 */ /* 0x000ea80000300a00 */
[----:B------:R-:W-:Y:S04]  /*4e870*/  STL.64 [R1+0x570], R156 ;  /* 0x0005709c01007387 */ /* 0x000fe80000100a00 */
[----:B------:R-:W-:Y:S04]  /*4e880*/  STL.64 [R1+0x578], R158 ;  /* 0x0005789e01007387 */ /* 0x000fe80000100a00 */
[----:B------:R-:W2:Y:S04]  /*4e890*/  LDL.LU.64 R168, [R1+0x510] ;  /* 0x0005100001a87983 */ /* 0x000ea80000300a00 */
[----:B------:R-:W2:Y:S04]  /*4e8a0*/  LDL.LU.64 R170, [R1+0x518] ;  /* 0x0005180001aa7983 */ /* 0x000ea80000300a00 */
[----:B------:R3:W-:Y:S04]  /*4e8b0*/  STL.64 [R1+0x560], R144 ;  /* 0x0005609001007387 */ /* 0x0007e80000100a00 */
[----:B------:R3:W-:Y:S04]  /*4e8c0*/  STL.64 [R1+0x568], R146 ;  /* 0x0005689201007387 */ /* 0x0007e80000100a00 */
[----:B-1----:R-:W2:Y:S04]  /*4e8d0*/  LDL.LU.64 R164, [R1+0x500] ;  /* 0x0005000001a47983 */ /* 0x002ea80000300a00 */
[----:B---3--:R-:W3:Y:S04]  /*4e8e0*/  LDL.LU.64 R166, [R1+0x508] ;  /* 0x0005080001a67983 */ /* 0x008ee80000300a00 */
[----:B------:R-:W3:Y:S04]  /*4e8f0*/  LDL.LU.64 R144, [R1+0x4f0] ;  /* 0x0004f00001907983 */ /* 0x000ee80000300a00 */
[----:B------:R-:W3:Y:S04]  /*4e900*/  LDL.LU.64 R146, [R1+0x4f8] ;  /* 0x0004f80001927983 */ /* 0x000ee80000300a00 */
[----:B------:R-:W3:Y:S04]  /*4e910*/  LDL.LU.64 R156, [R1+0x4e0] ;  /* 0x0004e000019c7983 */ /* 0x000ee80000300a00 */
        /* <DEDUP_REMOVED lines=8> */
[C---:B----4-:R-:W-:Y:S11]  /*4e9a0*/  HMMA.1688.F32.TF32 R148, R132.reuse, R40, R148 ;  /* 0x000000288494723c */ /* 0x050ff60000081094 */
[----:B------:R-:W-:Y:S11]  /*4e9b0*/  @!UPT UIADD3 URZ, URZ, URZ, URZ ;  /* 0x0000003f3f3ff290 */ /* 0x000ff6000fffe03f */
[----:B------:R-:W-:Y:S01]  /*4e9c0*/  @!UPT UIADD3 URZ, URZ, URZ, URZ ;  /* 0x0000003f3f3ff290 */ /* 0x000fe2000fffe03f */
        /* <DEDUP_REMOVED lines=11> */
[----:B----4-:R-:W4:Y:S01]  /*4ea80*/  LDL.LU.64 R150, [R1+0x488] ;  /* 0x0004880001967983 */ /* 0x010f220000300a00 */
[C---:B------:R-:W-:Y:S08]  /*4ea90*/  HMMA.1688.F32.TF32 R176, R132.reuse, R32, R172 ;  /* 0x0000002084b0723c */ /* 0x040ff000000810ac */
        /* <DEDUP_REMOVED lines=27> */
[----:B------:R-:W2:Y:S02]  /*4ec50*/  LDL.LU.64 R142, [R1+0x2a78] ;  /* 0x002a7800018e7983 */ /* 0x000ea40000300a00 */
[----:B------:R-:W-:Y:S08]  /*4ec60*/  HMMA.1688.F32.TF32 R160, R132, R240, R160 ;  /* 0x000000f084a0723c */ /* 0x000ff000000810a0 */
[C---:B----4-:R-:W-:Y:S07]  /*4ec70*/  HMMA.1688.F32.TF32 R132, R136.reuse, R128, R148 ;  /* 0x000000808884723c */ /* 0x050fee0000081094 */
[----:B------:R-:W-:Y:S04]  /*4ec80*/  STL.64 [R1+0x4c0], R164 ;  /* 0x0004c0a401007387 */ /* 0x000fe80000100a00 */
[----:B------:R-:W-:Y:S04]  /*4ec90*/  STL.64 [R1+0x4c8], R166 ;  /* 0x0004c8a601007387 */ /* 0x000fe80000100a00 */
[----:B------:R-:W4:Y:S04]  /*4eca0*/  LDL.LU.64 R148, [R1+0x2a60] ;  /* 0x002a600001947983 */ /* 0x000f280000300a00 */
[----:B------:R-:W-:Y:S04]  /*4ecb0*/  STL.64 [R1+0x150], R160 ;  /* 0x000150a001007387 */ /* 0x000fe80000100a00 */
[----:B------:R-:W-:Y:S04]  /*4ecc0*/  STL.64 [R1+0x158], R162 ;  /* 0x000158a201007387 */ /* 0x000fe80000100a00 */
[----:B------:R-:W4:Y:S04]  /*4ecd0*/  LDL.LU.64 R150, [R1+0x2a68] ;  /* 0x002a680001967983 */ /* 0x000f280000300a00 */
[----:B------:R-:W-:Y:S04]  /*4ece0*/  STL.64 [R1+0x5528], R134 ;  /* 0x0055288601007387 */ /* 0x000fe80000100a00 */
[----:B------:R3:W-:Y:S04]  /*4ecf0*/  STL.64 [R1+0x5520], R132 ;  /* 0x0055208401007387 */ /* 0x0007e80000100a00 */
[----:B------:R-:W4:Y:S04]  /*4ed00*/  LDL.LU.64 R168, [R1+0x2a50] ;  /* 0x002a500001a87983 */ /* 0x000f280000300a00 */
[----:B------:R-:W4:Y:S01]  /*4ed10*/  LDL.LU.64 R170, [R1+0x2a58] ;  /* 0x002a580001aa7983 */ /* 0x000f220000300a00 */
[C---:B---3--:R-:W-:Y:S11]  /*4ed20*/  HMMA.1688.F32.TF32 R132, R136.reuse, R124, R144 ;  /* 0x0000007c8884723c */ /* 0x048ff60000081090 */
[----:B------:R-:W-:Y:S11]  /*4ed30*/  @!UPT UIADD3 URZ, URZ, URZ, URZ ;  /* 0x0000003f3f3ff290 */ /* 0x000ff6000fffe03f */
[----:B------:R-:W-:Y:S01]  /*4ed40*/  @!UPT UIADD3 URZ, URZ, URZ, URZ ;  /* 0x0000003f3f3ff290 */ /* 0x000fe2000fffe03f */
[----:B------:R-:W-:Y:S04]  /*4ed50*/  STL.64 [R1+0x4b0], R132 ;  /* 0x0004b08401007387 */ /* 0x000fe80000100a00 */
[----:B------:R1:W-:Y:S04]  /*4ed60*/  STL.64 [R1+0x4b8], R134 ;  /* 0x0004b88601007387 */ /* 0x0003e80000100a00 */
[----:B------:R-:W3:Y:S04]  /*4ed70*/  LDL.LU.64 R164, [R1+0x2a40] ;  /* 0x002a400001a47983 */ /* 0x000ee80000300a00 */
[----:B------:R-:W3:Y:S01]  /*4ed80*/  LDL.LU.64 R166, [R1+0x2a48] ;  /* 0x002a480001a67983 */ /* 0x000ee20000300a00 */
[C---:B------:R-:W-:Y:S03]  /*4ed90*/  HMMA.1688.F32.TF32 R156, R136.reuse, R120, R156 ;  /* 0x00000078889c723c */ /* 0x040fe6000008109c */
[----:B------:R-:W3:Y:S04]  /*4eda0*/  LDL.LU.64 R144, [R1+0x2a30] ;  /* 0x002a300001907983 */ /* 0x000ee80000300a00 */
[----:B------:R-:W3:Y:S11]  /*4edb0*/  LDL.LU.64 R146, [R1+0x2a38] ;  /* 0x002a380001927983 */ /* 0x000ef60000300a00 */
[----:B------:R-:W-:Y:S06]  /*4edc0*/  @!UPT UIADD3 URZ, URZ, URZ, URZ ;  /* 0x0000003f3f3ff290 */ /* 0x000fec000fffe03f */
[----:B-1----:R-:W-:Y:S01]  /*4edd0*/  IMAD.MOV.U32 R135, RZ, RZ, R156 ;  /* 0x000000ffff877224 */ /* 0x002fe200078e009c */
[----:B------:R-:W-:Y:S01]  /*4ede0*/  MOV R134, R157 ;  /* 0x0000009d00867202 */ /* 0x000fe20000000f00 */
[----:B------:R-:W-:Y:S02]  /*4edf0*/  IMAD.MOV.U32 R133, RZ, RZ, R158 ;  /* 0x000000ffff857224 */ /* 0x000fe400078e009e */
[----:B------:R-:W-:Y:S02]  /*4ee00*/  IMAD.MOV.U32 R132, RZ, RZ, R159 ;  /* 0x000000ffff847224 */ /* 0x000fe400078e009f */
[----:B------:R-:W-:Y:S04]  /*4ee10*/  STL.64 [R1+0x55a8], R134 ;  /* 0x0055a88601007387 */ /* 0x000fe80000100a00 */
[----:B------:R1:W-:Y:S04]  /*4ee20*/  STL.64 [R1+0x55a0], R132 ;  /* 0x0055a08401007387 */ /* 0x0003e80000100a00 */
[----:B------:R-:W3:Y:S04]  /*4ee30*/  LDL.LU.64 R160, [R1+0x2a20] ;  /* 0x002a200001a07983 */ /* 0x000ee80000300a00 */
[----:B------:R-:W3:Y:S01]  /*4ee40*/  LDL.LU.64 R162, [R1+0x2a28] ;  /* 0x002a280001a27983 */ /* 0x000ee20000300a00 */
[C---:B-1----:R-:W-:Y:S11]  /*4ee50*/  HMMA.1688.F32.TF32 R132, R136.reuse, R116, R152 ;  /* 0x000000748884723c */ /* 0x042ff60000081098 */
[----:B------:R-:W-:Y:S11]  /*4ee60*/  @!UPT UIADD3 URZ, URZ, URZ, URZ ;  /* 0x0000003f3f3ff290 */ /* 0x000ff6000fffe03f */
        /* <DEDUP_REMOVED lines=13> */
[----:B-1----:R-:W2:Y:S04]  /*4ef40*/  LDL.LU.64 R152, [R1+0x29e0] ;  /* 0x0029e00001987983 */ /* 0x002ea80000300a00 */
[----:B------:R-:W2:Y:S01]  /*4ef50*/  LDL.LU.64 R154, [R1+0x29e8] ;  /* 0x0029e800019a7983 */ /* 0x000ea20000300a00 */
[C---:B----4-:R-:W-:Y:S03]  /*4ef60*/  HMMA.1688.F32.TF32 R172, R136.reuse, R108, R148 ;  /* 0x0000006c88ac723c */ /* 0x050fe60000081094 */
        /* <DEDUP_REMOVED lines=31> */
[C---:B------:R-:W-:Y:S08]  /*4f160*/  HMMA.1688.F32.TF32 R156, R136.reuse, R80, R156 ;  /* 0x00000050889c723c */ /* 0x040ff0000008109c */
[C---:B------:R-:W-:Y:S07]  /*4f170*/  HMMA.1688.F32.TF32 R152, R136.reuse, R76, R152 ;  /* 0x0000004c8898723c */ /* 0x040fee0000081098 */
[----:B------:R-:W-:Y:S04]  /*4f180*/  STL.64 [R1+0x410], R160 ;  /* 0x000410a001007387 */ /* 0x000fe80000100a00 */
[----:B------:R-:W-:Y:S04]  /*4f190*/  STL.64 [R1+0x418], R162 ;  /* 0x000418a201007387 */ /* 0x000fe80000100a00 */
[----:B------:R-:W2:Y:S01]  /*4f1a0*/  LDL.LU.64 R168, [R1+0x2990] ;  /* 0x0029900001a87983 */ /* 0x000ea20000300a00 */
[C---:B----4-:R-:W-:Y:S03]  /*4f1b0*/  HMMA.1688.F32.TF32 R148, R136.reuse, R72, R148 ;  /* 0x000000488894723c */ /* 0x050fe60000081094 */
[----:B------:R-:W-:Y:S04]  /*4f1c0*/  STL.64 [R1+0x400], R156 ;  /* 0x0004009c01007387 */ /* 0x000fe80000100a00 */
[----:B------:R-:W-:Y:S04]  /*4f1d0*/  STL.64 [R1+0x408], R158 ;  /* 0x0004089e01007387 */ /* 0x000fe80000100a00 */
[----:B------:R-:W4:Y:S04]  /*4f1e0*/  LDL.LU.64 R170, [R1+0x2998] ;  /* 0x0029980001aa7983 */ /* 0x000f280000300a00 */
[----:B------:R1:W-:Y:S04]  /*4f1f0*/  STL.64 [R1+0x3f0], R152 ;  /* 0x0003f09801007387 */ /* 0x0003e80000100a00 */
[----:B------:R1:W-:Y:S04]  /*4f200*/  STL.64 [R1+0x3f8], R154 ;  /* 0x0003f89a01007387 */ /* 0x0003e80000100a00 */
        /* <DEDUP_REMOVED lines=15> */
[C---:B-1----:R-:W-:Y:S03]  /*4f300*/  HMMA.1688.F32.TF32 R144, R136.reuse, R64, R132 ;  /* 0x000000408890723c */ /* 0x042fe60000081084 */
[----:B------:R-:W3:Y:S04]  /*4f310*/  LDL.LU.64 R132, [R1+0x2940] ;  /* 0x0029400001847983 */ /* 0x000ee80000300a00 */
[----:B------:R-:W3:Y:S11]  /*4f320*/  LDL.LU.64 R134, [R1+0x2948] ;  /* 0x0029480001867983 */ /* 0x000ef60000300a00 */
[----:B------:R-:W-:Y:S05]  /*4f330*/  @!UPT UIADD3 URZ, URZ, URZ, URZ ;  /* 0x0000003f3f3ff290 */ /* 0x000fea000fffe03f */
        /* <DEDUP_REMOVED lines=9> */
[----:B------:R-:W3:Y:S04]  /*4f3d0*/  LDL.LU.64 R156, [R1+0x2920] ;  /* 0x00292000019c7983 */ /* 0x000ee80000300a00 */
[----:B------:R-:W3:Y:S04]  /*4f3e0*/  LDL.LU.64 R158, [R1+0x2928] ;  /* 0x00292800019e7983 */ /* 0x000ee80000300a00 */
[----:B-1----:R-:W3:Y:S04]  /*4f3f0*/  LDL.LU.64 R140, [R1+0x2910] ;  /* 0x00291000018c7983 */ /* 0x002ee80000300a00 */
[----:B--2---:R-:W2:Y:S01]  /*4f400*/  LDL.LU.64 R142, [R1+0x2918] ;  /* 0x00291800018e7983 */ /* 0x004ea20000300a00 */
[C---:B----4-:R-:W-:Y:S08]  /*4f410*/  HMMA.1688.F32.TF32 R172, R136.reuse, R56, R168 ;  /* 0x0000003888ac723c */ /* 0x050ff000000810a8 */
[C---:B------:R-:W-:Y:S08]  /*4f420*/  HMMA.1688.F32.TF32 R168, R136.reuse, R52, R164 ;  /* 0x0000003488a8723c */ /* 0x040ff000000810a4 */
[C---:B------:R-:W-:Y:S07]  /*4f430*/  HMMA.1688.F32.TF32 R164, R136.reuse, R48, R152 ;  /* 0x0000003088a4723c */ /* 0x040fee0000081098 */
        /* <DEDUP_REMOVED lines=8> */
[C---:B-1----:R-:W-:Y:S08]  /*4f4c0*/  HMMA.1688.F32.TF32 R164, R136.reuse, R44, R160 ;  /* 0x0000002c88a4723c */ /* 0x042ff000000810a0 */
[C---:B---3--:R-:W-:Y:S01]  /*4f4d0*/  HMMA.1688.F32.TF32 R160, R136.reuse, R40, R148 ;  /* 0x0000002888a0723c */ /* 0x048fe20000081094 */
        /* <DEDUP_REMOVED lines=18> */
[----:B------:R-:W-:Y:S04]  /*4f600*/  STL.64 [R1+0x348], R162 ;  /* 0x000348a201007387 */ /* 0x000fe80000100a00 */
[----:B------:R-:W3:Y:S01]  /*4f610*/  LDL.LU.64 R164, [R1+0x120] ;  /* 0x0001200001a47983 */ /* 0x000ee20000300a00 */
[C---:B------:R-:W-:Y:S08]  /*4f620*/  HMMA.1688.F32.TF32 R156, R136.reuse, R28, R156 ;  /* 0x0000001c889c723c */ /* 0x040ff0000008109c */
[C---:B--2---:R-:W-:Y:S11]  /*4f630*/  HMMA.1688.F32.TF32 R140, R136.reuse, R24, R140 ;  /* 0x00000018888c723c */ /* 0x044ff6000008108c */
[----:B------:R-:W-:Y:S04]  /*4f640*/  @!UPT UIADD3 URZ, URZ, URZ, URZ ;  /* 0x0000003f3f3ff290 */ /* 0x000fe8000fffe03f */
[----:B------:R-:W-:Y:S04]  /*4f650*/  STL.64 [R1+0x330], R156 ;  /* 0x0003309c01007387 */ /* 0x000fe80000100a00 */
[----:B------:R-:W-:Y:S04]  /*4f660*/  STL.64 [R1+0x338], R158 ;  /* 0x0003389e01007387 */ /* 0x000fe80000100a00 */
[----:B------:R-:W2:Y:S04]  /*4f670*/  LDL.LU.64 R166, [R1+0x128] ;  /* 0x0001280001a67983 */ /* 0x000ea80000300a00 */
[----:B------:R1:W-:Y:S04]  /*4f680*/  STL.64 [R1+0x320], R140 ;  /* 0x0003208c01007387 */ /* 0x0003e80000100a00 */
[----:B------:R1:W-:Y:S04]  /*4f690*/  STL.64 [R1+0x328], R142 ;  /* 0x0003288e01007387 */ /* 0x0003e80000100a00 */
[----:B-1----:R-:W2:Y:S04]  /*4f6a0*/  LDL.LU.64 R140, [R1+0x110] ;  /* 0x00011000018c7983 */ /* 0x002ea80000300a00 */
[----:B------:R-:W2:Y:S04]  /*4f6b0*/  LDL.LU.64 R142, [R1+0x118] ;  /* 0x00011800018e7983 */ /* 0x000ea80000300a00 */
[----:B------:R-:W2:Y:S04]  /*4f6c0*/  LDL.LU.64 R160, [R1+0x28c0] ;  /* 0x0028c00001a07983 */ /* 0x000ea80000300a00 */
[----:B------:R-:W2:Y:S01]  /*4f6d0*/  LDL.LU.64 R162, [R1+0x28c8] ;  /* 0x0028c80001a27983 */ /* 0x000ea20000300a00 */
[C---:B----4-:R-:W-:Y:S11]  /*4f6e0*/  HMMA.1688.F32.TF32 R152, R136.reuse, R20, R152 ;  /* 0x000000148898723c */ /* 0x050ff60000081098 */
[----:B------:R-:W-:Y:S11]  /*4f6f0*/  @!UPT UIADD3 URZ, URZ, URZ, URZ ;  /* 0x0000003f3f3ff290 */ /* 0x000ff6000fffe03f */
[----:B------:R-:W-:Y:S01]  /*4f700*/  @!UPT UIADD3 URZ, URZ, URZ, URZ ;  /* 0x0000003f3f3ff290 */ /* 0x000fe2000fffe03f */
[----:B------:R1:W-:Y:S04]  /*4f710*/  STL.64 [R1+0x310], R152 ;  /* 0x0003109801007387 */ /* 0x0003e80000100a00 */
[----:B------:R4:W-:Y:S04]  /*4f720*/  STL.64 [R1+0x318], R154 ;  /* 0x0003189a01007387 */ /* 0x0009e80000100a00 */
[----:B------:R-:W2:Y:S04]  /*4f730*/  LDL.LU.64 R156, [R1+0x28b0] ;  /* 0x0028b000019c7983 */ /* 0x000ea80000300a00 */
[----:B------:R-:W2:Y:S04]  /*4f740*/  LDL.LU.64 R158, [R1+0x28b8] ;  /* 0x0028b800019e7983 */ /* 0x000ea80000300a00 */
[----:B-1----:R-:W2:Y:S04]  /*4f750*/  LDL.LU.64 R152, [R1+0x28a0] ;  /* 0x0028a00001987983 */ /* 0x002ea80000300a00 */
[----:B----4-:R-:W4:Y:S01]  /*4f760*/  LDL.LU.64 R154, [R1+0x28a8] ;  /* 0x0028a800019a7983 */ /* 0x010f220000300a00 */
[C---:B---3--:R-:W-:Y:S11]  /*4f770*/  HMMA.1688.F32.TF32 R148, R136.reuse, R16, R148 ;  /* 0x000000108894723c */ /* 0x048ff60000081094 */
[----:B------:R-:W-:Y:S11]  /*4f780*/  @!UPT UIADD3 URZ, URZ, URZ, URZ ;  /* 0x0000003f3f3ff290 */ /* 0x000ff6000fffe03f */
[----:B------:R-:W-:Y:S01]  /*4f790*/  @!UPT UIADD3 URZ, URZ, URZ, URZ ;  /* 0x0000003f3f3ff290 */ /* 0x000fe2000fffe03f */
        /* <DEDUP_REMOVED lines=15> */
[----:B--2---:R-:W-:Y:S08]  /*4f890*/  HMMA.1688.F32.TF32 R136, R136, R240, R164 ;  /* 0x000000f08888723c */ /* 0x004ff000000810a4 */
[C---:B------:R-:W-:Y:S08]  /*4f8a0*/  HMMA.1688.F32.TF32 R140, R196.reuse, R128, R140 ;  /* 0x00000080c48c723c */ /* 0x040ff0000008108c */
[C---:B------:R-:W-:Y:S07]  /*4f8b0*/  HMMA.1688.F32.TF32 R160, R196.reuse, R124, R160 ;  /* 0x0000007cc4a0723c */ /* 0x040fee00000810a0 */
[----:B------:R-:W-:Y:S04]  /*4f8c0*/  STL.64 [R1+0x54c8], R138 ;  /* 0x0054c88a01007387 */ /* 0x000fe80000100a00 */
[----:B------:R1:W-:Y:S04]  /*4f8d0*/  STL.64 [R1+0x54c0], R136 ;  /* 0x0054c08801007387 */ /* 0x0003e80000100a00 */
[----:B------:R-:W-:Y:S04]  /*4f8e0*/  STL [R1+0x54b8], R141 ;  /* 0x0054b88d01007387 */ /* 0x000fe80000100800 */
[----:B------:R-:W-:Y:S04]  /*4f8f0*/  STL [R1+0x54b4], R142 ;  /* 0x0054b48e01007387 */ /* 0x000fe80000100800 */
[----:B------:R-:W-:Y:S04]  /*4f900*/  STL [R1+0x54b0], R143 ;  /* 0x0054b08f01007387 */ /* 0x000fe80000100800 */
[----:B-1----:R-:W2:Y:S04]  /*4f910*/  LDL.LU.64 R136, [R1+0x2860] ;  /* 0x0028600001887983 */ /* 0x002ea80000300a00 */
[----:B------:R-:W-:Y:S04]  /*4f920*/  STL.64 [R1+0x2d0], R160 ;  /* 0x0002d0a001007387 */ /* 0x000fe80000100a00 */
[----:B------:R-:W-:Y:S04]  /*4f930*/  STL.64 [R1+0x2d8], R162 ;  /* 0x0002d8a201007387 */ /* 0x000fe80000100a00 */
[----:B------:R-:W2:Y:S01]  /*4f940*/  LDL.LU.64 R138, [R1+0x2868] ;  /* 0x00286800018a7983 */ /* 0x000ea20000300a00 */
        /* <DEDUP_REMOVED lines=15> */
[----:B------:R-:W-:Y:S01]  /*4fa40*/  STL.64 [R1+0x2a0], R156 ;  /* 0x0002a09c01007387 */ /* 0x000fe20000100a00 */
[C---:B------:R-:W-:Y:S03]  /*4fa50*/  HMMA.1688.F32.TF32 R148, R196.reuse, R108, R148 ;  /* 0x0000006cc494723c */ /* 0x040fe60000081094 */
[----:B------:R-:W-:Y:S04]  /*4fa60*/  STL.64 [R1+0x2a8], R158 ;  /* 0x0002a89e01007387 */ /* 0x000fe80000100a00 */
[----:B------:R-:W3:Y:S04]  /*4fa70*/  LDL.LU.64 R164, [R1+0x2830] ;  /* 0x0028300001a47983 */ /* 0x000ee80000300a00 */
[----:B------:R-:W3:Y:S01]  /*4fa80*/  LDL.LU.64 R166, [R1+0x2838] ;  /* 0x0028380001a67983 */ /* 0x000ee20000300a00 */
[C---:B------:R-:W-:Y:S11]  /*4fa90*/  HMMA.1688.F32.TF32 R144, R196.reuse, R104, R144 ;  /* 0x00000068c490723c */ /* 0x040ff60000081090 */
[----:B------:R1:W-:Y:S04]  /*4faa0*/  STL.64 [R1+0x290], R148 ;  /* 0x0002909401007387 */ /* 0x0003e80000100a00 */
[----:B------:R1:W-:Y:S04]  /*4fab0*/  STL.64 [R1+0x298], R150 ;  /* 0x0002989601007387 */ /* 0x0003e80000100a00 */
[----:B------:R-:W3:Y:S04]  /*4fac0*/  LDL.LU.64 R160, [R1+0x2820] ;  /* 0x0028200001a07983 */ /* 0x000ee80000300a00 */
[----:B------:R-:W3:Y:S04]  /*4fad0*/  LDL.LU.64 R162, [R1+0x2828] ;  /* 0x0028280001a27983 */ /* 0x000ee80000300a00 */
[----:B------:R1:W-:Y:S04]  /*4fae0*/  STL.64 [R1+0x280], R144 ;  /* 0x0002809001007387 */ /* 0x0003e80000100a00 */
[----:B------:R1:W-:Y:S04]  /*4faf0*/  STL.64 [R1+0x288], R146 ;  /* 0x0002889201007387 */ /* 0x0003e80000100a00 */
[----:B-1----:R-:W3:Y:S04]  /*4fb00*/  LDL.LU.64 R148, [R1+0x2810] ;  /* 0x0028100001947983 */ /* 0x002ee80000300a00 */
[----:B------:R-:W3:Y:S04]  /*4fb10*/  LDL.LU.64 R150, [R1+0x2818] ;  /* 0x0028180001967983 */ /* 0x000ee80000300a00 */
[----:B------:R-:W3:Y:S04]  /*4fb20*/  LDL.LU.64 R144, [R1+0x2800] ;  /* 0x0028000001907983 */ /* 0x000ee80000300a00 */
[----:B------:R-:W3:Y:S01]  /*4fb30*/  LDL.LU.64 R146, [R1+0x2808] ;  /* 0x0028080001927983 */ /* 0x000ee20000300a00 */
[C---:B--2---:R-:W-:Y:S11]  /*4fb40*/  HMMA.1688.F32.TF32 R156, R196.reuse, R100, R136 ;  /* 0x00000064c49c723c */ /* 0x044ff60000081088 */
[----:B------:R-:W-:Y:S11]  /*4fb50*/  @!UPT UIADD3 URZ, URZ, URZ, URZ ;  /* 0x0000003f3f3ff290 */ /* 0x000ff6000fffe03f */
[----:B------:R-:W-:Y:S02]  /*4fb60*/  @!UPT UIADD3 URZ, URZ, URZ, URZ ;  /* 0x0000003f3f3ff290 */ /* 0x000fe4000fffe03f */
[----:B------:R-:W-:Y:S01]  /*4fb70*/  IMAD.MOV.U32 R139, RZ, RZ, R156 ;  /* 0x000000ffff8b7224 */ /* 0x000fe200078e009c */
[----:B------:R-:W-:Y:S01]  /*4fb80*/  MOV R138, R157 ;  /* 0x0000009d008a7202 */ /* 0x000fe20000000f00 */
[----:B------:R-:W-:Y:S02]  /*4fb90*/  IMAD.MOV.U32 R136, RZ, RZ, R159 ;  /* 0x000000ffff887224 */ /* 0x000fe400078e009f */
[----:B------:R-:W-:Y:S01]  /*4fba0*/  IMAD.MOV.U32 R137, RZ, RZ, R158 ;  /* 0x000000ffff897224 */ /* 0x000fe200078e009e */
[----:B------:R-:W-:Y:S04]  /*4fbb0*/  STL [R1+0x550c], R139 ;  /* 0x00550c8b01007387 */ /* 0x000fe80000100800 */
[----:B------:R-:W-:Y:S04]  /*4fbc0*/  STL [R1+0x5508], R136 ;  /* 0x0055088801007387 */ /* 0x000fe80000100800 */
[----:B------:R-:W-:Y:S04]  /*4fbd0*/  STL [R1+0x5504], R138 ;  /* 0x0055048a01007387 */ /* 0x000fe80000100800 */
[----:B------:R4:W-:Y:S02]  /*4fbe0*/  STL [R1+0x5500], R137 ;  /* 0x0055008901007387 */ /* 0x0009e40000100800 */
[C---:B----4-:R-:W-:Y:S02]  /*4fbf0*/  HMMA.1688.F32.TF32 R136, R196.reuse, R96, R152 ;  /* 0x00000060c488723c */ /* 0x050fe40000081098 */
[----:B------:R-:W2:Y:S04]  /*4fc00*/  LDL.LU.64 R152, [R1+0x27f0] ;  /* 0x0027f00001987983 */ /* 0x000ea80000300a00 */
[----:B------:R-:W2:Y:S11]  /*4fc10*/  LDL.LU.64 R154, [R1+0x27f8] ;  /* 0x0027f800019a7983 */ /* 0x000eb60000300a00 */
[----:B------:R-:W-:Y:S06]  /*4fc20*/  @!UPT UIADD3 URZ, URZ, URZ, URZ ;  /* 0x0000003f3f3ff290 */ /* 0x000fec000fffe03f */
[----:B------:R-:W-:Y:S04]  /*4fc30*/  STL.64 [R1+0x260], R136 ;  /* 0x0002608801007387 */ /* 0x000fe80000100a00 */
[----:B------:R-:W-:Y:S04]  /*4fc40*/  STL.64 [R1+0x268], R138 ;  /* 0x0002688a01007387 */ /* 0x000fe80000100a00 */
[----:B------:R-:W4:Y:S04]  /*4fc50*/  LDL.LU.64 R156, [R1+0x130] ;  /* 0x00013000019c7983 */ /* 0x000f280000300a00 */
[----:B------:R-:W4:Y:S01]  /*4fc60*/  LDL.LU.64 R158, [R1+0x138] ;  /* 0x00013800019e7983 */ /* 0x000f220000300a00 */
[C---:B---3--:R-:W-:Y:S11]  /*4fc70*/  HMMA.1688.F32.TF32 R132, R196.reuse, R92, R132 ;  /* 0x0000005cc484723c */ /* 0x048ff60000081084 */
[----:B------:R-:W-:Y:S11]  /*4fc80*/  @!UPT UIADD3 URZ, URZ, URZ, URZ ;  /* 0x0000003f3f3ff290 */ /* 0x000ff6000fffe03f */
[----:B------:R-:W-:Y:S01]  /*4fc90*/  @!UPT UIADD3 URZ, URZ, URZ, URZ ;  /* 0x0000003f3f3ff290 */ /* 0x000fe2000fffe03f */
[----:B------:R1:W-:Y:S04]  /*4fca0*/  STL.64 [R1+0x250], R132 ;  /* 0x0002508401007387 */ /* 0x0003e80000100a00 */
[----:B------:R3:W-:Y:S04]  /*4fcb0*/  STL.64 [R1+0x258], R134 ;  /* 0x0002588601007387 */ /* 0x0007e80000100a00 */
[----:B-1----:R-:W4:Y:S04]  /*4fcc0*/  LDL.LU.64 R132, [R1+0x27e0] ;  /* 0x0027e00001847983 */ /* 0x002f280000300a00 */
[----:B---3--:R-:W3:Y:S04]  /*4fcd0*/  LDL.LU.64 R134, [R1+0x27e8] ;  /* 0x0027e80001867983 */ /* 0x008ee80000300a00 */
[----:B------:R-:W3:Y:S01]  /*4fce0*/  LDL.LU.64 R136, [R1+0x27d0] ;  /* 0x0027d00001887983 */ /* 0x000ee20000300a00 */
[C---:B------:R-:W-:Y:S03]  /*4fcf0*/  HMMA.1688.F32.TF32 R164, R196.reuse, R88, R164 ;  /* 0x00000058c4a4723c */ /* 0x040fe600000810a4 */
[----:B------:R-:W3:Y:S05]  /*4fd00*/  LDL.LU.64 R138, [R1+0x27d8] ;  /* 0x0027d800018a7983 */ /* 0x000eea0000300a00 */
[C---:B------:R-:W-:Y:S11]  /*4fd10*/  HMMA.1688.F32.TF32 R160, R196.reuse, R84, R160 ;  /* 0x00000054c4a0723c */ /* 0x040ff600000810a0 */
[----:B------:R-:W-:Y:S05]  /*4fd20*/  @!UPT UIADD3 URZ, URZ, URZ, URZ ;  /* 0x0000003f3f3ff290 */ /* 0x000fea000fffe03f */
[----:B------:R-:W-:Y:S01]  /*4fd30*/  MOV R142, R165 ;  /* 0x000000a5008e7202 */ /* 0x000fe20000000f00 */
[----:B------:R-:W-:Y:S02]  /*4fd40*/  IMAD.MOV.U32 R143, RZ, RZ, R166 ;  /* 0x000000ffff8f7224 */ /* 0x000fe400078e00a6 */
[----:B------:R-:W-:Y:S01]  /*4fd50*/  IMAD.MOV.U32 R141, RZ, RZ, R164 ;  /* 0x000000ffff8d7224 */ /* 0x000fe200078e00a4 */
[----:B------:R-:W-:Y:S01]  /*4fd60*/  STL [R1+0x24c], R167 ;  /* 0x00024ca701007387 */ /* 0x000fe20000100800 */
[C---:B------:R-:W-:Y:S03]  /*4fd70*/  HMMA.1688.F32.TF32 R148, R196.reuse, R80, R148 ;  /* 0x00000050c494723c */ /* 0x040fe60000081094 */
[----:B------:R-:W-:Y:S04]  /*4fd80*/  STL.64 [R1+0x54d8], R142 ;  /* 0x0054d88e01007387 */ /* 0x000fe80000100a00 */
[----:B------:R1:W-:Y:S04]  /*4fd90*/  STL.64 [R1+0x54d0], R140 ;  /* 0x0054d08c01007387 */ /* 0x0003e80000100a00 */
[----:B------:R-:W-:Y:S04]  /*4fda0*/  STL.64 [R1+0x230], R160 ;  /* 0x000230a001007387 */ /* 0x000fe80000100a00 */
[----:B------:R-:W-:Y:S01]  /*4fdb0*/  STL.64 [R1+0x238], R162 ;  /* 0x000238a201007387 */ /* 0x000fe20000100a00 */
[C---:B-1----:R-:W-:Y:S03]  /*4fdc0*/  HMMA.1688.F32.TF32 R140, R196.reuse, R76, R144 ;  /* 0x0000004cc48c723c */ /* 0x042fe60000081090 */
[----:B------:R-:W3:Y:S04]  /*4fdd0*/  LDL.LU.64 R144, [R1+0x27c0] ;  /* 0x0027c00001907983 */ /* 0x000ee80000300a00 */
[----:B------:R1:W-:Y:S04]  /*4fde0*/  STL.64 [R1+0x220], R148 ;  /* 0x0002209401007387 */ /* 0x0003e80000100a00 */
[----:B------:R1:W-:Y:S04]  /*4fdf0*/  STL.64 [R1+0x228], R150 ;  /* 0x0002289601007387 */ /* 0x0003e80000100a00 */
[----:B------:R-:W3:Y:S08]  /*4fe00*/  LDL.LU.64 R146, [R1+0x27c8] ;  /* 0x0027c80001927983 */ /* 0x000ef00000300a00 */
[----:B------:R-:W-:Y:S04]  /*4fe10*/  STL.64 [R1+0x210], R140 ;  /* 0x0002108c01007387 */ /* 0x000fe80000100a00 */
        /* <DEDUP_REMOVED lines=8> */
[----:B------:R3:W-:Y:S01]  /*4fea0*/  STL.64 [R1+0x208], R142 ;  /* 0x0002088e01007387 */ /* 0x0007e20000100a00 */
[C---:B----4-:R-:W-:Y:S08]  /*4feb0*/  HMMA.1688.F32.TF32 R156, R196.reuse, R68, R156 ;  /* 0x00000044c49c723c */ /* 0x050ff0000008109c */
[C---:B---3--:R-:W-:Y:S01]  /*4fec0*/  HMMA.1688.F32.TF32 R140, R196.reuse, R64, R132 ;  /* 0x00000040c48c723c */ /* 0x048fe20000081084 */
[----:B------:R-:W3:Y:S11]  /*4fed0*/  LDL.LU.64 R132, [R1+0x2790] ;  /* 0x0027900001847983 */ /* 0x000ef60000300a00 */
[----:B------:R-:W-:Y:S03]  /*4fee0*/  @!UPT UIADD3 URZ, URZ, URZ, URZ ;  /* 0x0000003f3f3ff290 */ /* 0x000fe6000fffe03f */
[----:B------:R-:W-:Y:S04]  /*4fef0*/  STL.64 [R1+0x130], R156 ;  /* 0x0001309c01007387 */ /* 0x000fe80000100a00 */
[----:B------:R-:W-:Y:S04]  /*4ff00*/  STL.64 [R1+0x138], R158 ;  /* 0x0001389e01007387 */ /* 0x000fe80000100a00 */
[----:B------:R-:W3:Y:S04]  /*4ff10*/  LDL.LU.64 R134, [R1+0x2798] ;  /* 0x0027980001867983 */ /* 0x000ee80000300a00 */
[----:B------:R-:W-:Y:S04]  /*4ff20*/  STL.64 [R1+0x120], R140 ;  /* 0x0001208c01007387 */ /* 0x000fe80000100a00 */
[----:B------:R1:W-:Y:S04]  /*4ff30*/  STL.64 [R1+0x128], R142 ;  /* 0x0001288e01007387 */ /* 0x0003e80000100a00 */
[----:B------:R-:W4:Y:S04]  /*4ff40*/  LDL.LU.64 R160, [R1+0x2780] ;  /* 0x0027800001a07983 */ /* 0x000f280000300a00 */
[----:B------:R-:W4:Y:S01]  /*4ff50*/  LDL.LU.64 R162, [R1+0x2788] ;  /* 0x0027880001a27983 */ /* 0x000f220000300a00 */
[C---:B-1----:R-:W-:Y:S03]  /*4ff60*/  HMMA.1688.F32.TF32 R140, R196.reuse, R60, R136 ;  /* 0x0000003cc48c723c */ /* 0x042fe60000081088 */
[----:B------:R-:W4:Y:S04]  /*4ff70*/  LDL.LU.64 R164, [R1+0x2770] ;  /* 0x0027700001a47983 */ /* 0x000f280000300a00 */
[----:B------:R-:W4:Y:S11]  /*4ff80*/  LDL.LU.64 R166, [R1+0x2778] ;  /* 0x0027780001a67983 */ /* 0x000f360000300a00 */
[----:B------:R-:W-:Y:S06]  /*4ff90*/  @!UPT UIADD3 URZ, URZ, URZ, URZ ;  /* 0x0000003f3f3ff290 */ /* 0x000fec000fffe03f */
[----:B------:R-:W-:Y:S01]  /*4ffa0*/  IMAD.MOV.U32 R139, RZ, RZ, R140 ;  /* 0x000000ffff8b7224 */ /* 0x000fe200078e008c */
[----:B------:R-:W-:Y:S01]  /*4ffb0*/  MOV R138, R142 ;  /* 0x0000008e008a7202 */ /* 0x000fe20000000f00 */
[----:B------:R-:W-:Y:S02]  /*4ffc0*/  IMAD.MOV.U32 R136, RZ, RZ, R141 ;  /* 0x000000ffff887224 */ /* 0x000fe400078e008d */
[----:B------:R-:W-:Y:S01]  /*4ffd0*/  IMAD.MOV.U32 R137, RZ, RZ, R143 ;  /* 0x000000ffff897224 */ /* 0x000fe200078e008f */
[----:B------:R-:W4:Y:S04]  /*4ffe0*/  LDL.LU.64 R140, [R1+0x2760] ;  /* 0x00276000018c7983 */ /* 0x000f280000300a00 */
[----:B------:R-:W4:Y:S01]  /*4fff0*/  LDL.LU.64 R142, [R1+0x2768] ;  /* 0x00276800018e7983 */ /* 0x000f220000300a00 */
[C---:B------:R-:W-:Y:S03]  /*50000*/  HMMA.1688.F32.TF32 R144, R196.reuse, R56, R144 ;  /* 0x00000038c490723c */ /* 0x040fe60000081090 */
[----:B------:R-:W-:Y:S04]  /*50010*/  STL.64 [R1+0x5518], R138 ;  /* 0x0055188a01007387 */ /* 0x000fe80000100a00 */
[----:B------:R1:W-:Y:S04]  /*50020*/  STL.64 [R1+0x5510], R136 ;  /* 0x0055108801007387 */ /* 0x0003e80000100a00 */
[----:B------:R-:W4:Y:S04]  /*50030*/  LDL.LU.64 R172, [R1+0x2750] ;  /* 0x0027500001ac7983 */ /* 0x000f280000300a00 */
[----:B------:R-:W4:Y:S08]  /*50040*/  LDL.LU.64 R174, [R1+0x2758] ;  /* 0x0027580001ae7983 */ /* 0x000f300000300a00 */
[----:B------:R-:W-:Y:S04]  /*50050*/  STL.64 [R1+0x5438], R146 ;  /* 0x0054389201007387 */ /* 0x000fe80000100a00 */
[----:B------:R1:W-:Y:S01]  /*50060*/  STL.64 [R1+0x5430], R144 ;  /* 0x0054309001007387 */ /* 0x0003e20000100a00 */
[C---:B------:R-:W-:Y:S03]  /*50070*/  HMMA.1688.F32.TF32 R148, R196.reuse, R52, R148 ;  /* 0x00000034c494723c */ /* 0x040fe60000081094 */
[----:B------:R-:W4:Y:S04]  /*50080*/  LDL.LU.64 R176, [R1+0x2740] ;  /* 0x0027400001b07983 */ /* 0x000f280000300a00 */
[----:B------:R-:W4:Y:S04]  /*50090*/  LDL.LU.64 R178, [R1+0x2748] ;  /* 0x0027480001b27983 */ /* 0x000f280000300a00 */
[----:B------:R-:W4:Y:S04]  /*500a0*/  LDL.LU.64 R180, [R1+0x2730] ;  /* 0x0027300001b47983 */ /* 0x000f280000300a00 */
[----:B------:R-:W4:Y:S08]  /*500b0*/  LDL.LU.64 R182, [R1+0x2738] ;  /* 0x0027380001b67983 */ /* 0x000f300000300a00 */
[----:B------:R-:W-:Y:S04]  /*500c0*/  STL.64 [R1+0x5448], R150 ;  /* 0x0054489601007387 */ /* 0x000fe80000100a00 */
[----:B------:R-:W-:Y:S04]  /*500d0*/  STL.64 [R1+0x5440], R148 ;  /* 0x0054409401007387 */ /* 0x000fe80000100a00 */
[----:B-1----:R-:W4:Y:S04]  /*500e0*/  LDL.LU.64 R136, [R1+0x2720] ;  /* 0x0027200001887983 */ /* 0x002f280000300a00 */
[----:B------:R-:W4:Y:S01]  /*500f0*/  LDL.LU.64 R138, [R1+0x2728] ;  /* 0x00272800018a7983 */ /* 0x000f220000300a00 */
[C---:B--2---:R-:W-:Y:S11]  /*50100*/  HMMA.1688.F32.TF32 R152, R196.reuse, R48, R152 ;  /* 0x00000030c498723c */ /* 0x044ff60000081098 */
[----:B------:R-:W-:Y:S11]  /*50110*/  @!UPT UIADD3 URZ, URZ, URZ, URZ ;  /* 0x0000003f3f3ff290 */ /* 0x000ff6000fffe03f */
[----:B------:R-:W-:Y:S01]  /*50120*/  @!UPT UIADD3 URZ, URZ, URZ, URZ ;  /* 0x0000003f3f3ff290 */ /* 0x000fe2000fffe03f */
[----:B------:R-:W-:Y:S04]  /*50130*/  STL.64 [R1+0x5458], R154 ;  /* 0x0054589a01007387 */ /* 0x000fe80000100a00 */
[----:B------:R1:W-:Y:S01]  /*50140*/  STL.64 [R1+0x5450], R152 ;  /* 0x0054509801007387 */ /* 0x0003e20000100a00 */
[C---:B---3--:R-:W-:Y:S03]  /*50150*/  HMMA.1688.F32.TF32 R156, R196.reuse, R44, R132 ;  /* 0x0000002cc49c723c */ /* 0x048fe60000081084 */
[----:B------:R-:W2:Y:S04]  /*50160*/  LDL.LU.64 R132, [R1+0x2710] ;  /* 0x0027100001847983 */ /* 0x000ea80000300a00 */
[----:B------:R-:W2:Y:S01]  /*50170*/  LDL.LU.64 R134, [R1+0x2718] ;  /* 0x0027180001867983 */ /* 0x000ea20000300a00 */
[C---:B----4-:R-:W-:Y:S08]  /*50180*/  HMMA.1688.F32.TF32 R160, R196.reuse, R40, R160 ;  /* 0x00000028c4a0723c */ /* 0x050ff000000810a0 */
[C---:B------:R-:W-:Y:S07]  /*50190*/  HMMA.1688.F32.TF32 R164, R196.reuse, R36, R164 ;  /* 0x00000024c4a4723c */ /* 0x040fee00000810a4 */
[----:B------:R-:W-:Y:S04]  /*501a0*/  STL.64 [R1+0x5468], R158 ;  /* 0x0054689e01007387 */ /* 0x000fe80000100a00 */
[----:B------:R-:W-:Y:S01]  /*501b0*/  STL.64 [R1+0x5460], R156 ;  /* 0x0054609c01007387 */ /* 0x000fe20000100a00 */
[C---:B------:R-:W-:Y:S03]  /*501c0*/  HMMA.1688.F32.TF32 R168, R196.reuse, R32, R140 ;  /* 0x00000020c4a8723c */ /* 0x040fe6000008108c */
[----:B------:R-:W-:Y:S04]  /*501d0*/  STL.64 [R1+0x5478], R162 ;  /* 0x005478a201007387 */ /* 0x000fe80000100a00 */
[----:B------:R-:W-:Y:S04]  /*501e0*/  STL.64 [R1+0x5470], R160 ;  /* 0x005470a001007387 */ /* 0x000fe80000100a00 */
[----:B------:R-:W3:Y:S04]  /*501f0*/  LDL.LU.64 R144, [R1+0x2700] ;  /* 0x0027000001907983 */ /* 0x000ee80000300a00 */
[----:B------:R-:W3:Y:S01]  /*50200*/  LDL.LU.64 R146, [R1+0x2708] ;  /* 0x0027080001927983 */ /* 0x000ee20000300a00 */
[C---:B------:R-:W-:Y:S03]  /*50210*/  HMMA.1688.F32.TF32 R172, R196.reuse, R28, R172 ;  /* 0x0000001cc4ac723c */ /* 0x040fe600000810ac */
[----:B------:R-:W-:Y:S04]  /*50220*/  STL.64 [R1+0x5488], R166 ;  /* 0x005488a601007387 */ /* 0x000fe80000100a00 */
[----:B------:R-:W-:Y:S04]  /*50230*/  STL.64 [R1+0x5480], R164 ;  /* 0x005480a401007387 */ /* 0x000fe80000100a00 */
[----:B------:R-:W4:Y:S04]  /*50240*/  LDL.LU.64 R140, [R1+0x2070] ;  /* 0x00207000018c7983 */ /* 0x000f280000300a00 */
[----:B------:R-:W4:Y:S01]  /*50250*/  LDL.LU.64 R142, [R1+0x2078] ;  /* 0x00207800018e7983 */ /* 0x000f220000300a00 */
[C---:B------:R-:W-:Y:S08]  /*50260*/  HMMA.1688.F32.TF32 R176, R196.reuse, R24, R176 ;  /* 0x00000018c4b0723c */ /* 0x040ff000000810b0 */
[C---:B------:R-:W-:Y:S01]  /*50270*/  HMMA.1688.F32.TF32 R180, R196.reuse, R20, R180 ;  /* 0x00000014c4b4723c */ /* 0x040fe200000810b4 */
[----:B------:R-:W-:Y:S04]  /*50280*/  STL.64 [R1+0x5498], R170 ;  /* 0x005498aa01007387 */ /* 0x000fe80000100a00 */
[----:B------:R-:W-:Y:S04]  /*50290*/  STL.64 [R1+0x5490], R168 ;  /* 0x005490a801007387 */ /* 0x000fe80000100a00 */
[----:B------:R-:W-:Y:S04]  /*502a0*/  STL.64 [R1+0x54a8], R174 ;  /* 0x0054a8ae01007387 */ /* 0x000fe80000100a00 */
[----:B------:R-:W-:Y:S04]  /*502b0*/  STL.64 [R1+0x54a0], R172 ;  /* 0x0054a0ac01007387 */ /* 0x000fe80000100a00 */
[----:B------:R-:W-:Y:S04]  /*502c0*/  STL.64 [R1+0x54e8], R178 ;  /* 0x0054e8b201007387 */ /* 0x000fe80000100a00 */
[----:B------:R-:W-:Y:S01]  /*502d0*/  STL.64 [R1+0x54e0], R176 ;  /* 0x0054e0b001007387 */ /* 0x000fe20000100a00 */
[C---:B------:R-:W-:Y:S03]  /*502e0*/  HMMA.1688.F32.TF32 R184, R196.reuse, R16, R136 ;  /* 0x00000010c4b8723c */ /* 0x040fe60000081088 */
[----:B-1----:R-:W4:Y:S04]  /*502f0*/  LDL.LU.64 R152, [R1+0x2020] ;  /* 0x0020200001987983 */ /* 0x002f280000300a00 */
[----:B------:R-:W4:Y:S04]  /*50300*/  LDL.LU.64 R154, [R1+0x2028] ;  /* 0x00202800019a7983 */ /* 0x000f280000300a00 */
[----:B------:R-:W-:Y:S04]  /*50310*/  STL.64 [R1+0x54f8], R182 ;  /* 0x0054f8b601007387 */ /* 0x000fe80000100a00 */
[----:B------:R-:W-:Y:S04]  /*50320*/  STL.64 [R1+0x54f0], R180 ;  /* 0x0054f0b401007387 */ /* 0x000fe80000100a00 */
[----:B------:R-:W4:Y:S04]  /*50330*/  LDL.LU.64 R136, [R1+0x2010] ;  /* 0x0020100001887983 */ /* 0x000f280000300a00 */
[----:B------:R-:W4:Y:S04]  /*50340*/  LDL.LU.64 R138, [R1+0x2018] ;  /* 0x00201800018a7983 */ /* 0x000f280000300a00 */
[----:B------:R-:W-:Y:S04]  /*50350*/  STL.64 [R1+0x5538], R186 ;  /* 0x005538ba01007387 */ /* 0x000fe80000100a00 */
[----:B------:R-:W-:Y:S01]  /*50360*/  STL.64 [R1+0x5530], R184 ;  /* 0x005530b801007387 */ /* 0x000fe20000100a00 */
[C---:B--2---:R-:W-:Y:S03]  /*50370*/  HMMA.1688.F32.TF32 R188, R196.reuse, R12, R132 ;  /* 0x0000000cc4bc723c */ /* 0x044fe60000081084 */
[----:B------:R-:W2:Y:S04]  /*50380*/  LDL.LU.64 R132, [R1+0x2000] ;  /* 0x0020000001847983 */ /* 0x000ea80000300a00 */
[----:B------:R-:W2:Y:S11]  /*50390*/  LDL.LU.64 R134, [R1+0x2008] ;  /* 0x0020080001867983 */ /* 0x000eb60000300a00 */
[----:B------:R-:W-:Y:S05]  /*503a0*/  @!UPT UIADD3 URZ, URZ, URZ, URZ ;  /* 0x0000003f3f3ff290 */ /* 0x000fea000fffe03f */
[----:B------:R-:W-:Y:S04]  /*503b0*/  STL [R1+0x5398], R188 ;  /* 0x005398bc01007387 */ /* 0x000fe80000100800 */
[----:B------:R-:W-:Y:S04]  /*503c0*/  STL [R1+0x5394], R189 ;  /* 0x005394bd01007387 */ /* 0x000fe80000100800 */
[----:B------:R-:W-:Y:S04]  /*503d0*/  STL [R1+0x5390], R190 ;  /* 0x005390be01007387 */ /* 0x000fe80000100800 */
[----:B------:R-:W-:Y:S04]  /*503e0*/  STL [R1+0x538c], R191 ;  /* 0x00538cbf01007387 */ /* 0x000fe80000100800 */
[----:B------:R-:W2:Y:S04]  /*503f0*/  LDL.LU.64 R148, [R1+0x1ff0] ;  /* 0x001ff00001947983 */ /* 0x000ea80000300a00 */
[----:B------:R-:W2:Y:S01]  /*50400*/  LDL.LU.64 R150, [R1+0x1ff8] ;  /* 0x001ff80001967983 */ /* 0x000ea20000300a00 */
[C---:B---3--:R-:W-:Y:S08]  /*50410*/  HMMA.1688.F32.TF32 R192, R196.reuse, R8, R144 ;  /* 0x00000008c4c0723c */ /* 0x048ff00000081090 */
[----:B----4-:R-:W-:Y:S11]  /*50420*/  HMMA.1688.F32.TF32 R196, R196, R240, R140 ;  /* 0x000000f0c4c4723c */ /* 0x010ff6000008108c */
[----:B------:R-:W-:Y:S04]  /*50430*/  @!UPT UIADD3 URZ, URZ, URZ, URZ ;  /* 0x0000003f3f3ff290 */ /* 0x000fe8000fffe03f */
[----:B------:R-:W-:Y:S04]  /*50440*/  STL [R1+0x53a8], R192 ;  /* 0x0053a8c001007387 */ /* 0x000fe80000100800 */
[----:B------:R-:W-:Y:S04]  /*50450*/  STL [R1+0x53a4], R193 ;  /* 0x0053a4c101007387 */ /* 0x000fe80000100800 */
[----:B------:R-:W-:Y:S04]  /*50460*/  STL [R1+0x53a0], R194 ;  /* 0x0053a0c201007387 */ /* 0x000fe80000100800 */
[----:B------:R-:W-:Y:S04]  /*50470*/  STL [R1+0x539c], R195 ;  /* 0x00539cc301007387 */ /* 0x000fe80000100800 */
[----:B------:R-:W3:Y:S04]  /*50480*/  LDL.LU.64 R144, [R1+0x1fe0] ;  /* 0x001fe00001907983 */ /* 0x000ee80000300a00 */
[----:B------:R-:W3:Y:S04]  /*50490*/  LDL.LU.64 R146, [R1+0x1fe8] ;  /* 0x001fe80001927983 */ /* 0x000ee80000300a00 */
[----:B------:R-:W4:Y:S04]  /*504a0*/  LDL.LU.64 R140, [R1+0x1fd0] ;  /* 0x001fd000018c7983 */ /* 0x000f280000300a00 */
[----:B------:R-:W4:Y:S01]  /*504b0*/  LDL.LU.64 R142, [R1+0x1fd8] ;  /* 0x001fd800018e7983 */ /* 0x000f220000300a00 */
[C---:B------:R-:W-:Y:S03]  /*504c0*/  HMMA.1688.F32.TF32 R200, R232.reuse, R128, R152 ;  /* 0x00000080e8c8723c */ /* 0x040fe60000081098 */
[----:B------:R-:W-:Y:S05]  /*504d0*/  STL [R1+0x53b4], R196 ;  /* 0x0053b4c401007387 */ /* 0x000fea0000100800 */
[C---:B------:R-:W-:Y:S01]  /*504e0*/  HMMA.1688.F32.TF32 R204, R232.reuse, R124, R136 ;  /* 0x0000007ce8cc723c */ /* 0x040fe20000081088 */
[----:B------:R-:W-:Y:S04]  /*504f0*/  STL [R1+0x53b0], R197 ;  /* 0x0053b0c501007387 */ /* 0x000fe80000100800 */
[----:B------:R-:W-:Y:S04]  /*50500*/  STL [R1+0x53ac], R198 ;  /* 0x0053acc601007387 */ /* 0x000fe80000100800 */
[----:B------:R-:W-:Y:S06]  /*50510*/  STL [R1+0x5388], R199 ;  /* 0x005388c701007387 */ /* 0x000fec0000100800 */
        /* <DEDUP_REMOVED lines=8> */
[----:B------:R-:W4:Y:S04]  /*505a0*/  LDL.LU.64 R136, [R1+0x1fc0] ;  /* 0x001fc00001887983 */ /* 0x000f280000300a00 */
[----:B------:R-:W4:Y:S01]  /*505b0*/  LDL.LU.64 R138, [R1+0x1fc8] ;  /* 0x001fc800018a7983 */ /* 0x000f220000300a00 */
[C---:B--2---:R-:W-:Y:S03]  /*505c0*/  HMMA.1688.F32.TF32 R208, R232.reuse, R120, R132 ;  /* 0x00000078e8d0723c */ /* 0x044fe60000081084 */
[----:B------:R-:W4:Y:S04]  /*505d0*/  LDL.LU.64 R132, [R1+0x1230] ;  /* 0x0012300001847983 */ /* 0x000f280000300a00 */
[----:B------:R-:W4:Y:S01]  /*505e0*/  LDL.LU.64 R134, [R1+0x1238] ;  /* 0x0012380001867983 */ /* 0x000f220000300a00 */
[C---:B------:R-:W-:Y:S11]  /*505f0*/  HMMA.1688.F32.TF32 R212, R232.reuse, R116, R148 ;  /* 0x00000074e8d4723c */ /* 0x040ff60000081094 */
[----:B------:R-:W-:Y:S04]  /*50600*/  @!UPT UIADD3 URZ, URZ, URZ, URZ ;  /* 0x0000003f3f3ff290 */ /* 0x000fe8000fffe03f */
[----:B------:R1:W-:Y:S04]  /*50610*/  STL [R1+0x53d8], R208 ;  /* 0x0053d8d001007387 */ /* 0x0003e80000100800 */
[----:B------:R-:W-:Y:S04]  /*50620*/  STL [R1+0x53d4], R209 ;  /* 0x0053d4d101007387 */ /* 0x000fe80000100800 */
[----:B------:R-:W-:Y:S04]  /*50630*/  STL [R1+0x53d0], R210 ;  /* 0x0053d0d201007387 */ /* 0x000fe80000100800 */
[----:B------:R-:W-:Y:S04]  /*50640*/  STL [R1+0x53cc], R211 ;  /* 0x0053ccd301007387 */ /* 0x000fe80000100800 */
[----:B------:R-:W-:Y:S04]  /*50650*/  STL [R1+0x53e8], R212 ;  /* 0x0053e8d401007387 */ /* 0x000fe80000100800 */
[----:B------:R-:W-:Y:S04]  /*50660*/  STL [R1+0x53e4], R213 ;  /* 0x0053e4d501007387 */ /* 0x000fe80000100800 */
[----:B------:R-:W-:Y:S04]  /*50670*/  STL [R1+0x53e0], R214 ;  /* 0x0053e0d601007387 */ /* 0x000fe80000100800 */
[----:B------:R1:W-:Y:S01]  /*50680*/  STL [R1+0x53dc], R215 ;  /* 0x0053dcd701007387 */ /* 0x0003e20000100800 */
[C---:B---3--:R-:W-:Y:S08]  /*50690*/  HMMA.1688.F32.TF32 R144, R232.reuse, R112, R144 ;  /* 0x00000070e890723c */ /* 0x048ff00000081090 */
[----:B----4-:R-:W-:Y:S11]  /*506a0*/  HMMA.1688.F32.TF32 R140, R232, R108, R140 ;  /* 0x0000006ce88c723c */ /* 0x010ff6000008108c */
[----:B------:R-:W-:Y:S05]  /*506b0*/  @!UPT UIADD3 URZ, URZ, URZ, URZ ;  /* 0x0000003f3f3ff290 */ /* 0x000fea000fffe03f */
[----:B-1----:R-:W-:Y:S01]  /*506c0*/  IMAD.MOV.U32 R208, RZ, RZ, R147 ;  /* 0x000000ffffd07224 */ /* 0x002fe200078e0093 */
[----:B------:R1:W-:Y:S04]  /*506d0*/  STL.64 [R1+0x11e0], R144 ;  /* 0x0011e09001007387 */ /* 0x0003e80000100a00 */
[----:B------:R3:W-:Y:S04]  /*506e0*/  STL [R1+0x11e8], R146 ;  /* 0x0011e89201007387 */ /* 0x0007e80000100800 */
[----:B------:R4:W-:Y:S01]  /*506f0*/  STL [R1+0x53ec], R208 ;  /* 0x0053ecd001007387 */ /* 0x0009e20000100800 */
[----:B------:R-:W-:-:S03]  /*50700*/  IMAD.MOV.U32 R215, RZ, RZ, R143 ;  /* 0x000000ffffd77224 */ /* 0x000fc600078e008f */
[----:B-1----:R-:W2:Y:S01]  /*50710*/  LDL.LU.64 R144, [R1+0x1fb0] ;  /* 0x001fb00001907983 */ /* 0x002ea20000300a00 */
[----:B------:R-:W-:-:S03]  /*50720*/  IMAD.MOV.U32 R214, RZ, RZ, R142 ;  /* 0x000000ffffd67224 */ /* 0x000fc600078e008e */
[----:B---3--:R-:W2:Y:S01]  /*50730*/  LDL.LU.64 R146, [R1+0x1fb8] ;  /* 0x001fb80001927983 */ /* 0x008ea20000300a00 */
[----:B------:R-:W-:Y:S01]  /*50740*/  IMAD.MOV.U32 R212, RZ, RZ, R140 ;  /* 0x000000ffffd47224 */ /* 0x000fe200078e008c */
[----:B------:R-:W-:Y:S02]  /*50750*/  MOV R213, R141 ;  /* 0x0000008d00d57202 */ /* 0x000fe40000000f00 */
[----:B------:R-:W3:Y:S04]  /*50760*/  LDL.LU.64 R140, [R1+0x1fa0] ;  /* 0x001fa000018c7983 */ /* 0x000ee80000300a00 */
[----:B------:R-:W3:Y:S04]  /*50770*/  LDL.LU.64 R142, [R1+0x1fa8] ;  /* 0x001fa800018e7983 */ /* 0x000ee80000300a00 */
[----:B------:R-:W-:Y:S04]  /*50780*/  STL [R1+0x53fc], R215 ;  /* 0x0053fcd701007387 */ /* 0x000fe80000100800 */
[----:B------:R-:W-:Y:S04]  /*50790*/  STL [R1+0x53f8], R214 ;  /* 0x0053f8d601007387 */ /* 0x000fe80000100800 */
[----:B------:R-:W-:Y:S01]  /*507a0*/  STL [R1+0x53f4], R212 ;  /* 0x0053f4d401007387 */ /* 0x000fe20000100800 */
[C---:B------:R-:W-:Y:S03]  /*507b0*/  HMMA.1688.F32.TF32 R136, R232.reuse, R104, R136 ;  /* 0x00000068e888723c */ /* 0x040fe60000081088 */
[----:B------:R-:W-:Y:S11]  /*507c0*/  STL [R1+0x53f0], R213 ;  /* 0x0053f0d501007387 */ /* 0x000ff60000100800 */
[----:B------:R-:W-:Y:S10]  /*507d0*/  @!UPT UIADD3 URZ, URZ, URZ, URZ ;  /* 0x0000003f3f3ff290 */ /* 0x000ff4000fffe03f */
[----:B----4-:R-:W-:Y:S01]  /*507e0*/  IMAD.MOV.U32 R208, RZ, RZ, R139 ;  /* 0x000000ffffd07224 */ /* 0x010fe200078e008b */
[----:B------:R1:W-:Y:S04]  /*507f0*/  STL.64 [R1+0x1220], R136 ;  /* 0x0012208801007387 */ /* 0x0003e80000100a00 */
[----:B------:R4:W-:Y:S04]  /*50800*/  STL [R1+0x1228], R138 ;  /* 0x0012288a01007387 */ /* 0x0009e80000100800 */
[----:B------:R-:W-:Y:S04]  /*50810*/  STL [R1+0x5400], R208 ;  /* 0x005400d001007387 */ /* 0x000fe80000100800 */
[----:B-1----:R-:W3:Y:S04]  /*50820*/  LDL.LU.64 R136, [R1+0x1f90] ;  /* 0x001f900001887983 */ /* 0x002ee80000300a00 */
[----:B----4-:R-:W4:Y:S01]  /*50830*/  LDL.LU.64 R138, [R1+0x1f98] ;  /* 0x001f9800018a7983 */ /* 0x010f220000300a00 */
[C---:B------:R-:W-:Y:S11]  /*50840*/  HMMA.1688.F32.TF32 R132, R232.reuse, R100, R132 ;  /* 0x00000064e884723c */ /* 0x040ff60000081084 */
[----:B------:R-:W-:Y:S11]  /*50850*/  @!UPT UIADD3 URZ, URZ, URZ, URZ ;  /* 0x0000003f3f3ff290 */ /* 0x000ff6000fffe03f */
[----:B------:R-:W-:Y:S02]  /*50860*/  @!UPT UIADD3 URZ, URZ, URZ, URZ ;  /* 0x0000003f3f3ff290 */ /* 0x000fe4000fffe03f */
[----:B------:R-:W-:Y:S01]  /*50870*/  IMAD.MOV.U32 R204, RZ, RZ, R135 ;  /* 0x000000ffffcc7224 */ /* 0x000fe200078e0087 */
[----:B------:R-:W-:Y:S01]  /*50880*/  MOV R209, R132 ;  /* 0x0000008400d17202 */ /* 0x000fe20000000f00 */
[----:B------:R-:W-:Y:S02]  /*50890*/  IMAD.MOV.U32 R211, RZ, RZ, R134 ;  /* 0x000000ffffd37224 */ /* 0x000fe400078e0086 */
[----:B------:R-:W-:Y:S02]  /*508a0*/  IMAD.MOV.U32 R210, RZ, RZ, R133 ;  /* 0x000000ffffd27224 */ /* 0x000fe400078e0085 */
[----:B------:R-:W4:Y:S04]  /*508b0*/  LDL.LU.64 R132, [R1+0x1f80] ;  /* 0x001f800001847983 */ /* 0x000f280000300a00 */
[----:B------:R-:W4:Y:S04]  /*508c0*/  LDL.LU.64 R134, [R1+0x1f88] ;  /* 0x001f880001867983 */ /* 0x000f280000300a00 */
[----:B------:R-:W-:Y:S04]  /*508d0*/  STL [R1+0x5410], R204 ;  /* 0x005410cc01007387 */ /* 0x000fe80000100800 */
[----:B------:R1:W-:Y:S04]  /*508e0*/  STL [R1+0x540c], R211 ;  /* 0x00540cd301007387 */ /* 0x0003e80000100800 */
[----:B------:R1:W-:Y:S04]  /*508f0*/  STL [R1+0x5408], R210 ;  /* 0x005408d201007387 */ /* 0x0003e80000100800 */
[----:B------:R1:W-:Y:S04]  /*50900*/  STL [R1+0x5404], R209 ;  /* 0x005404d101007387 */ /* 0x0003e80000100800 */
[----:B------:R-:W4:Y:S04]  /*50910*/  LDL.LU.64 R148, [R1+0x1f70] ;  /* 0x001f700001947983 */ /* 0x000f280000300a00 */
[----:B------:R-:W4:Y:S01]  /*50920*/  LDL.LU.64 R150, [R1+0x1f78] ;  /* 0x001f780001967983 */ /* 0x000f220000300a00 */
[C---:B--2---:R-:W-:Y:S08]  /*50930*/  HMMA.1688.F32.TF32 R144, R232.reuse, R96, R144 ;  /* 0x00000060e890723c */ /* 0x044ff00000081090 */
[----:B---3--:R-:W-:Y:S11]  /*50940*/  HMMA.1688.F32.TF32 R140, R232, R92, R140 ;  /* 0x0000005ce88c723c */ /* 0x008ff6000008108c */
[----:B------:R-:W-:Y:S05]  /*50950*/  @!UPT UIADD3 URZ, URZ, URZ, URZ ;  /* 0x0000003f3f3ff290 */ /* 0x000fea000fffe03f */
[----:B------:R-:W-:Y:S02]  /*50960*/  IMAD.MOV.U32 R213, RZ, RZ, R147 ;  /* 0x000000ffffd57224 */ /* 0x000fe400078e0093 */
[----:B------:R-:W-:Y:S01]  /*50970*/  IMAD.MOV.U32 R212, RZ, RZ, R146 ;  /* 0x000000ffffd47224 */ /* 0x000fe200078e0092 */
[----:B------:R-:W-:Y:S01]  /*50980*/  MOV R215, R144 ;  /* 0x0000009000d77202 */ /* 0x000fe20000000f00 */
[----:B------:R-:W-:Y:S01]  /*50990*/  IMAD.MOV.U32 R214, RZ, RZ, R145 ;  /* 0x000000ffffd67224 */ /* 0x000fe200078e0091 */
[----:B------:R-:W-:Y:S04]  /*509a0*/  STL [R1+0x5420], R213 ;  /* 0x005420d501007387 */ /* 0x000fe80000100800 */
[----:B------:R-:W-:Y:S01]  /*509b0*/  STL [R1+0x541c], R212 ;  /* 0x00541cd401007387 */ /* 0x000fe20000100800 */
[----:B------:R-:W-:-:S03]  /*509c0*/  IMAD.MOV.U32 R201, RZ, RZ, R142 ;  /* 0x000000ffffc97224 */ /* 0x000fc600078e008e */
[----:B------:R2:W-:Y:S01]  /*509d0*/  STL [R1+0x5418], R214 ;  /* 0x005418d601007387 */ /* 0x0005e20000100800 */
[----:B------:R-:W-:Y:S01]  /*509e0*/  IMAD.MOV.U32 R200, RZ, RZ, R141 ;  /* 0x000000ffffc87224 */ /* 0x000fe200078e008d */
[----:B------:R-:W-:Y:S02]  /*509f0*/  MOV R205, R140 ;  /* 0x0000008c00cd7202 */ /* 0x000fe40000000f00 */
[----:B------:R3:W-:Y:S01]  /*50a00*/  STL [R1+0x5414], R215 ;  /* 0x005414d701007387 */ /* 0x0007e20000100800 */
[----:B------:R-:W-:-:S03]  /*50a10*/  IMAD.MOV.U32 R202, RZ, RZ, R143 ;  /* 0x000000ffffca7224 */ /* 0x000fc600078e008f */
[----:B------:R-:W2:Y:S04]  /*50a20*/  LDL.LU.64 R144, [R1+0x1f60] ;  /* 0x001f600001907983 */ /* 0x000ea80000300a00 */
[----:B------:R-:W2:Y:S04]  /*50a30*/  LDL.LU.64 R146, [R1+0x1f68] ;  /* 0x001f680001927983 */ /* 0x000ea80000300a00 */
[----:B------:R-:W3:Y:S04]  /*50a40*/  LDL.LU.64 R140, [R1+0x1f50] ;  /* 0x001f5000018c7983 */ /* 0x000ee80000300a00 */
[----:B------:R-:W3:Y:S04]  /*50a50*/  LDL.LU.64 R142, [R1+0x1f58] ;  /* 0x001f5800018e7983 */ /* 0x000ee80000300a00 */
[----:B------:R1:W-:Y:S04]  /*50a60*/  STL [R1+0x542c], R201 ;  /* 0x00542cc901007387 */ /* 0x0003e80000100800 */
[----:B------:R1:W-:Y:S01]  /*50a70*/  STL [R1+0x5428], R200 ;  /* 0x005428c801007387 */ /* 0x0003e20000100800 */
[----:B----4-:R-:W-:Y:S03]  /*50a80*/  HMMA.1688.F32.TF32 R136, R232, R88, R136 ;  /* 0x00000058e888723c */ /* 0x010fe60000081088 */
[----:B------:R4:W-:Y:S11]  /*50a90*/  STL [R1+0x5424], R205 ;  /* 0x005424cd01007387 */ /* 0x0009f60000100800 */
[----:B------:R-:W-:Y:S10]  /*50aa0*/  @!UPT UIADD3 URZ, URZ, URZ, URZ ;  /* 0x0000003f3f3ff290 */ /* 0x000ff4000fffe03f */
[----:B------:R-:W-:Y:S01]  /*50ab0*/  MOV R196, R136 ;  /* 0x0000008800c47202 */ /* 0x000fe20000000f00 */
[----:B------:R-:W-:Y:S02]  /*50ac0*/  IMAD.MOV.U32 R197, RZ, RZ, R137 ;  /* 0x000000ffffc57224 */ /* 0x000fe400078e0089 */
[----:B------:R-:W-:Y:S01]  /*50ad0*/  IMAD.MOV.U32 R198, RZ, RZ, R138 ;  /* 0x000000ffffc67224 */ /* 0x000fe200078e008a */
[----:B------:R-:W4:Y:S01]  /*50ae0*/  LDL.LU.64 R136, [R1+0x1f40] ;  /* 0x001f400001887983 */ /* 0x000f220000300a00 */
[----:B------:R-:W-:-:S03]  /*50af0*/  IMAD.MOV.U32 R192, RZ, RZ, R139 ;  /* 0x000000ffffc07224 */ /* 0x000fc600078e008b */
[----:B------:R-:W4:Y:S01]  /*50b00*/  LDL.LU.64 R138, [R1+0x1f48] ;  /* 0x001f4800018a7983 */ /* 0x000f220000300a00 */
[----:B------:R-:W-:Y:S01]  /*50b10*/  MOV R236, R123 ;  /* 0x0000007b00ec7202 */ /* 0x000fe20000000f00 */
[----:B------:R-:W-:Y:S02]  /*50b20*/  IMAD.MOV.U32 R237, RZ, RZ, R122 ;  /* 0x000000ffffed7224 */ /* 0x000fe400078e007a */
[----:B------:R-:W-:Y:S02]  /*50b30*/  IMAD.MOV.U32 R238, RZ, RZ, R119 ;  /* 0x000000ffffee7224 */ /* 0x000fe400078e0077 */
[----:B------:R-:W-:Y:S01]  /*50b40*/  IMAD.MOV.U32 R239, RZ, RZ, R110 ;  /* 0x000000ffffef7224 */ /* 0x000fe200078e006e */
[----:B------:R-:W-:Y:S01]  /*50b50*/  MOV R248, R118 ;  /* 0x0000007600f87202 */ /* 0x000fe20000000f00 */
[----:B------:R-:W-:Y:S02]  /*50b60*/  IMAD.MOV.U32 R249, RZ, RZ, R115 ;  /* 0x000000fffff97224 */ /* 0x000fe400078e0073 */
[----:B------:R-:W-:-:S02]  /*50b70*/  IMAD.MOV.U32 R250, RZ, RZ, R114 ;  /* 0x000000fffffa7224 */ /* 0x000fc400078e0072 */
[----:B------:R-:W-:Y:S01]  /*50b80*/  IMAD.MOV.U32 R251, RZ, RZ, R111 ;  /* 0x000000fffffb7224 */ /* 0x000fe200078e006f */
[C---:B------:R-:W-:Y:S08]  /*50b90*/  HMMA.1688.F32.TF32 R132, R232.reuse, R84, R132 ;  /* 0x00000054e884723c */ /* 0x040ff00000081084 */
[----:B------:R-:W-:Y:S11]  /*50ba0*/  HMMA.1688.F32.TF32 R148, R232, R80, R148 ;  /* 0x00000050e894723c */ /* 0x000ff60000081094 */
[----:B------:R-:W-:Y:S05]  /*50bb0*/  @!UPT UIADD3 URZ, URZ, URZ, URZ ;  /* 0x0000003f3f3ff290 */ /* 0x000fea000fffe03f */
[----:B-1----:R-:W-:Y:S01]  /*50bc0*/  MOV R211, R132 ;  /* 0x0000008400d37202 */ /* 0x002fe20000000f00 */
[----:B------:R-:W-:Y:S02]  /*50bd0*/  IMAD.MOV.U32 R210, RZ, RZ, R133 ;  /* 0x000000ffffd27224 */ /* 0x000fe400078e0085 */
[----:B------:R-:W-:Y:S01]  /*50be0*/  IMAD.MOV.U32 R209, RZ, RZ, R134 ;  /* 0x000000ffffd17224 */ /* 0x000fe200078e0086 */
[----:B------:R-:W4:Y:S01]  /*50bf0*/  LDL.LU.64 R132, [R1+0x1f30] ;  /* 0x001f300001847983 */ /* 0x000f220000300a00 */
[----:B------:R-:W-:-:S03]  /*50c00*/  IMAD.MOV.U32 R208, RZ, RZ, R135 ;  /* 0x000000ffffd07224 */ /* 0x000fc600078e0087 */
[----:B------:R-:W4:Y:S04]  /*50c10*/  LDL.LU.64 R134, [R1+0x1f38] ;  /* 0x001f380001867983 */ /* 0x000f280000300a00 */
[----:B------:R-:W-:Y:S04]  /*50c20*/  STL.64 [R1+0x5548], R210 ;  /* 0x005548d201007387 */ /* 0x000fe80000100a00 */
[----:B------:R-:W-:Y:S01]  /*50c30*/  STL.64 [R1+0x5540], R208 ;  /* 0x005540d001007387 */ /* 0x000fe20000100a00 */
[----:B------:R-:W-:Y:S01]  /*50c40*/  IMAD.MOV.U32 R194, RZ, RZ, R149 ;  /* 0x000000ffffc27224 */ /* 0x000fe200078e0095 */
[----:B------:R-:W-:Y:S01]  /*50c50*/  MOV R193, R148 ;  /* 0x0000009400c17202 */ /* 0x000fe20000000f00 */
[----:B------:R-:W-:-:S02]  /*50c60*/  IMAD.MOV.U32 R195, RZ, RZ, R150 ;  /* 0x000000ffffc37224 */ /* 0x000fc400078e0096 */
[----:B------:R-:W-:-:S03]  /*50c70*/  IMAD.MOV.U32 R188, RZ, RZ, R151 ;  /* 0x000000ffffbc7224 */ /* 0x000fc600078e0097 */
[----:B------:R-:W-:Y:S04]  /*50c80*/  STL.64 [R1+0x5558], R194 ;  /* 0x005558c201007387 */ /* 0x000fe80000100a00 */
[----:B------:R1:W-:Y:S01]  /*50c90*/  STL.64 [R1+0x5550], R192 ;  /* 0x005550c001007387 */ /* 0x0003e20000100a00 */
[C---:B--2---:R-:W-:Y:S08]  /*50ca0*/  HMMA.1688.F32.TF32 R144, R232.reuse, R76, R144 ;  /* 0x0000004ce890723c */ /* 0x044ff00000081090 */
[----:B---3--:R-:W-:Y:S11]  /*50cb0*/  HMMA.1688.F32.TF32 R140, R232, R72, R140 ;  /* 0x00000048e88c723c */ /* 0x008ff6000008108c */
[----:B------:R-:W-:Y:S05]  /*50cc0*/  @!UPT UIADD3 URZ, URZ, URZ, URZ ;  /* 0x0000003f3f3ff290 */ /* 0x000fea000fffe03f */
[----:B------:R-:W-:Y:S01]  /*50cd0*/  IMAD.MOV.U32 R214, RZ, RZ, R145 ;  /* 0x000000ffffd67224 */ /* 0x000fe200078e0091 */
[----:B------:R-:W-:Y:S01]  /*50ce0*/  MOV R212, R144 ;  /* 0x0000009000d47202 */ /* 0x000fe20000000f00 */
[----:B------:R-:W-:-:S06]  /*50cf0*/  IMAD.MOV.U32 R215, RZ, RZ, R146 ;  /* 0x000000ffffd77224 */ /* 0x000fcc00078e0092 */
[----:B------:R-:W-:Y:S01]  /*50d00*/  IMAD.MOV.U32 R199, RZ, RZ, R143 ;  /* 0x000000ffffc77224 */ /* 0x000fe200078e008f */
[----:B------:R-:W-:Y:S01]  /*50d10*/  MOV R189, R140 ;  /* 0x0000008c00bd7202 */ /* 0x000fe20000000f00 */
[----:B------:R-:W-:Y:S02]  /*50d20*/  IMAD.MOV.U32 R190, RZ, RZ, R141 ;  /* 0x000000ffffbe7224 */ /* 0x000fe400078e008d */
[----:B------:R-:W-:Y:S01]  /*50d30*/  IMAD.MOV.U32 R191, RZ, RZ, R142 ;  /* 0x000000ffffbf7224 */ /* 0x000fe200078e008e */
[----:B------:R-:W-:Y:S04]  /*50d40*/  STL.64 [R1+0x5578], R198 ;  /* 0x005578c601007387 */ /* 0x000fe80000100a00 */
[----:B------:R-:W-:Y:S04]  /*50d50*/  STL.64 [R1+0x5570], R196 ;  /* 0x005570c401007387 */ /* 0x000fe80000100a00 */
[----:B------:R-:W-:Y:S01]  /*50d60*/  STL.64 [R1+0x5568], R190 ;  /* 0x005568be01007387 */ /* 0x000fe20000100a00 */
[----:B----4-:R-:W-:Y:S03]  /*50d70*/  HMMA.1688.F32.TF32 R136, R232, R68, R136 ;  /* 0x00000044e888723c */ /* 0x010fe60000081088 */
[----:B------:R2:W-:Y:S04]  /*50d80*/  STL.64 [R1+0x5560], R188 ;  /* 0x005560bc01007387 */ /* 0x0005e80000100a00 */
[----:B------:R-:W-:Y:S11]  /*50d90*/  STL.64 [R1+0x5588], R214 ;  /* 0x005588d601007387 */ /* 0x000ff60000100a00 */
[----:B------:R-:W-:Y:S06]  /*50da0*/  @!UPT UIADD3 URZ, URZ, URZ, URZ ;  /* 0x0000003f3f3ff290 */ /* 0x000fec000fffe03f */
[----:B------:R-:W-:-:S05]  /*50db0*/  IMAD.MOV.U32 R213, RZ, RZ, R139 ;  /* 0x000000ffffd57224 */ /* 0x000fca00078e008b */
[----:B------:R-:W-:Y:S04]  /*50dc0*/  STL.64 [R1+0x5580], R212 ;  /* 0x005580d401007387 */ /* 0x000fe80000100a00 */
[----:B------:R-:W3:Y:S04]  /*50dd0*/  LDL.LU R123, [R1+0x5894] ;  /* 0x00589400017b7983 */ /* 0x000ee80000300800 */
[----:B------:R-:W4:Y:S04]  /*50de0*/  LDL.LU R122, [R1+0x5890] ;  /* 0x00589000017a7983 */ /* 0x000f280000300800 */
[----:B------:R-:W2:Y:S04]  /*50df0*/  LDL.LU R119, [R1+0x588c] ;  /* 0x00588c0001777983 */ /* 0x000ea80000300800 */
[----:B------:R-:W2:Y:S04]  /*50e00*/  LDL.LU R110, [R1+0x5888] ;  /* 0x00588800016e7983 */ /* 0x000ea80000300800 */
[----:B------:R-:W4:Y:S04]  /*50e10*/  LDL.LU R118, [R1+0x5884] ;  /* 0x0058840001767983 */ /* 0x000f280000300800 */
[----:B------:R-:W4:Y:S04]  /*50e20*/  LDL.LU R115, [R1+0x5880] ;  /* 0x0058800001737983 */ /* 0x000f280000300800 */
[----:B------:R-:W4:Y:S04]  /*50e30*/  LDL.LU R114, [R1+0x587c] ;  /* 0x00587c0001727983 */ /* 0x000f280000300800 */
[----:B------:R-:W4:Y:S04]  /*50e40*/  LDL.LU R111, [R1+0x5878] ;  /* 0x00587800016f7983 */ /* 0x000f280000300800 */
[----:B------:R-:W4:Y:S04]  /*50e50*/  LDL.LU R224, [R1+0x2ef0] ;  /* 0x002ef00001e07983 */ /* 0x000f280000300800 */
[----:B------:R-:W4:Y:S04]  /*50e60*/  LDL.LU R225, [R1+0x2ef4] ;  /* 0x002ef40001e17983 */ /* 0x000f280000300800 */
[----:B------:R-:W4:Y:S01]  /*50e70*/  LDL.LU R226, [R1+0x2ef8] ;  /* 0x002ef80001e27983 */ /* 0x000f220000300800 */
[----:B------:R-:W-:Y:S01]  /*50e80*/  HMMA.1688.F32.TF32 R132, R232, R64, R132 ;  /* 0x00000040e884723c */ /* 0x000fe20000081084 */
[----:B------:R-:W-:Y:S01]  /*50e90*/  MOV R223, R126 ;  /* 0x0000007e00df7202 */ /* 0x000fe20000000f00 */
[----:B------:R-:W-:Y:S11]  /*50ea0*/  IMAD.MOV.U32 R244, RZ, RZ, R127 ;  /* 0x000000fffff47224 */ /* 0x000ff600078e007f */
[----:B------:R-:W-:Y:S11]  /*50eb0*/  @!UPT UIADD3 URZ, URZ, URZ, URZ ;  /* 0x0000003f3f3ff290 */ /* 0x000ff6000fffe03f */
[----:B------:R-:W-:Y:S01]  /*50ec0*/  MOV R203, R132 ;  /* 0x0000008400cb7202 */ /* 0x000fe20000000f00 */
[----:B------:R-:W-:Y:S02]  /*50ed0*/  IMAD.MOV.U32 R206, RZ, RZ, R133 ;  /* 0x000000ffffce7224 */ /* 0x000fe400078e0085 */
[----:B------:R-:W-:Y:S02]  /*50ee0*/  IMAD.MOV.U32 R207, RZ, RZ, R134 ;  /* 0x000000ffffcf7224 */ /* 0x000fe400078e0086 */
[----:B------:R-:W-:Y:S02]  /*50ef0*/  IMAD.MOV.U32 R5, RZ, RZ, R135 ;  /* 0x000000ffff057224 */ /* 0x000fe400078e0087 */
[----:B------:R-:W-:Y:S02]  /*50f00*/  IMAD.MOV.U32 R245, RZ, RZ, R130 ;  /* 0x000000fffff57224 */ /* 0x000fe400078e0082 */
[----:B------:R-:W-:Y:S02]  /*50f10*/  IMAD.MOV.U32 R246, RZ, RZ, R131 ;  /* 0x000000fffff67224 */ /* 0x000fe400078e0083 */
[----:B------:R-:W-:Y:S01]  /*50f20*/  IMAD.MOV.U32 R204, RZ, RZ, R147 ;  /* 0x000000ffffcc7224 */ /* 0x000fe200078e0093 */
[----:B------:R-:W-:Y:S01]  /*50f30*/  MOV R201, R136 ;  /* 0x0000008800c97202 */ /* 0x000fe20000000f00 */
[----:B------:R-:W-:-:S02]  /*50f40*/  IMAD.MOV.U32 R200, RZ, RZ, R137 ;  /* 0x000000ffffc87224 */ /* 0x000fc400078e0089 */
[----:B------:R-:W-:Y:S02]  /*50f50*/  IMAD.MOV.U32 R205, RZ, RZ, R138 ;  /* 0x000000ffffcd7224 */ /* 0x000fe400078e008a */
[----:B---3--:R-:W-:Y:S01]  /*50f60*/  IMAD.MOV.U32 R222, RZ, RZ, R123 ;  /* 0x000000ffffde7224 */ /* 0x008fe200078e007b */
[----:B--2---:R-:W-:Y:S02]  /*50f70*/  MOV R227, R110 ;  /* 0x0000006e00e37202 */ /* 0x004fe40000000f00 */
[----:B------:R-:W2:Y:S04]  /*50f80*/  LDL.LU R110, [R1+0x5874] ;  /* 0x00587400016e7983 */ /* 0x000ea80000300800 */
[----:B------:R-:W3:Y:S04]  /*50f90*/  LDL.LU R132, [R1+0x2ea0] ;  /* 0x002ea00001847983 */ /* 0x000ee80000300800 */
[----:B------:R-:W3:Y:S01]  /*50fa0*/  LDL.LU R133, [R1+0x2ea4] ;  /* 0x002ea40001857983 */ /* 0x000ee20000300800 */
[----:B----4-:R-:W-:-:S03]  /*50fb0*/  IMAD.MOV.U32 R218, RZ, RZ, R115 ;  /* 0x000000ffffda7224 */ /* 0x010fc600078e0073 */
[----:B------:R-:W3:Y:S01]  /*50fc0*/  LDL.LU R134, [R1+0x2ea8] ;  /* 0x002ea80001867983 */ /* 0x000ee20000300800 */
[----:B------:R-:W-:Y:S02]  /*50fd0*/  IMAD.MOV.U32 R217, RZ, RZ, R114 ;  /* 0x000000ffffd97224 */ /* 0x000fe400078e0072 */
[----:B------:R-:W-:Y:S01]  /*50fe0*/  IMAD.MOV.U32 R216, RZ, RZ, R111 ;  /* 0x000000ffffd87224 */ /* 0x000fe200078e006f */
[----:B------:R-:W3:Y:S01]  /*50ff0*/  LDL.LU R135, [R1+0x2eac] ;  /* 0x002eac0001877983 */ /* 0x000ee20000300800 */
[----:B------:R-:W-:-:S03]  /*51000*/  MOV R219, R118 ;  /* 0x0000007600db7202 */ /* 0x000fc60000000f00 */
[----:B------:R-:W2:Y:S01]  /*51010*/  LDL.LU R111, [R1+0x5870] ;  /* 0x00587000016f7983 */ /* 0x000ea20000300800 */
[----:B------:R-:W-:-:S03]  /*51020*/  IMAD.MOV.U32 R220, RZ, RZ, R119 ;  /* 0x000000ffffdc7224 */ /* 0x000fc600078e0077 */
[----:B------:R-:W4:Y:S01]  /*51030*/  LDL.LU R114, [R1+0x586c] ;  /* 0x00586c0001727983 */ /* 0x000f220000300800 */
[----:B------:R-:W-:-:S03]  /*51040*/  IMAD.MOV.U32 R221, RZ, RZ, R122 ;  /* 0x000000ffffdd7224 */ /* 0x000fc600078e007a */
[----:B------:R-:W4:Y:S04]  /*51050*/  LDL.LU R115, [R1+0x5868] ;  /* 0x0058680001737983 */ /* 0x000f280000300800 */
[----:B------:R-:W2:Y:S04]  /*51060*/  LDL.LU R118, [R1+0x5864] ;  /* 0x0058640001767983 */ /* 0x000ea80000300800 */
[----:B------:R-:W2:Y:S04]  /*51070*/  LDL.LU R119, [R1+0x5860] ;  /* 0x0058600001777983 */ /* 0x000ea80000300800 */
[----:B------:R-:W2:Y:S04]  /*51080*/  LDL.LU R122, [R1+0x585c] ;  /* 0x00585c00017a7983 */ /* 0x000ea80000300800 */
[----:B------:R-:W2:Y:S04]  /*51090*/  LDL.LU R123, [R1+0x5858] ;  /* 0x00585800017b7983 */ /* 0x000ea80000300800 */
[----:B------:R-:W2:Y:S04]  /*510a0*/  LDL.LU R126, [R1+0x5854] ;  /* 0x00585400017e7983 */ /* 0x000ea80000300800 */
[----:B-1----:R-:W2:Y:S04]  /*510b0*/  LDL.LU.64 R192, [R1+0x1f20] ;  /* 0x001f200001c07983 */ /* 0x002ea80000300a00 */
[----:B------:R-:W2:Y:S04]  /*510c0*/  LDL.LU.64 R194, [R1+0x1f28] ;  /* 0x001f280001c27983 */ /* 0x000ea80000300a00 */
[----:B------:R-:W3:Y:S04]  /*510d0*/  LDL.LU.64 R188, [R1+0x1f10] ;  /* 0x001f100001bc7983 */ /* 0x000ee80000300a00 */
[----:B------:R-:W3:Y:S04]  /*510e0*/  LDL.LU.64 R190, [R1+0x1f18] ;  /* 0x001f180001be7983 */ /* 0x000ee80000300a00 */
[----:B------:R-:W4:Y:S04]  /*510f0*/  LDL.LU.64 R184, [R1+0x1f00] ;  /* 0x001f000001b87983 */ /* 0x000f280000300a00 */
[----:B------:R-:W4:Y:S04]  /*51100*/  LDL.LU.64 R186, [R1+0x1f08] ;  /* 0x001f080001ba7983 */ /* 0x000f280000300a00 */
[----:B------:R-:W4:Y:S04]  /*51110*/  LDL.LU.64 R180, [R1+0x1ef0] ;  /* 0x001ef00001b47983 */ /* 0x000f280000300a00 */
[----:B------:R-:W4:Y:S04]  /*51120*/  LDL.LU.64 R182, [R1+0x1ef8] ;  /* 0x001ef80001b67983 */ /* 0x000f280000300a00 */
[----:B------:R-:W4:Y:S04]  /*51130*/  LDL.LU R127, [R1+0x5850] ;  /* 0x00585000017f7983 */ /* 0x000f280000300800 */
[----:B------:R-:W4:Y:S04]  /*51140*/  LDL.LU R130, [R1+0x584c] ;  /* 0x00584c0001827983 */ /* 0x000f280000300800 */
[----:B------:R-:W4:Y:S04]  /*51150*/  LDL.LU R131, [R1+0x5848] ;  /* 0x0058480001837983 */ /* 0x000f280000300800 */
[----:B------:R-:W4:Y:S04]  /*51160*/  LDL.LU.64 R176, [R1+0x1ee0] ;  /* 0x001ee00001b07983 */ /* 0x000f280000300a00 */
        /* <DEDUP_REMOVED lines=21> */
[----:B------:R-:W-:Y:S04]  /*512c0*/  STL.64 [R1+0x55b8], R206 ;  /* 0x0055b8ce01007387 */ /* 0x000fe80000100a00 */
[----:B------:R-:W-:Y:S04]  /*512d0*/  STL.64 [R1+0x55b0], R204 ;  /* 0x0055b0cc01007387 */ /* 0x000fe80000100a00 */
[----:B------:R-:W-:Y:S04]  /*512e0*/  STL.64 [R1+0x5598], R202 ;  /* 0x005598ca01007387 */ /* 0x000fe80000100a00 */
[----:B------:R-:W-:Y:S01]  /*512f0*/  STL.64 [R1+0x5590], R200 ;  /* 0x005590c801007387 */ /* 0x000fe20000100a00 */
[----:B------:R-:W-:Y:S01]  /*51300*/  MOV R247, R6 ;  /* 0x0000000600f77202 */ /* 0x000fe20000000f00 */
[C---:B--2---:R-:W-:Y:S08]  /*51310*/  HMMA.1688.F32.TF32 R192, R232.reuse, R60, R192 ;  /* 0x0000003ce8c0723c */ /* 0x044ff000000810c0 */
[C---:B---3--:R-:W-:Y:S08]  /*51320*/  HMMA.1688.F32.TF32 R188, R232.reuse, R56, R188 ;  /* 0x00000038e8bc723c */ /* 0x048ff000000810bc */
[C---:B----4-:R-:W-:Y:S08]  /*51330*/  HMMA.1688.F32.TF32 R184, R232.reuse, R52, R184 ;  /* 0x00000034e8b8723c */ /* 0x050ff000000810b8 */
[C---:B------:R-:W-:Y:S01]  /*51340*/  HMMA.1688.F32.TF32 R180, R232.reuse, R48, R180 ;  /* 0x00000030e8b4723c */ /* 0x040fe200000810b4 */
[----:B------:R-:W-:Y:S07]  /*51350*/  STL.64 [R1+0x14a0], R192 ;  /* 0x0014a0c001007387 */ /* 0x000fee0000100a00 */
[C---:B------:R-:W-:Y:S08]  /*51360*/  HMMA.1688.F32.TF32 R176, R232.reuse, R44, R176 ;  /* 0x0000002ce8b0723c */ /* 0x040ff000000810b0 */
[C---:B------:R-:W-:Y:S08]  /*51370*/  HMMA.1688.F32.TF32 R172, R232.reuse, R40, R172 ;  /* 0x00000028e8ac723c */ /* 0x040ff000000810ac */
[C---:B------:R-:W-:Y:S08]  /*51380*/  HMMA.1688.F32.TF32 R168, R232.reuse, R36, R168 ;  /* 0x00000024e8a8723c */ /* 0x040ff000000810a8 */
[C---:B------:R-:W-:Y:S08]  /*51390*/  HMMA.1688.F32.TF32 R164, R232.reuse, R32, R164 ;  /* 0x00000020e8a4723c */ /* 0x040ff000000810a4 */
[C---:B------:R-:W-:Y:S01]  /*513a0*/  HMMA.1688.F32.TF32 R160, R232.reuse, R28, R160 ;  /* 0x0000001ce8a0723c */ /* 0x040fe200000810a0 */
[----:B------:R-:W-:Y:S07]  /*513b0*/  STL.64 [R1+0x14a8], R194 ;  /* 0x0014a8c201007387 */ /* 0x000fee0000100a00 */
[C---:B------:R-:W-:Y:S01]  /*513c0*/  HMMA.1688.F32.TF32 R156, R232.reuse, R24, R156 ;  /* 0x00000018e89c723c */ /* 0x040fe2000008109c */
[----:B------:R-:W-:Y:S07]  /*513d0*/  STL.64 [R1+0x14d0], R188 ;  /* 0x0014d0bc01007387 */ /* 0x000fee0000100a00 */
[C---:B------:R-:W-:Y:S01]  /*513e0*/  HMMA.1688.F32.TF32 R152, R232.reuse, R20, R152 ;  /* 0x00000014e898723c */ /* 0x040fe20000081098 */
[----:B------:R-:W-:Y:S07]  /*513f0*/  STL.64 [R1+0x14d8], R190 ;  /* 0x0014d8be01007387 */ /* 0x000fee0000100a00 */
[C---:B------:R-:W-:Y:S01]  /*51400*/  HMMA.1688.F32.TF32 R148, R232.reuse, R16, R148 ;  /* 0x00000010e894723c */ /* 0x040fe20000081094 */
[----:B------:R-:W-:Y:S07]  /*51410*/  STL.64 [R1+0x1520], R184 ;  /* 0x001520b801007387 */ /* 0x000fee0000100a00 */
[C---:B------:R-:W-:Y:S01]  /*51420*/  HMMA.1688.F32.TF32 R144, R232.reuse, R12, R144 ;  /* 0x0000000ce890723c */ /* 0x040fe20000081090 */
[----:B------:R-:W-:Y:S04]  /*51430*/  STL.64 [R1+0x1528], R186 ;  /* 0x001528ba01007387 */ /* 0x000fe80000100a00 */
[----:B------:R-:W-:Y:S03]  /*51440*/  STL.64 [R1+0x1530], R180 ;  /* 0x001530b401007387 */ /* 0x000fe60000100a00 */
[C---:B------:R-:W-:Y:S01]  /*51450*/  HMMA.1688.F32.TF32 R140, R232.reuse, R8, R140 ;  /* 0x00000008e88c723c */ /* 0x040fe2000008108c */
[----:B------:R-:W-:Y:S04]  /*51460*/  STL.64 [R1+0x1538], R182 ;  /* 0x001538b601007387 */ /* 0x000fe80000100a00 */
[----:B------:R-:W-:Y:S03]  /*51470*/  STL.64 [R1+0x1550], R176 ;  /* 0x001550b001007387 */ /* 0x000fe60000100a00 */
[----:B------:R-:W-:Y:S01]  /*51480*/  HMMA.1688.F32.TF32 R136, R232, R240, R136 ;  /* 0x000000f0e888723c */ /* 0x000fe20000081088 */
[----:B------:R-:W-:Y:S04]  /*51490*/  STL.64 [R1+0x1558], R178 ;  /* 0x001558b201007387 */ /* 0x000fe80000100a00 */
[----:B------:R-:W-:Y:S03]  /*514a0*/  STL.64 [R1+0x1590], R172 ;  /* 0x001590ac01007387 */ /* 0x000fe60000100a00 */
[C---:B------:R-:W-:Y:S01]  /*514b0*/  HMMA.1688.F32.TF32 R132, R228.reuse, R130, R132 ;  /* 0x00000082e484723c */ /* 0x040fe20000081084 */
[----:B------:R-:W-:Y:S04]  /*514c0*/  STL.64 [R1+0x1598], R174 ;  /* 0x001598ae01007387 */ /* 0x000fe80000100a00 */
        /* <DEDUP_REMOVED lines=15> */
[----:B------:R1:W-:Y:S04]  /*515c0*/  STL.64 [R1+0x1758], R142 ;  /* 0x0017588e01007387 */ /* 0x0003e80000100a00 */
[----:B------:R-:W-:Y:S04]  /*515d0*/  STL.64 [R1+0x1740], R136 ;  /* 0x0017408801007387 */ /* 0x000fe80000100a00 */
[----:B------:R2:W-:Y:S04]  /*515e0*/  STL.64 [R1+0x1748], R138 ;  /* 0x0017488a01007387 */ /* 0x0005e80000100a00 */
[----:B------:R-:W-:Y:S01]  /*515f0*/  STL.64 [R1+0x17b0], R132 ;  /* 0x0017b08401007387 */ /* 0x000fe20000100a00 */
[C---:B-1----:R-:W-:Y:S03]  /*51600*/  HMMA.1688.F32.TF32 R140, R228.reuse, R126, R216 ;  /* 0x0000007ee48c723c */ /* 0x042fe600000810d8 */
[----:B------:R1:W-:Y:S04]  /*51610*/  STL.64 [R1+0x17b8], R134 ;  /* 0x0017b88601007387 */ /* 0x0003e80000100a00 */
[----:B------:R-:W-:Y:S01]  /*51620*/  LDS R232, [R3+0x4080] ;  /* 0x0040800003e87984 */ /* 0x000fe20000000800 */
[C---:B--2---:R-:W-:Y:S03]  /*51630*/  HMMA.1688.F32.TF32 R136, R228.reuse, R122, R224 ;  /* 0x0000007ae488723c */ /* 0x044fe600000810e0 */
[----:B------:R-:W-:Y:S04]  /*51640*/  LDS R234, [R3+0x6080] ;  /* 0x0060800003ea7984 */ /* 0x000fe80000000800 */
[----:B------:R-:W-:Y:S01]  /*51650*/  LDS R233, [R4+0x4080] ;  /* 0x0040800004e97984 */ /* 0x000fe20000000800 */
[----:B-1----:R-:W-:Y:S03]  /*51660*/  HMMA.1688.F32.TF32 R132, R228, R118, R220 ;  /* 0x00000076e484723c */ /* 0x002fe600000810dc */
[----:B------:R-:W1:Y:S04]  /*51670*/  LDS R235, [R4+0x6080] ;  /* 0x0060800004eb7984 */ /* 0x000e680000000800 */
[----:B------:R-:W-:Y:S04]  /*51680*/  STL.64 [R1+0x17d0], R140 ;  /* 0x0017d08c01007387 */ /* 0x000fe80000100a00 */
[----:B------:R-:W-:Y:S11]  /*51690*/  STL.64 [R1+0x17d8], R142 ;  /* 0x0017d88e01007387 */ /* 0x000ff60000100a00 */
[----:B------:R-:W-:Y:S01]  /*516a0*/  @!UPT UIADD3 URZ, URZ, URZ, URZ ;  /* 0x0000003f3f3ff290 */ /* 0x000fe2000fffe03f */
[----:B------:R-:W-:Y:S01]  /*516b0*/  STL.64 [R1+0x1850], R132 ;  /* 0x0018508401007387 */ /* 0x000fe20000100a00 */
[----:B------:R-:W-:-:S03]  /*516c0*/  IMAD.MOV.U32 R241, RZ, RZ, R135 ;  /* 0x000000fffff17224 */ /* 0x000fc600078e0087 */
[----:B------:R-:W-:Y:S04]  /*516d0*/  STL.64 [R1+0x17f0], R136 ;  /* 0x0017f08801007387 */ /* 0x000fe80000100a00 */
[----:B------:R2:W-:Y:S04]  /*516e0*/  STL.64 [R1+0x17f8], R138 ;  /* 0x0017f88a01007387 */ /* 0x0005e80000100a00 */
[----:B------:R3:W-:Y:S01]  /*516f0*/  STL [R1+0x1858], R134 ;  /* 0x0018588601007387 */ /* 0x0007e20000100800 */
[C---:B--2---:R-:W-:Y:S08]  /*51700*/  HMMA.1688.F32.TF32 R136, R228.reuse, R114, R248 ;  /* 0x00000072e488723c */ /* 0x044ff000000810f8 */
[----:B---3--:R-:W-:Y:S01]  /*51710*/  HMMA.1688.F32.TF32 R132, R228, R110, R236 ;  /* 0x0000006ee484723c */ /* 0x008fe200000810ec */
[----:B------:R-:W-:-:S06]  /*51720*/  IMAD.MOV.U32 R220, RZ, RZ, R43 ;  /* 0x000000ffffdc7224 */ /* 0x000fcc00078e002b */
[----:B------:R-:W-:Y:S01]  /*51730*/  IMAD.MOV.U32 R236, RZ, RZ, R59 ;  /* 0x000000ffffec7224 */ /* 0x000fe200078e003b */
[----:B------:R-:W-:Y:S01]  /*51740*/  MOV R238, R39 ;  /* 0x0000002700ee7202 */ /* 0x000fe20000000f00 */
[----:B------:R-:W-:-:S06]  /*51750*/  IMAD.MOV.U32 R237, RZ, RZ, R38 ;  /* 0x000000ffffed7224 */ /* 0x000fcc00078e0026 */
[----:B------:R2:W-:Y:S04]  /*51760*/  STL.64 [R1+0x1870], R136 ;  /* 0x0018708801007387 */ /* 0x0005e80000100a00 */
[----:B------:R3:W-:Y:S05]  /*51770*/  STL.64 [R1+0x1878], R138 ;  /* 0x0018788a01007387 */ /* 0x0007ea0000100a00 */
[----:B------:R-:W-:Y:S01]  /*51780*/  IMAD.MOV.U32 R240, RZ, RZ, R132 ;  /* 0x000000fffff07224 */ /* 0x000fe200078e0084 */
[----:B------:R-:W-:Y:S01]  /*51790*/  MOV R128, R134 ;  /* 0x0000008600807202 */ /* 0x000fe20000000f00 */
[----:B------:R-:W-:-:S02]  /*517a0*/  IMAD.MOV.U32 R129, RZ, RZ, R133 ;  /* 0x000000ffff817224 */ /* 0x000fc400078e0085 */
[----:B------:R-:W-:Y:S02]  /*517b0*/  IMAD.MOV.U32 R6, RZ, RZ, R135 ;  /* 0x000000ffff067224 */ /* 0x000fe400078e0087 */
[----:B------:R-:W-:Y:S07]  /*517c0*/  HMMA.1688.F32.TF32 R132, R228, R106, R244 ;  /* 0x0000006ae484723c */ /* 0x000fee00000810f4 */
[----:B------:R-:W-:Y:S01]  /*517d0*/  IMAD.MOV.U32 R244, RZ, RZ, R83 ;  /* 0x000000fffff47224 */ /* 0x000fe200078e0053 */
[----:B------:R-:W-:Y:S01]  /*517e0*/  MOV R246, R47 ;  /* 0x0000002f00f67202 */ /* 0x000fe20000000f00 */
[----:B------:R-:W4:Y:S01]  /*517f0*/  LDL.LU R83, [R1+0x5844] ;  /* 0x0058440001537983 */ /* 0x000f220000300800 */
[----:B------:R-:W-:-:S02]  /*51800*/  IMAD.MOV.U32 R245, RZ, RZ, R46 ;  /* 0x000000fffff57224 */ /* 0x000fc400078e002e */
[----:B------:R-:W-:Y:S01]  /*51810*/  IMAD.MOV.U32 R247, RZ, RZ, R50 ;  /* 0x000000fffff77224 */ /* 0x000fe200078e0032 */
[----:B------:R-:W4:Y:S04]  /*51820*/  LDL.LU R46, [R1+0x5840] ;  /* 0x00584000012e7983 */ /* 0x000f280000300800 */
[----:B------:R-:W4:Y:S01]  /*51830*/  LDL.LU R47, [R1+0x583c] ;  /* 0x00583c00012f7983 */ /* 0x000f220000300800 */
[----:B------:R-:W-:-:S03]  /*51840*/  IMAD.MOV.U32 R239, RZ, RZ, R42 ;  /* 0x000000ffffef7224 */ /* 0x000fc600078e002a */
[----:B------:R-:W4:Y:S04]  /*51850*/  LDL.LU R50, [R1+0x5838] ;  /* 0x0058380001327983 */ /* 0x000f280000300800 */
[----:B------:R-:W4:Y:S01]  /*51860*/  LDL.LU R59, [R1+0x5834] ;  /* 0x00583400013b7983 */ /* 0x000f220000300800 */
[----:B------:R-:W-:-:S03]  /*51870*/  IMAD.MOV.U32 R221, RZ, RZ, R26 ;  /* 0x000000ffffdd7224 */ /* 0x000fc600078e001a */
[----:B------:R-:W4:Y:S01]  /*51880*/  LDL.LU R38, [R1+0x5830] ;  /* 0x0058300001267983 */ /* 0x000f220000300800 */
[----:B------:R-:W-:-:S03]  /*51890*/  MOV R222, R23 ;  /* 0x0000001700de7202 */ /* 0x000fc60000000f00 */
[----:B------:R-:W4:Y:S01]  /*518a0*/  LDL.LU R39, [R1+0x582c] ;  /* 0x00582c0001277983 */ /* 0x000f220000300800 */
[----:B------:R-:W-:-:S03]  /*518b0*/  IMAD.MOV.U32 R223, RZ, RZ, R22 ;  /* 0x000000ffffdf7224 */ /* 0x000fc600078e0016 */
[----:B------:R-:W4:Y:S01]  /*518c0*/  LDL.LU R42, [R1+0x5828] ;  /* 0x00582800012a7983 */ /* 0x000f220000300800 */
[----:B------:R-:W-:-:S03]  /*518d0*/  IMAD.MOV.U32 R224, RZ, RZ, R35 ;  /* 0x000000ffffe07224 */ /* 0x000fc600078e0023 */
[----:B------:R-:W4:Y:S04]  /*518e0*/  LDL.LU R43, [R1+0x5824] ;  /* 0x00582400012b7983 */ /* 0x000f280000300800 */
[----:B------:R-:W4:Y:S04]  /*518f0*/  LDL.LU R26, [R1+0x5820] ;  /* 0x00582000011a7983 */ /* 0x000f280000300800 */
[----:B------:R-:W4:Y:S04]  /*51900*/  LDL.LU R23, [R1+0x581c] ;  /* 0x00581c0001177983 */ /* 0x000f280000300800 */
[----:B------:R-:W4:Y:S04]  /*51910*/  LDL.LU R22, [R1+0x5818] ;  /* 0x0058180001167983 */ /* 0x000f280000300800 */
[----:B------:R-:W4:Y:S01]  /*51920*/  LDL.LU R35, [R1+0x5814] ;  /* 0x0058140001237983 */ /* 0x000f220000300800 */
[----:B------:R-:W-:Y:S01]  /*51930*/  IMAD.MOV.U32 R225, RZ, RZ, R82 ;  /* 0x000000ffffe17224 */ /* 0x000fe200078e0052 */
[----:B------:R-:W-:Y:S01]  /*51940*/  MOV R226, R79 ;  /* 0x0000004f00e27202 */ /* 0x000fe20000000f00 */
[----:B------:R-:W-:Y:S01]  /*51950*/  IMAD.MOV.U32 R227, RZ, RZ, R78 ;  /* 0x000000ffffe37224 */ /* 0x000fe200078e004e */
[----:B------:R-:W4:Y:S01]  /*51960*/  LDL.LU R82, [R1+0x5810] ;  /* 0x0058100001527983 */ /* 0x000f220000300800 */
[----:B------:R-:W-:-:S03]  /*51970*/  IMAD.MOV.U32 R216, RZ, RZ, R75 ;  /* 0x000000ffffd87224 */ /* 0x000fc600078e004b */
[----:B------:R-:W4:Y:S01]  /*51980*/  LDL.LU R79, [R1+0x580c] ;  /* 0x00580c00014f7983 */ /* 0x000f220000300800 */
[----:B------:R-:W-:Y:S01]  /*51990*/  IMAD.MOV.U32 R217, RZ, RZ, R34 ;  /* 0x000000ffffd97224 */ /* 0x000fe200078e0022 */
[----:B------:R-:W-:Y:S02]  /*519a0*/  MOV R218, R31 ;  /* 0x0000001f00da7202 */ /* 0x000fe40000000f00 */
[----:B------:R-:W4:Y:S01]  /*519b0*/  LDL.LU R78, [R1+0x5808] ;  /* 0x00580800014e7983 */ /* 0x000f220000300800 */
[----:B------:R-:W-:-:S03]  /*519c0*/  IMAD.MOV.U32 R219, RZ, RZ, R30 ;  /* 0x000000ffffdb7224 */ /* 0x000fc600078e001e */
[----:B------:R-:W4:Y:S01]  /*519d0*/  LDL.LU R75, [R1+0x5804] ;  /* 0x00580400014b7983 */ /* 0x000f220000300800 */
[----:B------:R-:W-:-:S03]  /*519e0*/  IMAD.MOV.U32 R140, RZ, RZ, R27 ;  /* 0x000000ffff8c7224 */ /* 0x000fc600078e001b */
[----:B------:R-:W4:Y:S01]  /*519f0*/  LDL.LU R34, [R1+0x5800] ;  /* 0x0058000001227983 */ /* 0x000f220000300800 */
[----:B------:R-:W-:-:S03]  /*51a00*/  IMAD.MOV.U32 R141, RZ, RZ, R58 ;  /* 0x000000ffff8d7224 */ /* 0x000fc600078e003a */
[----:B------:R-:W4:Y:S01]  /*51a10*/  LDL.LU R31, [R1+0x57fc] ;  /* 0x0057fc00011f7983 */ /* 0x000f220000300800 */
[----:B------:R-:W-:-:S03]  /*51a20*/  MOV R142, R55 ;  /* 0x00000037008e7202 */ /* 0x000fc60000000f00 */
[----:B------:R-:W4:Y:S01]  /*51a30*/  LDL.LU R30, [R1+0x57f8] ;  /* 0x0057f800011e7983 */ /* 0x000f220000300800 */
[----:B------:R-:W-:-:S03]  /*51a40*/  IMAD.MOV.U32 R143, RZ, RZ, R54 ;  /* 0x000000ffff8f7224 */ /* 0x000fc600078e0036 */
[----:B------:R-:W4:Y:S01]  /*51a50*/  LDL.LU R27, [R1+0x57f4] ;  /* 0x0057f400011b7983 */ /* 0x000f220000300800 */
[----:B--2---:R-:W-:-:S03]  /*51a60*/  IMAD.MOV.U32 R136, RZ, RZ, R51 ;  /* 0x000000ffff887224 */ /* 0x004fc600078e0033 */
[----:B------:R-:W2:Y:S01]  /*51a70*/  LDL.LU R58, [R1+0x57f0] ;  /* 0x0057f000013a7983 */ /* 0x000ea20000300800 */
[----:B------:R-:W-:-:S03]  /*51a80*/  IMAD.MOV.U32 R137, RZ, RZ, R74 ;  /* 0x000000ffff897224 */ /* 0x000fc600078e004a */
[----:B------:R-:W2:Y:S01]  /*51a90*/  LDL.LU R55, [R1+0x57ec] ;  /* 0x0057ec0001377983 */ /* 0x000ea20000300800 */
[----:B---3--:R-:W-:-:S03]  /*51aa0*/  MOV R138, R71 ;  /* 0x00000047008a7202 */ /* 0x008fc60000000f00 */
[----:B------:R-:W3:Y:S01]  /*51ab0*/  LDL.LU R54, [R1+0x57e8] ;  /* 0x0057e80001367983 */ /* 0x000ee20000300800 */
[----:B------:R-:W-:-:S03]  /*51ac0*/  IMAD.MOV.U32 R139, RZ, RZ, R70 ;  /* 0x000000ffff8b7224 */ /* 0x000fc600078e0046 */
[----:B------:R-:W2:Y:S01]  /*51ad0*/  LDL.LU R51, [R1+0x57e4] ;  /* 0x0057e40001337983 */ /* 0x000ea20000300800 */
[----:B------:R-:W-:-:S03]  /*51ae0*/  IMAD.MOV.U32 R144, RZ, RZ, R67 ;  /* 0x000000ffff907224 */ /* 0x000fc600078e0043 */
[----:B------:R-:W2:Y:S01]  /*51af0*/  LDL.LU R74, [R1+0x57e0] ;  /* 0x0057e000014a7983 */ /* 0x000ea20000300800 */
[----:B------:R-:W-:-:S03]  /*51b00*/  IMAD.MOV.U32 R145, RZ, RZ, R66 ;  /* 0x000000ffff917224 */ /* 0x000fc600078e0042 */
[----:B------:R-:W2:Y:S01]  /*51b10*/  LDL.LU R71, [R1+0x57dc] ;  /* 0x0057dc0001477983 */ /* 0x000ea20000300800 */
[----:B------:R-:W-:-:S03]  /*51b20*/  MOV R146, R63 ;  /* 0x0000003f00927202 */ /* 0x000fc60000000f00 */
[----:B------:R-:W2:Y:S01]  /*51b30*/  LDL.LU R70, [R1+0x57d8] ;  /* 0x0057d80001467983 */ /* 0x000ea20000300800 */
[----:B------:R-:W-:-:S03]  /*51b40*/  IMAD.MOV.U32 R147, RZ, RZ, R62 ;  /* 0x000000ffff937224 */ /* 0x000fc600078e003e */
[----:B------:R-:W2:Y:S04]  /*51b50*/  LDL.LU R67, [R1+0x57d4] ;  /* 0x0057d40001437983 */ /* 0x000ea80000300800 */
[----:B------:R-:W2:Y:S04]  /*51b60*/  LDL.LU R66, [R1+0x57d0] ;  /* 0x0057d00001427983 */ /* 0x000ea80000300800 */
[----:B------:R-:W2:Y:S04]  /*51b70*/  LDL.LU R63, [R1+0x57cc] ;  /* 0x0057cc00013f7983 */ /* 0x000ea80000300800 */
[----:B------:R-:W2:Y:S01]  /*51b80*/  LDL.LU R62, [R1+0x57c8] ;  /* 0x0057c800013e7983 */ /* 0x000ea20000300800 */
[----:B----4-:R-:W-:Y:S01]  /*51b90*/  IMAD.MOV.U32 R155, RZ, RZ, R46 ;  /* 0x000000ffff9b7224 */ /* 0x010fe200078e002e */
[----:B------:R-:W-:Y:S01]  /*51ba0*/  MOV R154, R47 ;  /* 0x0000002f009a7202 */ /* 0x000fe20000000f00 */
[----:B------:R-:W-:-:S02]  /*51bb0*/  IMAD.MOV.U32 R153, RZ, RZ, R50 ;  /* 0x000000ffff997224 */ /* 0x000fc400078e0032 */
[----:B------:R-:W-:Y:S02]  /*51bc0*/  IMAD.MOV.U32 R152, RZ, RZ, R59 ;  /* 0x000000ffff987224 */ /* 0x000fe400078e003b */
[----:B------:R-:W4:Y:S04]  /*51bd0*/  LDL.LU R59, [R1+0x57c4] ;  /* 0x0057c400013b7983 */ /* 0x000f280000300800 */
[----:B------:R-:W4:Y:S04]  /*51be0*/  LDL.LU R50, [R1+0x57c0] ;  /* 0x0057c00001327983 */ /* 0x000f280000300800 */
[----:B------:R-:W4:Y:S01]  /*51bf0*/  LDL.LU R47, [R1+0x57bc] ;  /* 0x0057bc00012f7983 */ /* 0x000f220000300800 */
[----:B------:R-:W-:Y:S01]  /*51c00*/  MOV R158, R39 ;  /* 0x00000027009e7202 */ /* 0x000fe20000000f00 */
[----:B------:R-:W-:-:S02]  /*51c10*/  IMAD.MOV.U32 R157, RZ, RZ, R42 ;  /* 0x000000ffff9d7224 */ /* 0x000fc400078e002a */
[----:B------:R-:W4:Y:S01]  /*51c20*/  LDL.LU R46, [R1+0x57b8] ;  /* 0x0057b800012e7983 */ /* 0x000f220000300800 */
[----:B------:R-:W-:-:S03]  /*51c30*/  IMAD.MOV.U32 R156, RZ, RZ, R43 ;  /* 0x000000ffff9c7224 */ /* 0x000fc600078e002b */
[----:B------:R-:W4:Y:S01]  /*51c40*/  LDL.LU R43, [R1+0x57b4] ;  /* 0x0057b400012b7983 */ /* 0x000f220000300800 */
[----:B------:R-:W-:-:S03]  /*51c50*/  IMAD.MOV.U32 R159, RZ, RZ, R38 ;  /* 0x000000ffff9f7224 */ /* 0x000fc600078e0026 */
[----:B------:R-:W4:Y:S04]  /*51c60*/  LDL.LU R42, [R1+0x57b0] ;  /* 0x0057b000012a7983 */ /* 0x000f280000300800 */
[----:B------:R-:W4:Y:S04]  /*51c70*/  LDL.LU R39, [R1+0x57ac] ;  /* 0x0057ac0001277983 */ /* 0x000f280000300800 */
[----:B------:R-:W4:Y:S01]  /*51c80*/  LDL.LU R38, [R1+0x57a8] ;  /* 0x0057a80001267983 */ /* 0x000f220000300800 */
[----:B------:R-:W-:-:S03]  /*51c90*/  IMAD.MOV.U32 R160, RZ, RZ, R35 ;  /* 0x000000ffffa07224 */ /* 0x000fc600078e0023 */
[----:B------:R-:W4:Y:S01]  /*51ca0*/  LDL.LU R35, [R1+0x57a4] ;  /* 0x0057a40001237983 */ /* 0x000f220000300800 */
[----:B------:R-:W-:Y:S01]  /*51cb0*/  IMAD.MOV.U32 R161, RZ, RZ, R22 ;  /* 0x000000ffffa17224 */ /* 0x000fe200078e0016 */
[----:B------:R-:W-:Y:S01]  /*51cc0*/  MOV R162, R23 ;  /* 0x0000001700a27202 */ /* 0x000fe20000000f00 */
[----:B------:R-:W-:Y:S01]  /*51cd0*/  IMAD.MOV.U32 R163, RZ, RZ, R26 ;  /* 0x000000ffffa37224 */ /* 0x000fe200078e001a */
[----:B------:R-:W4:Y:S04]  /*51ce0*/  LDL.LU R22, [R1+0x57a0] ;  /* 0x0057a00001167983 */ /* 0x000f280000300800 */
[----:B------:R-:W4:Y:S04]  /*51cf0*/  LDL.LU R23, [R1+0x579c] ;  /* 0x00579c0001177983 */ /* 0x000f280000300800 */
[----:B------:R-:W4:Y:S01]  /*51d00*/  LDL.LU R26, [R1+0x5798] ;  /* 0x00579800011a7983 */ /* 0x000f220000300800 */
[----:B------:R-:W-:Y:S01]  /*51d10*/  IMAD.MOV.U32 R171, RZ, RZ, R34 ;  /* 0x000000ffffab7224 */ /* 0x000fe200078e0022 */
[----:B------:R-:W-:Y:S01]  /*51d20*/  MOV R170, R31 ;  /* 0x0000001f00aa7202 */ /* 0x000fe20000000f00 */
[----:B------:R-:W-:-:S02]  /*51d30*/  IMAD.MOV.U32 R169, RZ, RZ, R30 ;  /* 0x000000ffffa97224 */ /* 0x000fc400078e001e */
[----:B------:R-:W-:Y:S02]  /*51d40*/  IMAD.MOV.U32 R168, RZ, RZ, R27 ;  /* 0x000000ffffa87224 */ /* 0x000fe400078e001b */
[----:B------:R-:W4:Y:S04]  /*51d50*/  LDL.LU R27, [R1+0x5794] ;  /* 0x00579400011b7983 */ /* 0x000f280000300800 */
[----:B------:R-:W4:Y:S04]  /*51d60*/  LDL.LU R30, [R1+0x5790] ;  /* 0x00579000011e7983 */ /* 0x000f280000300800 */
[----:B------:R-:W4:Y:S04]  /*51d70*/  LDL.LU R31, [R1+0x578c] ;  /* 0x00578c00011f7983 */ /* 0x000f280000300800 */
[----:B------:R-:W4:Y:S01]  /*51d80*/  LDL.LU R34, [R1+0x5788] ;  /* 0x0057880001227983 */ /* 0x000f220000300800 */
[----:B---3--:R-:W-:-:S02]  /*51d90*/  IMAD.MOV.U32 R173, RZ, RZ, R54 ;  /* 0x000000ffffad7224 */ /* 0x008fc400078e0036 */
[----:B--2---:R-:W-:Y:S01]  /*51da0*/  IMAD.MOV.U32 R172, RZ, RZ, R51 ;  /* 0x000000ffffac7224 */ /* 0x004fe200078e0033 */
[----:B------:R-:W-:Y:S01]  /*51db0*/  MOV R174, R55 ;  /* 0x0000003700ae7202 */ /* 0x000fe20000000f00 */
[----:B------:R-:W-:Y:S02]  /*51dc0*/  IMAD.MOV.U32 R175, RZ, RZ, R58 ;  /* 0x000000ffffaf7224 */ /* 0x000fe400078e003a */
[----:B------:R-:W-:Y:S01]  /*51dd0*/  IMAD.MOV.U32 R179, RZ, RZ, R74 ;  /* 0x000000ffffb37224 */ /* 0x000fe200078e004a */
[----:B------:R-:W-:Y:S01]  /*51de0*/  MOV R178, R71 ;  /* 0x0000004700b27202 */ /* 0x000fe20000000f00 */
[----:B------:R-:W-:Y:S02]  /*51df0*/  IMAD.MOV.U32 R164, RZ, RZ, R75 ;  /* 0x000000ffffa47224 */ /* 0x000fe400078e004b */
[----:B------:R-:W-:Y:S02]  /*51e00*/  IMAD.MOV.U32 R177, RZ, RZ, R70 ;  /* 0x000000ffffb17224 */ /* 0x000fe400078e0046 */
[----:B------:R-:W-:-:S02]  /*51e10*/  IMAD.MOV.U32 R176, RZ, RZ, R67 ;  /* 0x000000ffffb07224 */ /* 0x000fc400078e0043 */
[----:B------:R-:W-:Y:S01]  /*51e20*/  IMAD.MOV.U32 R183, RZ, RZ, R66 ;  /* 0x000000ffffb77224 */ /* 0x000fe200078e0042 */
[----:B------:R-:W-:Y:S01]  /*51e30*/  MOV R182, R63 ;  /* 0x0000003f00b67202 */ /* 0x000fe20000000f00 */
[----:B------:R-:W-:Y:S01]  /*51e40*/  IMAD.MOV.U32 R181, RZ, RZ, R62 ;  /* 0x000000ffffb57224 */ /* 0x000fe200078e003e */
[----:B------:R-:W-:Y:S01]  /*51e50*/  MOV R166, R79 ;  /* 0x0000004f00a67202 */ /* 0x000fe20000000f00 */
[----:B------:R-:W-:Y:S02]  /*51e60*/  IMAD.MOV.U32 R165, RZ, RZ, R78 ;  /* 0x000000ffffa57224 */ /* 0x000fe400078e004e */
[----:B------:R-:W-:Y:S02]  /*51e70*/  IMAD.MOV.U32 R167, RZ, RZ, R82 ;  /* 0x000000ffffa77224 */ /* 0x000fe400078e0052 */
[----:B------:R-:W-:Y:S01]  /*51e80*/  IMAD.MOV.U32 R148, RZ, RZ, R83 ;  /* 0x000000ffff947224 */ /* 0x000fe200078e0053 */
[----:B------:R-:W-:Y:S01]  /*51e90*/  MOV R150, R87 ;  /* 0x0000005700967202 */ /* 0x000fe20000000f00 */
[----:B------:R-:W-:-:S02]  /*51ea0*/  IMAD.MOV.U32 R149, RZ, RZ, R86 ;  /* 0x000000ffff957224 */ /* 0x000fc400078e0056 */
[----:B------:R-:W-:Y:S02]  /*51eb0*/  IMAD.MOV.U32 R13, RZ, RZ, R132 ;  /* 0x000000ffff0d7224 */ /* 0x000fe400078e0084 */
[----:B------:R-:W-:Y:S01]  /*51ec0*/  IMAD.MOV.U32 R151, RZ, RZ, R90 ;  /* 0x000000ffff977224 */ /* 0x000fe200078e005a */
[----:B------:R-:W-:Y:S01]  /*51ed0*/  MOV R9, R134 ;  /* 0x0000008600097202 */ /* 0x000fe20000000f00 */
[----:B------:R-:W-:Y:S02]  /*51ee0*/  IMAD.MOV.U32 R12, RZ, RZ, R133 ;  /* 0x000000ffff0c7224 */ /* 0x000fe400078e0085 */
[----:B------:R-:W-:Y:S01]  /*51ef0*/  IMAD.MOV.U32 R132, RZ, RZ, R102 ;  /* 0x000000ffff847224 */ /* 0x000fe200078e0066 */
[----:B------:R-:W-:Y:S01]  /*51f00*/  MOV R134, R91 ;  /* 0x0000005b00867202 */ /* 0x000fe20000000f00 */
[----:B------:R-:W-:Y:S02]  /*51f10*/  IMAD.MOV.U32 R133, RZ, RZ, R103 ;  /* 0x000000ffff857224 */ /* 0x000fe400078e0067 */
[----:B------:R-:W-:-:S02]  /*51f20*/  IMAD.MOV.U32 R8, RZ, RZ, R135 ;  /* 0x000000ffff087224 */ /* 0x000fc400078e0087 */
[----:B------:R-:W-:Y:S02]  /*51f30*/  IMAD.MOV.U32 R135, RZ, RZ, R98 ;  /* 0x000000ffff877224 */ /* 0x000fe400078e0062 */
[----:B------:R-:W-:Y:S01]  /*51f40*/  IMAD.MOV.U32 R248, RZ, RZ, R99 ;  /* 0x000000fffff87224 */ /* 0x000fe200078e0063 */
[----:B------:R-:W-:Y:S01]  /*51f50*/  MOV R250, R95 ;  /* 0x0000005f00fa7202 */ /* 0x000fe20000000f00 */
[----:B------:R-:W-:Y:S02]  /*51f60*/  IMAD.MOV.U32 R249, RZ, RZ, R94 ;  /* 0x000000fffff97224 */ /* 0x000fe400078e005e */
[----:B----4-:R-:W-:Y:S01]  /*51f70*/  IMAD.MOV.U32 R187, RZ, RZ, R50 ;  /* 0x000000ffffbb7224 */ /* 0x010fe200078e0032 */
[----:B------:R-:W-:Y:S01]  /*51f80*/  MOV R186, R47 ;  /* 0x0000002f00ba7202 */ /* 0x000fe20000000f00 */
[----:B------:R-:W-:Y:S02]  /*51f90*/  IMAD.MOV.U32 R185, RZ, RZ, R46 ;  /* 0x000000ffffb97224 */ /* 0x000fe400078e002e */
[----:B------:R-:W-:-:S02]  /*51fa0*/  IMAD.MOV.U32 R184, RZ, RZ, R43 ;  /* 0x000000ffffb87224 */ /* 0x000fc400078e002b */
[----:B------:R-:W-:Y:S01]  /*51fb0*/  IMAD.MOV.U32 R211, RZ, RZ, R42 ;  /* 0x000000ffffd37224 */ /* 0x000fe200078e002a */
[----:B------:R-:W-:Y:S01]  /*51fc0*/  MOV R210, R39 ;  /* 0x0000002700d27202 */ /* 0x000fe20000000f00 */
[----:B------:R-:W-:Y:S02]  /*51fd0*/  IMAD.MOV.U32 R209, RZ, RZ, R38 ;  /* 0x000000ffffd17224 */ /* 0x000fe400078e0026 */
[----:B------:R-:W-:Y:S02]  /*51fe0*/  IMAD.MOV.U32 R208, RZ, RZ, R35 ;  /* 0x000000ffffd07224 */ /* 0x000fe400078e0023 */
[----:B------:R-:W2:Y:S04]  /*51ff0*/  LDL.LU R35, [R1+0x5784] ;  /* 0x0057840001237983 */ /* 0x000ea80000300800 */
[----:B------:R-:W3:Y:S04]  /*52000*/  LDL.LU R38, [R1+0x5780] ;  /* 0x0057800001267983 */ /* 0x000ee80000300800 */
[----:B------:R-:W3:Y:S04]  /*52010*/  LDL.LU R39, [R1+0x577c] ;  /* 0x00577c0001277983 */ /* 0x000ee80000300800 */
[----:B------:R-:W4:Y:S04]  /*52020*/  LDL.LU R42, [R1+0x5778] ;  /* 0x00577800012a7983 */ /* 0x000f280000300800 */
[----:B------:R-:W4:Y:S04]  /*52030*/  LDL.LU R43, [R1+0x5774] ;  /* 0x00577400012b7983 */ /* 0x000f280000300800 */
[----:B------:R-:W2:Y:S04]  /*52040*/  LDL.LU R46, [R1+0x5770] ;  /* 0x00577000012e7983 */ /* 0x000ea80000300800 */
[----:B------:R-:W2:Y:S04]  /*52050*/  LDL.LU R47, [R1+0x576c] ;  /* 0x00576c00012f7983 */ /* 0x000ea80000300800 */
[----:B------:R-:W2:Y:S01]  /*52060*/  LDL.LU R50, [R1+0x5768] ;  /* 0x0057680001327983 */ /* 0x000ea20000300800 */
[----:B------:R-:W-:-:S03]  /*52070*/  IMAD.MOV.U32 R180, RZ, RZ, R59 ;  /* 0x000000ffffb47224 */ /* 0x000fc600078e003b */
[----:B------:R-:W2:Y:S04]  /*52080*/  LDL.LU R51, [R1+0x5764] ;  /* 0x0057640001337983 */ /* 0x000ea80000300800 */
[----:B------:R-:W3:Y:S04]  /*52090*/  LDL.LU R54, [R1+0x5760] ;  /* 0x0057600001367983 */ /* 0x000ee80000300800 */
        /* <DEDUP_REMOVED lines=24> */
[----:B------:R-:W3:Y:S01]  /*52220*/  LDL.LU R95, [R1+0x56fc] ;  /* 0x0056fc00015f7983 */ /* 0x000ee20000300800 */
[----:B------:R-:W-:Y:S01]  /*52230*/  IMAD.MOV.U32 R251, RZ, RZ, R7 ;  /* 0x000000fffffb7224 */ /* 0x000fe200078e0007 */
[C---:B--2---:R-:W-:Y:S08]  /*52240*/  HMMA.1688.F32.TF32 R140, R228.reuse, R50, R140 ;  /* 0x00000032e48c723c */ /* 0x044ff0000008108c */
[C---:B---3--:R-:W-:Y:S11]  /*52250*/  HMMA.1688.F32.TF32 R180, R228.reuse, R94, R180 ;  /* 0x0000005ee4b4723c */ /* 0x048ff600000810b4 */
[----:B------:R-:W-:Y:S11]  /*52260*/  @!UPT UIADD3 URZ, URZ, URZ, URZ ;  /* 0x0000003f3f3ff290 */ /* 0x000ff6000fffe03f */
[----:B------:R-:W-:Y:S02]  /*52270*/  @!UPT UIADD3 URZ, URZ, URZ, URZ ;  /* 0x0000003f3f3ff290 */ /* 0x000fe4000fffe03f */
[----:B------:R-:W-:Y:S01]  /*52280*/  IMAD.MOV.U32 R125, RZ, RZ, R180 ;  /* 0x000000ffff7d7224 */ /* 0x000fe200078e00b4 */
[----:B------:R-:W-:Y:S01]  /*52290*/  MOV R121, R182 ;  /* 0x000000b600797202 */ /* 0x000fe20000000f00 */
[----:B------:R-:W-:Y:S02]  /*522a0*/  IMAD.MOV.U32 R124, RZ, RZ, R181 ;  /* 0x000000ffff7c7224 */ /* 0x000fe400078e00b5 */
[----:B------:R-:W-:Y:S02]  /*522b0*/  IMAD.MOV.U32 R120, RZ, RZ, R183 ;  /* 0x000000ffff787224 */ /* 0x000fe400078e00b7 */
[C---:B------:R-:W-:Y:S08]  /*522c0*/  HMMA.1688.F32.TF32 R180, R228.reuse, R90, R176 ;  /* 0x0000005ae4b4723c */ /* 0x040ff000000810b0 */
[C---:B------:R-:W-:Y:S08]  /*522d0*/  HMMA.1688.F32.TF32 R176, R228.reuse, R86, R172 ;  /* 0x00000056e4b0723c */ /* 0x040ff000000810ac */
[C---:B------:R-:W-:Y:S08]  /*522e0*/  HMMA.1688.F32.TF32 R172, R228.reuse, R82, R168 ;  /* 0x00000052e4ac723c */ /* 0x040ff000000810a8 */
        /* <DEDUP_REMOVED lines=13> */
[C---:B----4-:R-:W-:Y:S01]  /*523c0*/  HMMA.1688.F32.TF32 R132, R228.reuse, R42, R216 ;  /* 0x0000002ae484723c */ /* 0x050fe200000810d8 */
        /* <DEDUP_REMOVED lines=18> */
[----:B------:R3:W-:Y:S01]  /*524f0*/  STL.64 [R1+0x2eb8], R138 ;  /* 0x002eb88a01007387 */ /* 0x0007e20000100a00 */
[C---:B--2---:R-:W-:Y:S03]  /*52500*/  HMMA.1688.F32.TF32 R140, R228.reuse, R38, R224 ;  /* 0x00000026e48c723c */ /* 0x044fe600000810e0 */
[----:B------:R-:W-:Y:S04]  /*52510*/  STL.64 [R1+0x2ea0], R132 ;  /* 0x002ea08401007387 */ /* 0x000fe80000100a00 */
[----:B------:R2:W-:Y:S01]  /*52520*/  STL.64 [R1+0x2ea8], R134 ;  /* 0x002ea88601007387 */ /* 0x0005e20000100a00 */
[C---:B---3--:R-:W-:Y:S08]  /*52530*/  HMMA.1688.F32.TF32 R136, R228.reuse, R34, R220 ;  /* 0x00000022e488723c */ /* 0x048ff000000810dc */
[----:B--2---:R-:W-:Y:S07]  /*52540*/  HMMA.1688.F32.TF32 R132, R228, R30, R248 ;  /* 0x0000001ee484723c */ /* 0x004fee00000810f8 */
        /* <DEDUP_REMOVED lines=8> */
[C---:B--2---:R-:W-:Y:S03]  /*525d0*/  HMMA.1688.F32.TF32 R136, R228.reuse, R26, R236 ;  /* 0x0000001ae488723c */ /* 0x044fe600000810ec */
[----:B------:R-:W2:Y:S05]  /*525e0*/  LDL.LU R236, [R1+0x2bd0] ;  /* 0x002bd00001ec7983 */ /* 0x000eaa0000300800 */
[----:B---3--:R-:W-:Y:S01]  /*525f0*/  HMMA.1688.F32.TF32 R132, R228, R22, R244 ;  /* 0x00000016e484723c */ /* 0x008fe200000810f4 */
[----:B------:R-:W-:Y:S01]  /*52600*/  IMAD.MOV.U32 R237, RZ, RZ, R14 ;  /* 0x000000ffffed7224 */ /* 0x000fe200078e000e */
[----:B------:R-:W-:Y:S01]  /*52610*/  MOV R238, R10 ;  /* 0x0000000a00ee7202 */ /* 0x000fe20000000f00 */
[----:B------:R-:W-:Y:S11]  /*52620*/  IMAD.MOV.U32 R239, RZ, RZ, R242 ;  /* 0x000000ffffef7224 */ /* 0x000ff600078e00f2 */
[----:B------:R-:W-:Y:S01]  /*52630*/  @!UPT UIADD3 URZ, URZ, URZ, URZ ;  /* 0x0000003f3f3ff290 */ /* 0x000fe2000fffe03f */
[----:B------:R-:W-:Y:S04]  /*52640*/  STL.64 [R1+0x2e60], R136 ;  /* 0x002e608801007387 */ /* 0x000fe80000100a00 */
[----:B------:R-:W-:Y:S04]  /*52650*/  STL.64 [R1+0x2e68], R138 ;  /* 0x002e688a01007387 */ /* 0x000fe80000100a00 */
[----:B------:R3:W-:Y:S04]  /*52660*/  STL.64 [R1+0x2e50], R132 ;  /* 0x002e508401007387 */ /* 0x0007e80000100a00 */
[----:B------:R4:W-:Y:S04]  /*52670*/  STL.64 [R1+0x2e58], R134 ;  /* 0x002e588601007387 */ /* 0x0009e80000100a00 */
[----:B------:R-:W2:Y:S04]  /*52680*/  LDL.LU R14, [R1+0x56f8] ;  /* 0x0056f800010e7983 */ /* 0x000ea80000300800 */
[----:B------:R-:W3:Y:S04]  /*52690*/  LDL.LU R10, [R1+0x56f4] ;  /* 0x0056f400010a7983 */ /* 0x000ee80000300800 */
[----:B------:R-:W4:Y:S01]  /*526a0*/  LDL.LU R242, [R1+0x56f0] ;  /* 0x0056f00001f27983 */ /* 0x000f220000300800 */
[----:B------:R-:W-:Y:S01]  /*526b0*/  IMAD.MOV.U32 R248, RZ, RZ, R11 ;  /* 0x000000fffff87224 */ /* 0x000fe200078e000b */
[----:B------:R-:W-:Y:S01]  /*526c0*/  MOV R250, R18 ;  /* 0x0000001200fa7202 */ /* 0x000fe20000000f00 */
[----:B------:R-:W-:Y:S01]  /*526d0*/  IMAD.MOV.U32 R249, RZ, RZ, R19 ;  /* 0x000000fffff97224 */ /* 0x000fe200078e0013 */
[----:B------:R-:W4:Y:S01]  /*526e0*/  LDL.LU R11, [R1+0x56ec] ;  /* 0x0056ec00010b7983 */ /* 0x000f220000300800 */
[----:B------:R-:W-:-:S03]  /*526f0*/  IMAD.MOV.U32 R251, RZ, RZ, R15 ;  /* 0x000000fffffb7224 */ /* 0x000fc600078e000f */
[----:B------:R-:W4:Y:S04]  /*52700*/  LDL.LU R19, [R1+0x56e8] ;  /* 0x0056e80001137983 */ /* 0x000f280000300800 */
[----:B------:R-:W4:Y:S04]  /*52710*/  LDL.LU R18, [R1+0x56e4] ;  /* 0x0056e40001127983 */ /* 0x000f280000300800 */
[----:B------:R-:W4:Y:S04]  /*52720*/  LDL.LU R15, [R1+0x56e0] ;  /* 0x0056e000010f7983 */ /* 0x000f280000300800 */
[----:B------:R-:W4:Y:S01]  /*52730*/  LDL.LU R220, [R1+0x2bf0] ;  /* 0x002bf00001dc7983 */ /* 0x000f220000300800 */
[----:B--2---:R-:W-:Y:S01]  /*52740*/  MOV R223, R14 ;  /* 0x0000000e00df7202 */ /* 0x004fe20000000f00 */
[----:B---3--:R-:W-:-:S02]  /*52750*/  IMAD.MOV.U32 R222, RZ, RZ, R10 ;  /* 0x000000ffffde7224 */ /* 0x008fc400078e000a */
[----:B----4-:R-:W-:Y:S02]  /*52760*/  IMAD.MOV.U32 R221, RZ, RZ, R242 ;  /* 0x000000ffffdd7224 */ /* 0x010fe400078e00f2 */
[----:B------:R-:W2:Y:S04]  /*52770*/  LDL.LU R242, [R1+0x56dc] ;  /* 0x0056dc0001f27983 */ /* 0x000ea80000300800 */
[----:B------:R-:W3:Y:S04]  /*52780*/  LDL.LU R10, [R1+0x56d8] ;  /* 0x0056d800010a7983 */ /* 0x000ee80000300800 */
[----:B------:R-:W4:Y:S04]  /*52790*/  LDL.LU R14, [R1+0x56d4] ;  /* 0x0056d400010e7983 */ /* 0x000f280000300800 */
[----:B------:R-:W4:Y:S04]  /*527a0*/  LDL.LU R216, [R1+0x2c10] ;  /* 0x002c100001d87983 */ /* 0x000f280000300800 */
[----:B------:R-:W4:Y:S04]  /*527b0*/  LDL.LU R217, [R1+0x2c14] ;  /* 0x002c140001d97983 */ /* 0x000f280000300800 */
[----:B------:R-:W4:Y:S04]  /*527c0*/  LDL.LU R218, [R1+0x2c18] ;  /* 0x002c180001da7983 */ /* 0x000f280000300800 */
[----:B------:R-:W4:Y:S04]  /*527d0*/  LDL.LU R219, [R1+0x2c1c] ;  /* 0x002c1c0001db7983 */ /* 0x000f280000300800 */
[----:B------:R-:W1:Y:S01]  /*527e0*/  LDL.LU R132, [R1+0x2c20] ;  /* 0x002c200001847983 */ /* 0x000e620000300800 */
[C---:B------:R-:W-:Y:S08]  /*527f0*/  HMMA.1688.F32.TF32 R188, R228.reuse, R102, R208 ;  /* 0x00000066e4bc723c */ /* 0x040ff000000810d0 */
[----:B------:R-:W-:Y:S01]  /*52800*/  HMMA.1688.F32.TF32 R184, R228, R98, R184 ;  /* 0x00000062e4b8723c */ /* 0x000fe200000810b8 */
[----:B--2---:R-:W-:-:S02]  /*52810*/  IMAD.MOV.U32 R135, RZ, RZ, R242 ;  /* 0x000000ffff877224 */ /* 0x004fc400078e00f2 */
[----:B---3--:R-:W-:Y:S02]  /*52820*/  IMAD.MOV.U32 R134, RZ, RZ, R10 ;  /* 0x000000ffff867224 */ /* 0x008fe400078e000a */
        /* <DEDUP_REMOVED lines=82> */
[----:B------:R-:W-:Y:S01]  /*52d50*/  MOV R225, R18 ;  /* 0x0000001200e17202 */ /* 0x000fe20000000f00 */
[----:B------:R-:W-:Y:S02]  /*52d60*/  IMAD.MOV.U32 R226, RZ, RZ, R19 ;  /* 0x000000ffffe27224 */ /* 0x000fe400078e0013 */
[----:B--2---:R-:W-:Y:S02]  /*52d70*/  IMAD.MOV.U32 R139, RZ, RZ, R14 ;  /* 0x000000ffff8b7224 */ /* 0x004fe400078e000e */
[----:B---3--:R-:W-:Y:S01]  /*52d80*/  IMAD.MOV.U32 R138, RZ, RZ, R10 ;  /* 0x000000ffff8a7224 */ /* 0x008fe200078e000a */
[----:B----4-:R-:W-:Y:S02]  /*52d90*/  MOV R137, R242 ;  /* 0x000000f200897202 */ /* 0x010fe40000000f00 */
[----:B------:R-:W2:Y:S04]  /*52da0*/  LDL.LU R242, [R1+0x56c4] ;  /* 0x0056c40001f27983 */ /* 0x000ea80000300800 */
[----:B------:R-:W3:Y:S04]  /*52db0*/  LDL.LU R10, [R1+0x56c0] ;  /* 0x0056c000010a7983 */ /* 0x000ee80000300800 */
[----:B------:R-:W4:Y:S04]  /*52dc0*/  LDL.LU R14, [R1+0x56bc] ;  /* 0x0056bc00010e7983 */ /* 0x000f280000300800 */
[----:B------:R-:W4:Y:S04]  /*52dd0*/  LDL.LU R15, [R1+0x56b8] ;  /* 0x0056b800010f7983 */ /* 0x000f280000300800 */
[----:B------:R-:W2:Y:S04]  /*52de0*/  LDL.LU R18, [R1+0x56b4] ;  /* 0x0056b40001127983 */ /* 0x000ea80000300800 */
[----:B------:R-:W2:Y:S01]  /*52df0*/  LDL.LU R19, [R1+0x56b0] ;  /* 0x0056b00001137983 */ /* 0x000ea20000300800 */
[----:B------:R-:W-:-:S02]  /*52e00*/  IMAD.MOV.U32 R227, RZ, RZ, R11 ;  /* 0x000000ffffe37224 */ /* 0x000fc400078e000b */
[----:B------:R-:W-:Y:S01]  /*52e10*/  IMAD.MOV.U32 R244, RZ, RZ, R243 ;  /* 0x000000fffff47224 */ /* 0x000fe200078e00f3 */
[----:B------:R-:W3:Y:S04]  /*52e20*/  LDL.LU R11, [R1+0x56ac] ;  /* 0x0056ac00010b7983 */ /* 0x000ee80000300800 */
[----:B------:R-:W3:Y:S04]  /*52e30*/  LDL.LU R243, [R1+0x56a8] ;  /* 0x0056a80001f37983 */ /* 0x000ee80000300800 */
[----:B------:R-:W3:Y:S04]  /*52e40*/  LDL.LU R245, [R1+0x2bc4] ;  /* 0x002bc40001f57983 */ /* 0x000ee80000300800 */
[----:B------:R-:W3:Y:S04]  /*52e50*/  LDL.LU R246, [R1+0x2bc8] ;  /* 0x002bc80001f67983 */ /* 0x000ee80000300800 */
[----:B------:R-:W3:Y:S01]  /*52e60*/  LDL.LU R247, [R1+0x2bcc] ;  /* 0x002bcc0001f77983 */ /* 0x000ee20000300800 */
[C---:B-1----:R-:W-:Y:S08]  /*52e70*/  HMMA.1688.F32.TF32 R132, R232.reuse, R74, R132 ;  /* 0x0000004ae884723c */ /* 0x042ff00000081084 */
[C---:B------:R-:W-:Y:S08]  /*52e80*/  HMMA.1688.F32.TF32 R172, R232.reuse, R114, R172 ;  /* 0x00000072e8ac723c */ /* 0x040ff000000810ac */
[C---:B------:R-:W-:Y:S11]  /*52e90*/  HMMA.1688.F32.TF32 R176, R232.reuse, R118, R176 ;  /* 0x00000076e8b0723c */ /* 0x040ff600000810b0 */
[----:B------:R-:W-:Y:S05]  /*52ea0*/  @!UPT UIADD3 URZ, URZ, URZ, URZ ;  /* 0x0000003f3f3ff290 */ /* 0x000fea000fffe03f */
[----:B------:R-:W-:Y:S01]  /*52eb0*/  MOV R17, R174 ;  /* 0x000000ae00117202 */ /* 0x000fe20000000f00 */
[----:B------:R-:W-:Y:S01]  /*52ec0*/  IMAD.MOV.U32 R16, RZ, RZ, R175 ;  /* 0x000000ffff107224 */ /* 0x000fe200078e00af */
[C---:B------:R-:W-:Y:S08]  /*52ed0*/  HMMA.1688.F32.TF32 R184, R232.reuse, R126, R184 ;  /* 0x0000007ee8b8723c */ /* 0x040ff000000810b8 */
[----:B------:R-:W-:Y:S08]  /*52ee0*/  HMMA.1688.F32.TF32 R180, R232, R122, R180 ;  /* 0x0000007ae8b4723c */ /* 0x000ff000000810b4 */
[C---:B----4-:R-:W-:Y:S08]  /*52ef0*/  HMMA.1688.F32.TF32 R188, R228.reuse, R14, R188 ;  /* 0x0000000ee4bc723c */ /* 0x050ff000000810bc */
[C---:B--2---:R-:W-:Y:S08]  /*52f00*/  HMMA.1688.F32.TF32 R200, R228.reuse, R18, R212 ;  /* 0x00000012e4c8723c */ /* 0x044ff000000810d4 */
[C---:B---3--:R-:W-:Y:S08]  /*52f10*/  HMMA.1688.F32.TF32 R196, R228.reuse, R10, R196 ;  /* 0x0000000ae4c4723c */ /* 0x048ff000000810c4 */
[----:B------:R-:W-:Y:S01]  /*52f20*/  HMMA.1688.F32.TF32 R192, R228, R242, R192 ;  /* 0x000000f2e4c0723c */ /* 0x000fe200000810c0 */
[----:B------:R-:W-:Y:S04]  /*52f30*/  LDS R228, [R3+0x4100] ;  /* 0x0041000003e47984 */ /* 0x000fe80000000800 */
[----:B------:R-:W-:Y:S04]  /*52f40*/  LDS R230, [R3+0x6100] ;  /* 0x0061000003e67984 */ /* 0x000fe80000000800 */
[----:B------:R-:W-:Y:S04]  /*52f50*/  STL.64 [R1+0x2e40], R200 ;  /* 0x002e40c801007387 */ /* 0x000fe80000100a00 */
[----:B------:R-:W-:Y:S04]  /*52f60*/  STL.64 [R1+0x2e48], R202 ;  /* 0x002e48ca01007387 */ /* 0x000fe80000100a00 */
[----:B------:R-:W-:Y:S04]  /*52f70*/  STL.64 [R1+0x2e30], R188 ;  /* 0x002e30bc01007387 */ /* 0x000fe80000100a00 */
[----:B------:R1:W-:Y:S04]  /*52f80*/  STL.64 [R1+0x2e38], R190 ;  /* 0x002e38be01007387 */ /* 0x0003e80000100a00 */
[----:B------:R-:W-:Y:S04]  /*52f90*/  LDS R229, [R4+0x4100] ;  /* 0x0041000004e57984 */ /* 0x000fe80000000800 */
[----:B------:R-:W2:Y:S01]  /*52fa0*/  LDS R231, [R4+0x6100] ;  /* 0x0061000004e77984 */ /* 0x000ea20000000800 */
[C---:B-1----:R-:W-:Y:S03]  /*52fb0*/  HMMA.1688.F32.TF32 R188, R232.reuse, R130, R208 ;  /* 0x00000082e8bc723c */ /* 0x042fe600000810d0 */
[----:B------:R-:W-:Y:S04]  /*52fc0*/  STL.64 [R1+0x2e20], R196 ;  /* 0x002e20c401007387 */ /* 0x000fe80000100a00 */
[----:B------:R-:W-:Y:S04]  /*52fd0*/  STL.64 [R1+0x2e28], R198 ;  /* 0x002e28c601007387 */ /* 0x000fe80000100a00 */
[----:B------:R-:W-:Y:S04]  /*52fe0*/  STL.64 [R1+0x1ea0], R192 ;  /* 0x001ea0c001007387 */ /* 0x000fe80000100a00 */
[----:B------:R-:W-:Y:S08]  /*52ff0*/  STL.64 [R1+0x1ea8], R194 ;  /* 0x001ea8c201007387 */ /* 0x000ff00000100a00 */
        /* <DEDUP_REMOVED lines=8> */
[----:B------:R1:W-:Y:S02]  /*53080*/  STL.64 [R1+0x2de0], R172 ;  /* 0x002de0ac01007387 */ /* 0x0003e40000100a00 */
[C---:B-1----:R-:W-:Y:S08]  /*53090*/  HMMA.1688.F32.TF32 R172, R232.reuse, R110, R168 ;  /* 0x0000006ee8ac723c */ /* 0x042ff000000810a8 */
        /* <DEDUP_REMOVED lines=19> */
[----:B------:R-:W-:Y:S01]  /*531d0*/  STL.64 [R1+0x2d88], R154 ;  /* 0x002d889a01007387 */ /* 0x000fe20000100a00 */
[C---:B------:R-:W-:Y:S03]  /*531e0*/  HMMA.1688.F32.TF32 R140, R232.reuse, R70, R216 ;  /* 0x00000046e88c723c */ /* 0x040fe600000810d8 */
        /* <DEDUP_REMOVED lines=8> */
[C---:B-1----:R-:W-:Y:S08]  /*53270*/  HMMA.1688.F32.TF32 R136, R232.reuse, R66, R224 ;  /* 0x00000042e888723c */ /* 0x042ff000000810e0 */
[C---:B---3--:R-:W-:Y:S01]  /*53280*/  HMMA.1688.F32.TF32 R132, R232.reuse, R62, R220 ;  /* 0x0000003ee884723c */ /* 0x048fe200000810dc */
[----:B------:R-:W-:Y:S04]  /*53290*/  STL.64 [R1+0x2d30], R140 ;  /* 0x002d308c01007387 */ /* 0x000fe80000100a00 */
[----:B------:R1:W-:Y:S10]  /*532a0*/  STL.64 [R1+0x2d38], R142 ;  /* 0x002d388e01007387 */ /* 0x0003f40000100a00 */
[----:B------:R-:W-:Y:S01]  /*532b0*/  STL.64 [R1+0x2d20], R136 ;  /* 0x002d208801007387 */ /* 0x000fe20000100a00 */
[C---:B-1----:R-:W-:Y:S03]  /*532c0*/  HMMA.1688.F32.TF32 R140, R232.reuse, R58, R248 ;  /* 0x0000003ae88c723c */ /* 0x042fe600000810f8 */
[----:B------:R1:W-:Y:S04]  /*532d0*/  STL.64 [R1+0x2d28], R138 ;  /* 0x002d288a01007387 */ /* 0x0003e80000100a00 */
[----:B------:R-:W-:Y:S04]  /*532e0*/  STL.64 [R1+0x2d10], R132 ;  /* 0x002d108401007387 */ /* 0x000fe80000100a00 */
[----:B------:R3:W-:Y:S01]  /*532f0*/  STL.64 [R1+0x2d18], R134 ;  /* 0x002d188601007387 */ /* 0x0007e20000100a00 */
[C---:B-1----:R-:W-:Y:S08]  /*53300*/  HMMA.1688.F32.TF32 R136, R232.reuse, R54, R236 ;  /* 0x00000036e888723c */ /* 0x042ff000000810ec */
[----:B---3--:R-:W-:Y:S03]  /*53310*/  HMMA.1688.F32.TF32 R132, R232, R50, R244 ;  /* 0x00000032e884723c */ /* 0x008fe600000810f4 */
[----:B------:R-:W-:Y:S04]  /*53320*/  STL.64 [R1+0x2d00], R140 ;  /* 0x002d008c01007387 */ /* 0x000fe80000100a00 */
[----:B------:R-:W-:Y:S04]  /*53330*/  STL.64 [R1+0x2d08], R142 ;  /* 0x002d088e01007387 */ /* 0x000fe80000100a00 */
[----:B------:R-:W3:Y:S04]  /*53340*/  LDL.LU R236, [R1+0x1d20] ;  /* 0x001d200001ec7983 */ /* 0x000ee80000300800 */
[----:B------:R-:W-:Y:S04]  /*53350*/  STL.64 [R1+0x2cf0], R136 ;  /* 0x002cf08801007387 */ /* 0x000fe80000100a00 */
[----:B------:R-:W-:Y:S04]  /*53360*/  STL.64 [R1+0x2cf8], R138 ;  /* 0x002cf88a01007387 */ /* 0x000fe80000100a00 */
[----:B------:R1:W-:Y:S04]  /*53370*/  STL.64 [R1+0x2ce0], R132 ;  /* 0x002ce08401007387 */ /* 0x0003e80000100a00 */
[----:B------:R4:W-:Y:S04]  /*53380*/  STL.64 [R1+0x2ce8], R134 ;  /* 0x002ce88601007387 */ /* 0x0009e80000100a00 */
[----:B------:R-:W3:Y:S04]  /*53390*/  LDL.LU R237, [R1+0x1d24] ;  /* 0x001d240001ed7983 */ /* 0x000ee80000300800 */
[----:B------:R-:W3:Y:S04]  /*533a0*/  LDL.LU R238, [R1+0x1d28] ;  /* 0x001d280001ee7983 */ /* 0x000ee80000300800 */
[----:B------:R-:W3:Y:S04]  /*533b0*/  LDL.LU R239, [R1+0x1d2c] ;  /* 0x001d2c0001ef7983 */ /* 0x000ee80000300800 */
[----:B------:R-:W2:Y:S04]  /*533c0*/  LDL.LU R248, [R1+0x1d30] ;  /* 0x001d300001f87983 */ /* 0x000ea80000300800 */
        /* <DEDUP_REMOVED lines=11> */
[----:B-1----:R-:W2:Y:S04]  /*53480*/  LDL.LU R132, [R1+0x1d70] ;  /* 0x001d700001847983 */ /* 0x002ea80000300800 */
[----:B------:R-:W2:Y:S04]  /*53490*/  LDL.LU R133, [R1+0x1d74] ;  /* 0x001d740001857983 */ /* 0x000ea80000300800 */
[----:B----4-:R-:W2:Y:S04]  /*534a0*/  LDL.LU R134, [R1+0x1d78] ;  /* 0x001d780001867983 */ /* 0x010ea80000300800 */
[----:B------:R-:W2:Y:S04]  /*534b0*/  LDL.LU R135, [R1+0x1d7c] ;  /* 0x001d7c0001877983 */ /* 0x000ea80000300800 */
[----:B------:R-:W4:Y:S04]  /*534c0*/  LDL.LU R140, [R1+0x1d90] ;  /* 0x001d9000018c7983 */ /* 0x000f280000300800 */
[----:B------:R-:W4:Y:S04]  /*534d0*/  LDL.LU R141, [R1+0x1d94] ;  /* 0x001d9400018d7983 */ /* 0x000f280000300800 */
[----:B------:R-:W4:Y:S04]  /*534e0*/  LDL.LU R142, [R1+0x1d98] ;  /* 0x001d9800018e7983 */ /* 0x000f280000300800 */
[----:B------:R-:W4:Y:S04]  /*534f0*/  LDL.LU R143, [R1+0x1d9c] ;  /* 0x001d9c00018f7983 */ /* 0x000f280000300800 */
        /* <DEDUP_REMOVED lines=84> */
[C---:B--2---:R-:W-:Y:S08]  /*53a40*/  HMMA.1688.F32.TF32 R132, R228.reuse, R94, R132 ;  /* 0x0000005ee484723c */ /* 0x044ff00000081084 */
[----:B---3--:R-:W-:Y:S08]  /*53a50*/  HMMA.1688.F32.TF32 R168, R228, R130, R168 ;  /* 0x00000082e4a8723c */ /* 0x008ff000000810a8 */
[C---:B----4-:R-:W-:Y:S08]  /*53a60*/  HMMA.1688.F32.TF32 R176, R232.reuse, R10, R176 ;  /* 0x0000000ae8b0723c */ /* 0x050ff000000810b0 */
[C---:B------:R-:W-:Y:S08]  /*53a70*/  HMMA.1688.F32.TF32 R180, R232.reuse, R14, R180 ;  /* 0x0000000ee8b4723c */ /* 0x040ff000000810b4 */
[C---:B------:R-:W-:Y:S08]  /*53a80*/  HMMA.1688.F32.TF32 R184, R232.reuse, R18, R184 ;  /* 0x00000012e8b8723c */ /* 0x040ff000000810b8 */
[C---:B------:R-:W-:Y:S08]  /*53a90*/  HMMA.1688.F32.TF32 R192, R232.reuse, R26, R192 ;  /* 0x0000001ae8c0723c */ /* 0x040ff000000810c0 */
[C---:B------:R-:W-:Y:S08]  /*53aa0*/  HMMA.1688.F32.TF32 R188, R232.reuse, R34, R188 ;  /* 0x00000022e8bc723c */ /* 0x040ff000000810bc */
[C---:B------:R-:W-:Y:S08]  /*53ab0*/  HMMA.1688.F32.TF32 R200, R232.reuse, R46, R200 ;  /* 0x0000002ee8c8723c */ /* 0x040ff000000810c8 */
[C---:B------:R-:W-:Y:S11]  /*53ac0*/  HMMA.1688.F32.TF32 R204, R232.reuse, R42, R204 ;  /* 0x0000002ae8cc723c */ /* 0x040ff600000810cc */
[----:B------:R-:W-:Y:S04]  /*53ad0*/  @!UPT UIADD3 URZ, URZ, URZ, URZ ;  /* 0x0000003f3f3ff290 */ /* 0x000fe8000fffe03f */
[----:B------:R-:W-:Y:S04]  /*53ae0*/  STL.64 [R1+0x2cd0], R200 ;  /* 0x002cd0c801007387 */ /* 0x000fe80000100a00 */
[----:B------:R1:W-:Y:S02]  /*53af0*/  STL.64 [R1+0x2cd8], R202 ;  /* 0x002cd8ca01007387 */ /* 0x0003e40000100a00 */
[C---:B-1----:R-:W-:Y:S02]  /*53b00*/  HMMA.1688.F32.TF32 R200, R232.reuse, R38, R212 ;  /* 0x00000026e8c8723c */ /* 0x042fe400000810d4 */
[----:B------:R-:W-:Y:S04]  /*53b10*/  STL.64 [R1+0x2cc0], R204 ;  /* 0x002cc0cc01007387 */ /* 0x000fe80000100a00 */
[----:B------:R-:W-:Y:S02]  /*53b20*/  STL.64 [R1+0x2cc8], R206 ;  /* 0x002cc8ce01007387 */ /* 0x000fe40000100a00 */
[C---:B------:R-:W-:Y:S11]  /*53b30*/  HMMA.1688.F32.TF32 R196, R232.reuse, R30, R196 ;  /* 0x0000001ee8c4723c */ /* 0x040ff600000810c4 */
[----:B------:R-:W-:Y:S04]  /*53b40*/  @!UPT UIADD3 URZ, URZ, URZ, URZ ;  /* 0x0000003f3f3ff290 */ /* 0x000fe8000fffe03f */
[----:B------:R-:W-:Y:S04]  /*53b50*/  STL.64 [R1+0x2cb0], R200 ;  /* 0x002cb0c801007387 */ /* 0x000fe80000100a00 */
[----:B------:R-:W-:Y:S04]  /*53b60*/  STL.64 [R1+0x2cb8], R202 ;  /* 0x002cb8ca01007387 */ /* 0x000fe80000100a00 */
[----:B------:R-:W-:Y:S04]  /*53b70*/  STL.64 [R1+0x2ca0], R188 ;  /* 0x002ca0bc01007387 */ /* 0x000fe80000100a00 */
[----:B------:R1:W-:Y:S01]  /*53b80*/  STL.64 [R1+0x2ca8], R190 ;  /* 0x002ca8be01007387 */ /* 0x0003e20000100a00 */
[C---:B------:R-:W-:Y:S08]  /*53b90*/  HMMA.1688.F32.TF32 R172, R232.reuse, R242, R172 ;  /* 0x000000f2e8ac723c */ /* 0x040ff000000810ac */
[----:B-1----:R-:W-:Y:S01]  /*53ba0*/  HMMA.1688.F32.TF32 R188, R232, R22, R208 ;  /* 0x00000016e8bc723c */ /* 0x002fe200000810d0 */
[----:B------:R-:W-:Y:S04]  /*53bb0*/  STL.64 [R1+0x2c90], R196 ;  /* 0x002c90c401007387 */ /* 0x000fe80000100a00 */
[----:B------:R-:W-:Y:S04]  /*53bc0*/  STL.64 [R1+0x2c98], R198 ;  /* 0x002c98c601007387 */ /* 0x000fe80000100a00 */
[----:B------:R-:W-:Y:S04]  /*53bd0*/  STL.64 [R1+0x2c80], R192 ;  /* 0x002c80c001007387 */ /* 0x000fe80000100a00 */
[----:B------:R-:W-:Y:S04]  /*53be0*/  STL.64 [R1+0x2c88], R194 ;  /* 0x002c88c201007387 */ /* 0x000fe80000100a00 */
[----:B------:R-:W-:Y:S04]  /*53bf0*/  LDS R232, [R3+0x4180] ;  /* 0x0041800003e87984 */ /* 0x000fe80000000800 */
[----:B------:R-:W-:Y:S04]  /*53c00*/  LDS R234, [R3+0x6180] ;  /* 0x0061800003ea7984 */ /* 0x000fe80000000800 */
        /* <DEDUP_REMOVED lines=12> */
[----:B------:R-:W-:Y:S04]  /*53cd0*/  LDS R233, [R4+0x4180] ;  /* 0x0041800004e97984 */ /* 0x000fe80000000800 */
[----:B------:R-:W2:Y:S01]  /*53ce0*/  LDS R235, [R4+0x6180] ;  /* 0x0061800004eb7984 */ /* 0x000ea20000000800 */
        /* <DEDUP_REMOVED lines=37> */
[C---:B---3--:R-:W-:Y:S03]  /*53f40*/  HMMA.1688.F32.TF32 R132, R228.reuse, R70, R244 ;  /* 0x00000046e484723c */ /* 0x048fe600000810f4 */
        /* <DEDUP_REMOVED lines=24> */
[----:B----4-:R-:W4:Y:S04]  /*540d0*/  LDL.LU R134, [R1+0x1b78] ;  /* 0x001b780001867983 */ /* 0x010f280000300800 */
        /* <DEDUP_REMOVED lines=91> */
[----:B------:R-:W-:Y:S08]  /*54690*/  HMMA.1688.F32.TF32 R148, R232, R130, R148 ;  /* 0x00000082e894723c */ /* 0x000ff00000081094 */
[C---:B----4-:R-:W-:Y:S08]  /*546a0*/  HMMA.1688.F32.TF32 R164, R228.reuse, R18, R164 ;  /* 0x00000012e4a4723c */ /* 0x050ff000000810a4 */
[C---:B------:R-:W-:Y:S08]  /*546b0*/  HMMA.1688.F32.TF32 R168, R228.reuse, R22, R168 ;  /* 0x00000016e4a8723c */ /* 0x040ff000000810a8 */
[C---:B------:R-:W-:Y:S08]  /*546c0*/  HMMA.1688.F32.TF32 R176, R228.reuse, R30, R176 ;  /* 0x0000001ee4b0723c */ /* 0x040ff000000810b0 */
        /* <DEDUP_REMOVED lines=19> */
[C---:B-1----:R-:W-:Y:S01]  /*54800*/  HMMA.1688.F32.TF32 R188, R228.reuse, R42, R208 ;  /* 0x0000002ae4bc723c */ /* 0x042fe200000810d0 */
[----:B------:R-:W-:Y:S07]  /*54810*/  STL.64 [R1+0x2b00], R196 ;  /* 0x002b00c401007387 */ /* 0x000fee0000100a00 */
[----:B------:R-:W-:Y:S01]  /*54820*/  HMMA.1688.F32.TF32 R156, R228, R10, R156 ;  /* 0x0000000ae49c723c */ /* 0x000fe2000008109c */
[----:B------:R-:W-:Y:S04]  /*54830*/  STL.64 [R1+0x2b08], R198 ;  /* 0x002b08c601007387 */ /* 0x000fe80000100a00 */
[----:B------:R-:W-:Y:S04]  /*54840*/  STL.64 [R1+0x2af0], R192 ;  /* 0x002af0c001007387 */ /* 0x000fe80000100a00 */
[----:B------:R-:W-:Y:S01]  /*54850*/  STL.64 [R1+0x2af8], R194 ;  /* 0x002af8c201007387 */ /* 0x000fe20000100a00 */
[C---:B------:R-:W-:Y:S03]  /*54860*/  HMMA.1688.F32.TF32 R132, R232.reuse, R114, R132 ;  /* 0x00000072e884723c */ /* 0x040fe60000081084 */
        /* <DEDUP_REMOVED lines=24> */
[----:B------:R-:W-:Y:S01]  /*549f0*/  LDS R229, [R4+0x4200] ;  /* 0x0042000004e57984 */ /* 0x000fe20000000800 */
[C---:B-1----:R-:W-:Y:S03]  /*54a00*/  HMMA.1688.F32.TF32 R148, R232.reuse, R126, R144 ;  /* 0x0000007ee894723c */ /* 0x042fe60000081090 */
[----:B------:R-:W1:Y:S05]  /*54a10*/  LDS R231, [R4+0x6200] ;  /* 0x0062000004e77984 */ /* 0x000e6a0000000800 */
[C---:B------:R-:W-:Y:S08]  /*54a20*/  HMMA.1688.F32.TF32 R144, R232.reuse, R122, R136 ;  /* 0x0000007ae890723c */ /* 0x040ff00000081088 */
[C---:B------:R-:W-:Y:S07]  /*54a30*/  HMMA.1688.F32.TF32 R136, R232.reuse, R118, R140 ;  /* 0x00000076e888723c */ /* 0x040fee000008108c */
[----:B------:R-:W-:Y:S01]  /*54a40*/  STL.64 [R1+0x2a50], R148 ;  /* 0x002a509401007387 */ /* 0x000fe20000100a00 */
[C---:B------:R-:W-:Y:S03]  /*54a50*/  HMMA.1688.F32.TF32 R140, R232.reuse, R110, R216 ;  /* 0x0000006ee88c723c */ /* 0x040fe600000810d8 */
[----:B------:R-:W-:Y:S04]  /*54a60*/  STL.64 [R1+0x2a58], R150 ;  /* 0x002a589601007387 */ /* 0x000fe80000100a00 */
[----:B------:R-:W-:Y:S04]  /*54a70*/  STL.64 [R1+0x2a40], R144 ;  /* 0x002a409001007387 */ /* 0x000fe80000100a00 */
[----:B------:R-:W-:Y:S04]  /*54a80*/  STL.64 [R1+0x2a48], R146 ;  /* 0x002a489201007387 */ /* 0x000fe80000100a00 */
[----:B------:R-:W-:Y:S04]  /*54a90*/  STL.64 [R1+0x2a30], R136 ;  /* 0x002a308801007387 */ /* 0x000fe80000100a00 */
[----:B------:R2:W-:Y:S04]  /*54aa0*/  STL.64 [R1+0x2a38], R138 ;  /* 0x002a388a01007387 */ /* 0x0005e80000100a00 */
[----:B------:R-:W-:Y:S04]  /*54ab0*/  STL.64 [R1+0x2a20], R132 ;  /* 0x002a208401007387 */ /* 0x000fe80000100a00 */
[----:B------:R3:W-:Y:S01]  /*54ac0*/  STL.64 [R1+0x2a28], R134 ;  /* 0x002a288601007387 */ /* 0x0007e20000100a00 */
[C---:B--2---:R-:W-:Y:S08]  /*54ad0*/  HMMA.1688.F32.TF32 R136, R232.reuse, R106, R224 ;  /* 0x0000006ae888723c */ /* 0x044ff000000810e0 */
[C---:B---3--:R-:W-:Y:S01]  /*54ae0*/  HMMA.1688.F32.TF32 R132, R232.reuse, R102, R220 ;  /* 0x00000066e884723c */ /* 0x048fe200000810dc */
[----:B------:R-:W-:Y:S04]  /*54af0*/  STL.64 [R1+0x2a10], R140 ;  /* 0x002a108c01007387 */ /* 0x000fe80000100a00 */
[----:B------:R2:W-:Y:S10]  /*54b00*/  STL.64 [R1+0x2a18], R142 ;  /* 0x002a188e01007387 */ /* 0x0005f40000100a00 */
[----:B------:R-:W-:Y:S01]  /*54b10*/  STL.64 [R1+0x2a00], R136 ;  /* 0x002a008801007387 */ /* 0x000fe20000100a00 */
[C---:B--2---:R-:W-:Y:S03]  /*54b20*/  HMMA.1688.F32.TF32 R140, R232.reuse, R98, R248 ;  /* 0x00000062e88c723c */ /* 0x044fe600000810f8 */
[----:B------:R2:W-:Y:S04]  /*54b30*/  STL.64 [R1+0x2a08], R138 ;  /* 0x002a088a01007387 */ /* 0x0005e80000100a00 */
[----:B------:R-:W-:Y:S04]  /*54b40*/  STL.64 [R1+0x29f0], R132 ;  /* 0x0029f08401007387 */ /* 0x000fe80000100a00 */
[----:B------:R3:W-:Y:S01]  /*54b50*/  STL.64 [R1+0x29f8], R134 ;  /* 0x0029f88601007387 */ /* 0x0007e20000100a00 */
[C---:B--2---:R-:W-:Y:S08]  /*54b60*/  HMMA.1688.F32.TF32 R136, R232.reuse, R94, R236 ;  /* 0x0000005ee888723c */ /* 0x044ff000000810ec */
[C---:B---3--:R-:W-:Y:S03]  /*54b70*/  HMMA.1688.F32.TF32 R132, R232.reuse, R90, R244 ;  /* 0x0000005ae884723c */ /* 0x048fe600000810f4 */
[----:B------:R2:W-:Y:S04]  /*54b80*/  STL.64 [R1+0x29e0], R140 ;  /* 0x0029e08c01007387 */ /* 0x0005e80000100a00 */
[----:B------:R3:W-:Y:S04]  /*54b90*/  STL.64 [R1+0x29e8], R142 ;  /* 0x0029e88e01007387 */ /* 0x0007e80000100a00 */
[----:B------:R-:W1:Y:S04]  /*54ba0*/  LDL.LU R220, [R1+0x16d0] ;  /* 0x0016d00001dc7983 */ /* 0x000e680000300800 */
[----:B------:R2:W-:Y:S04]  /*54bb0*/  STL.64 [R1+0x29d0], R136 ;  /* 0x0029d08801007387 */ /* 0x0005e80000100a00 */
[----:B------:R2:W-:Y:S04]  /*54bc0*/  STL.64 [R1+0x29d8], R138 ;  /* 0x0029d88a01007387 */ /* 0x0005e80000100a00 */
[----:B------:R1:W-:Y:S04]  /*54bd0*/  STL.64 [R1+0x29c0], R132 ;  /* 0x0029c08401007387 */ /* 0x0003e80000100a00 */
[----:B------:R1:W-:Y:S04]  /*54be0*/  STL.64 [R1+0x29c8], R134 ;  /* 0x0029c88601007387 */ /* 0x0003e80000100a00 */
        /* <DEDUP_REMOVED lines=11> */
[----:B--2---:R-:W2:Y:S04]  /*54ca0*/  LDL.LU R140, [R1+0x1790] ;  /* 0x00179000018c7983 */ /* 0x004ea80000300800 */
[----:B------:R-:W2:Y:S04]  /*54cb0*/  LDL.LU R141, [R1+0x1794] ;  /* 0x00179400018d7983 */ /* 0x000ea80000300800 */
[----:B---3--:R-:W2:Y:S04]  /*54cc0*/  LDL.LU R142, [R1+0x1798] ;  /* 0x00179800018e7983 */ /* 0x008ea80000300800 */
[----:B------:R-:W2:Y:S04]  /*54cd0*/  LDL.LU R143, [R1+0x179c] ;  /* 0x00179c00018f7983 */ /* 0x000ea80000300800 */
[----:B------:R-:W3:Y:S04]  /*54ce0*/  LDL.LU R136, [R1+0x17a0] ;  /* 0x0017a00001887983 */ /* 0x000ee80000300800 */
        /* <DEDUP_REMOVED lines=67> */
[----:B-1----:R-:W4:Y:S04]  /*55120*/  LDL.LU R132, [R1+0x1770] ;  /* 0x0017700001847983 */ /* 0x002f280000300800 */
        /* <DEDUP_REMOVED lines=16> */
[C---:B---3--:R-:W-:Y:S08]  /*55230*/  HMMA.1688.F32.TF32 R204, R232.reuse, R86, R212 ;  /* 0x00000056e8cc723c */ /* 0x048ff000000810d4 */
[C---:B----4-:R-:W-:Y:S11]  /*55240*/  HMMA.1688.F32.TF32 R188, R232.reuse, R78, R196 ;  /* 0x0000004ee8bc723c */ /* 0x050ff600000810c4 */
[----:B------:R-:W-:Y:S04]  /*55250*/  @!UPT UIADD3 URZ, URZ, URZ, URZ ;  /* 0x0000003f3f3ff290 */ /* 0x000fe8000fffe03f */
[----:B------:R-:W-:Y:S01]  /*55260*/  STL.64 [R1+0x29b0], R204 ;  /* 0x0029b0cc01007387 */ /* 0x000fe20000100a00 */
[C---:B------:R-:W-:Y:S03]  /*55270*/  HMMA.1688.F32.TF32 R196, R232.reuse, R74, R192 ;  /* 0x0000004ae8c4723c */ /* 0x040fe600000810c0 */
[----:B------:R-:W-:Y:S04]  /*55280*/  STL.64 [R1+0x29b8], R206 ;  /* 0x0029b8ce01007387 */ /* 0x000fe80000100a00 */
[----:B------:R-:W-:Y:S01]  /*55290*/  STL.64 [R1+0x29a0], R200 ;  /* 0x0029a0c801007387 */ /* 0x000fe20000100a00 */
[C---:B------:R-:W-:Y:S03]  /*552a0*/  HMMA.1688.F32.TF32 R192, R232.reuse, R70, R208 ;  /* 0x00000046e8c0723c */ /* 0x040fe600000810d0 */
        /* <DEDUP_REMOVED lines=41> */
[----:B------:R-:W-:Y:S01]  /*55540*/  STL.64 [R1+0x28c0], R148 ;  /* 0x0028c09401007387 */ /* 0x000fe20000100a00 */
[C---:B------:R-:W-:Y:S03]  /*55550*/  HMMA.1688.F32.TF32 R140, R232.reuse, R10, R216 ;  /* 0x0000000ae88c723c */ /* 0x040fe600000810d8 */
[----:B------:R-:W-:Y:S04]  /*55560*/  STL.64 [R1+0x28c8], R150 ;  /* 0x0028c89601007387 */ /* 0x000fe80000100a00 */
[----:B------:R-:W-:Y:S04]  /*55570*/  STL.64 [R1+0x28b0], R144 ;  /* 0x0028b09001007387 */ /* 0x000fe80000100a00 */
[----:B------:R-:W-:Y:S04]  /*55580*/  STL.64 [R1+0x28b8], R146 ;  /* 0x0028b89201007387 */ /* 0x000fe80000100a00 */
[----:B------:R-:W-:Y:S04]  /*55590*/  STL.64 [R1+0x28a0], R136 ;  /* 0x0028a08801007387 */ /* 0x000fe80000100a00 */
[----:B------:R1:W-:Y:S02]  /*555a0*/  STL.64 [R1+0x28a8], R138 ;  /* 0x0028a88a01007387 */ /* 0x0003e40000100a00 */
[----:B-1----:R-:W-:Y:S02]  /*555b0*/  HMMA.1688.F32.TF32 R136, R232, R242, R224 ;  /* 0x000000f2e888723c */ /* 0x002fe400000810e0 */
[----:B------:R-:W-:Y:S04]  /*555c0*/  STL.64 [R1+0x2890], R132 ;  /* 0x0028908401007387 */ /* 0x000fe80000100a00 */
[----:B------:R1:W-:Y:S04]  /*555d0*/  STL.64 [R1+0x2898], R134 ;  /* 0x0028988601007387 */ /* 0x0003e80000100a00 */
[----:B------:R-:W-:Y:S04]  /*555e0*/  STL.64 [R1+0x2880], R140 ;  /* 0x0028808c01007387 */ /* 0x000fe80000100a00 */
[----:B------:R-:W-:Y:S01]  /*555f0*/  STL.64 [R1+0x2888], R142 ;  /* 0x0028888e01007387 */ /* 0x000fe20000100a00 */
[C---:B-1----:R-:W-:Y:S03]  /*55600*/  HMMA.1688.F32.TF32 R132, R228.reuse, R130, R220 ;  /* 0x00000082e484723c */ /* 0x042fe600000810dc */
[----:B------:R-:W-:Y:S04]  /*55610*/  LDS R232, [R3+0x4280] ;  /* 0x0042800003e87984 */ /* 0x000fe80000000800 */
[----:B------:R-:W-:Y:S04]  /*55620*/  LDS R234, [R3+0x6280] ;  /* 0x0062800003ea7984 */ /* 0x000fe80000000800 */
[----:B------:R-:W-:Y:S04]  /*55630*/  STL.64 [R1+0x2130], R136 ;  /* 0x0021308801007387 */ /* 0x000fe80000100a00 */
[----:B------:R1:W-:Y:S04]  /*55640*/  STL.64 [R1+0x2138], R138 ;  /* 0x0021388a01007387 */ /* 0x0003e80000100a00 */
[----:B------:R-:W-:Y:S04]  /*55650*/  LDS R233, [R4+0x4280] ;  /* 0x0042800004e97984 */ /* 0x000fe80000000800 */
[----:B------:R-:W2:Y:S01]  /*55660*/  LDS R235, [R4+0x6280] ;  /* 0x0062800004eb7984 */ /* 0x000ea20000000800 */
[C---:B-1----:R-:W-:Y:S03]  /*55670*/  HMMA.1688.F32.TF32 R136, R228.reuse, R126, R248 ;  /* 0x0000007ee488723c */ /* 0x042fe600000810f8 */
[----:B------:R-:W-:Y:S04]  /*55680*/  STL.64 [R1+0x2120], R132 ;  /* 0x0021208401007387 */ /* 0x000fe80000100a00 */
[----:B------:R1:W-:Y:S04]  /*55690*/  STL.64 [R1+0x2128], R134 ;  /* 0x0021288601007387 */ /* 0x0003e80000100a00 */
[----:B------:R-:W-:Y:S01]  /*556a0*/  STL.64 [R1+0x56a0], R122 ;  /* 0x0056a07a01007387 */ /* 0x000fe20000100a00 */
[C---:B-1----:R-:W-:Y:S11]  /*556b0*/  HMMA.1688.F32.TF32 R132, R228.reuse, R122, R236 ;  /* 0x0000007ae484723c */ /* 0x042ff600000810ec */
[----:B------:R-:W-:Y:S04]  /*556c0*/  STL.64 [R1+0x2870], R136 ;  /* 0x0028708801007387 */ /* 0x000fe80000100a00 */
[----:B------:R-:W-:Y:S04]  /*556d0*/  STL.64 [R1+0x2878], R138 ;  /* 0x0028788a01007387 */ /* 0x000fe80000100a00 */
[----:B------:R1:W-:Y:S02]  /*556e0*/  STL.64 [R1+0x5698], R120 ;  /* 0x0056987801007387 */ /* 0x0003e40000100a00 */
[C---:B-1----:R-:W-:Y:S02]  /*556f0*/  HMMA.1688.F32.TF32 R120, R228.reuse, R118, R244 ;  /* 0x00000076e478723c */ /* 0x042fe400000810f4 */
[----:B------:R-:W-:Y:S04]  /*55700*/  STL.64 [R1+0x2860], R132 ;  /* 0x0028608401007387 */ /* 0x000fe80000100a00 */
[----:B------:R-:W-:Y:S04]  /*55710*/  STL.64 [R1+0x2868], R134 ;  /* 0x0028688601007387 */ /* 0x000fe80000100a00 */
[----:B------:R-:W2:Y:S11]  /*55720*/  LDL.LU R244, [R1+0x12c0] ;  /* 0x0012c00001f47983 */ /* 0x000eb60000300800 */
[----:B------:R-:W-:Y:S02]  /*55730*/  @!UPT UIADD3 URZ, URZ, URZ, URZ ;  /* 0x0000003f3f3ff290 */ /* 0x000fe4000fffe03f */
[----:B------:R1:W-:Y:S04]  /*55740*/  STL.64 [R1+0x2850], R120 ;  /* 0x0028507801007387 */ /* 0x0003e80000100a00 */
[----:B------:R3:W-:Y:S04]  /*55750*/  STL.64 [R1+0x2858], R122 ;  /* 0x0028587a01007387 */ /* 0x0007e80000100a00 */
[----:B------:R-:W2:Y:S04]  /*55760*/  LDL.LU R245, [R1+0x12c4] ;  /* 0x0012c40001f57983 */ /* 0x000ea80000300800 */
[----:B------:R-:W2:Y:S04]  /*55770*/  LDL.LU R246, [R1+0x12c8] ;  /* 0x0012c80001f67983 */ /* 0x000ea80000300800 */
        /* <DEDUP_REMOVED lines=109> */
[----:B------:R-:W-:Y:S04]  /*55e50*/  STL.64 [R1+0x5690], R118 ;  /* 0x0056907601007387 */ /* 0x000fe80000100a00 */
[----:B------:R1:W-:Y:S04]  /*55e60*/  STL.64 [R1+0x5688], R116 ;  /* 0x0056887401007387 */ /* 0x0003e80000100a00 */
[----:B-1----:R-:W2:Y:S04]  /*55e70*/  LDL.LU R116, [R1+0x1680] ;  /* 0x0016800001747983 */ /* 0x002ea80000300800 */
[----:B------:R-:W2:Y:S04]  /*55e80*/  LDL.LU R117, [R1+0x1684] ;  /* 0x0016840001757983 */ /* 0x000ea80000300800 */
[----:B------:R-:W2:Y:S04]  /*55e90*/  LDL.LU R118, [R1+0x1688] ;  /* 0x0016880001767983 */ /* 0x000ea80000300800 */
[----:B------:R-:W2:Y:S04]  /*55ea0*/  LDL.LU R119, [R1+0x168c] ;  /* 0x00168c0001777983 */ /* 0x000ea80000300800 */
[----:B------:R-:W-:Y:S04]  /*55eb0*/  STL.64 [R1+0x5680], R114 ;  /* 0x0056807201007387 */ /* 0x000fe80000100a00 */
[----:B------:R1:W-:Y:S01]  /*55ec0*/  STL.64 [R1+0x5678], R112 ;  /* 0x0056787001007387 */ /* 0x0003e20000100a00 */
[C---:B--2---:R-:W-:Y:S08]  /*55ed0*/  HMMA.1688.F32.TF32 R116, R228.reuse, R114, R116 ;  /* 0x00000072e474723c */ /* 0x044ff00000081074 */
[C---:B-1----:R-:W-:Y:S08]  /*55ee0*/  HMMA.1688.F32.TF32 R112, R228.reuse, R110, R120 ;  /* 0x0000006ee470723c */ /* 0x042ff00000081078 */
[C---:B---3--:R-:W-:Y:S07]  /*55ef0*/  HMMA.1688.F32.TF32 R120, R228.reuse, R106, R200 ;  /* 0x0000006ae478723c */ /* 0x048fee00000810c8 */
[----:B------:R-:W-:Y:S04]  /*55f00*/  STL.64 [R1+0x2840], R116 ;  /* 0x0028407401007387 */ /* 0x000fe80000100a00 */
[----:B------:R1:W-:Y:S04]  /*55f10*/  STL.64 [R1+0x2848], R118 ;  /* 0x0028487601007387 */ /* 0x0003e80000100a00 */
[----:B------:R-:W-:Y:S04]  /*55f20*/  STL.64 [R1+0x2830], R112 ;  /* 0x0028307001007387 */ /* 0x000fe80000100a00 */
[----:B------:R2:W-:Y:S01]  /*55f30*/  STL.64 [R1+0x2838], R114 ;  /* 0x0028387201007387 */ /* 0x0005e20000100a00 */
[C---:B-1----:R-:W-:Y:S08]  /*55f40*/  HMMA.1688.F32.TF32 R116, R228.reuse, R102, R204 ;  /* 0x00000066e474723c */ /* 0x042ff000000810cc */
[C---:B--2---:R-:W-:Y:S01]  /*55f50*/  HMMA.1688.F32.TF32 R112, R228.reuse, R98, R212 ;  /* 0x00000062e470723c */ /* 0x044fe200000810d4 */
        /* <DEDUP_REMOVED lines=8> */
[C---:B--2---:R-:W-:Y:S03]  /*55fe0*/  HMMA.1688.F32.TF32 R112, R228.reuse, R86, R192 ;  /* 0x00000056e470723c */ /* 0x044fe600000810c0 */
[----:B------:R-:W-:Y:S04]  /*55ff0*/  STL.64 [R1+0x27f0], R120 ;  /* 0x0027f07801007387 */ /* 0x000fe80000100a00 */
[----:B------:R1:W-:Y:S08]  /*56000*/  STL.64 [R1+0x27f8], R122 ;  /* 0x0027f87a01007387 */ /* 0x0003f00000100a00 */
        /* <DEDUP_REMOVED lines=59> */
[----:B----4-:R-:W-:Y:S03]  /*563c0*/  HMMA.1688.F32.TF32 R116, R228, R242, R236 ;  /* 0x000000f2e474723c */ /* 0x010fe600000810ec */
[----:B------:R-:W-:Y:S04]  /*563d0*/  LDS R228, [R3+0x4300] ;  /* 0x0043000003e47984 */ /* 0x000fe80000000800 */
[----:B------:R-:W-:Y:S01]  /*563e0*/  LDS R230, [R3+0x6300] ;  /* 0x0063000003e67984 */ /* 0x000fe20000000800 */
[C---:B-1----:R-:W-:Y:S03]  /*563f0*/  HMMA.1688.F32.TF32 R112, R232.reuse, R130, R244 ;  /* 0x00000082e870723c */ /* 0x042fe600000810f4 */
[----:B------:R-:W-:Y:S04]  /*56400*/  STL.64 [R1+0x26a0], R120 ;  /* 0x0026a07801007387 */ /* 0x000fe80000100a00 */
[----:B------:R-:W-:Y:S04]  /*56410*/  STL.64 [R1+0x26a8], R122 ;  /* 0x0026a87a01007387 */ /* 0x000fe80000100a00 */
[----:B------:R-:W2:Y:S04]  /*56420*/  LDL.LU R132, [R1+0x10a0] ;  /* 0x0010a00001847983 */ /* 0x000ea80000300800 */
[----:B------:R-:W-:Y:S04]  /*56430*/  LDS R229, [R4+0x4300] ;  /* 0x0043000004e57984 */ /* 0x000fe80000000800 */
[----:B------:R1:W-:Y:S04]  /*56440*/  STL.64 [R1+0x2110], R116 ;  /* 0x0021107401007387 */ /* 0x0003e80000100a00 */
[----:B------:R3:W-:Y:S04]  /*56450*/  STL.64 [R1+0x2118], R118 ;  /* 0x0021187601007387 */ /* 0x0007e80000100a00 */
[----:B------:R4:W-:Y:S04]  /*56460*/  STL.64 [R1+0x2100], R112 ;  /* 0x0021007001007387 */ /* 0x0009e80000100a00 */
[----:B------:R1:W-:Y:S04]  /*56470*/  STL.64 [R1+0x2108], R114 ;  /* 0x0021087201007387 */ /* 0x0003e80000100a00 */
        /* <DEDUP_REMOVED lines=91> */
[----:B----4-:R-:W4:Y:S04]  /*56a30*/  LDL.LU R112, [R1+0x1290] ;  /* 0x0012900001707983 */ /* 0x010f280000300800 */
        /* <DEDUP_REMOVED lines=27> */
[----:B------:R-:W1:Y:S01]  /*56bf0*/  LDS R231, [R4+0x6300] ;  /* 0x0063000004e77984 */ /* 0x000e620000000800 */
[C---:B---3--:R-:W-:Y:S11]  /*56c00*/  HMMA.1688.F32.TF32 R120, R232.reuse, R126, R120 ;  /* 0x0000007ee878723c */ /* 0x048ff60000081078 */
[----:B------:R-:W-:Y:S11]  /*56c10*/  @!UPT UIADD3 URZ, URZ, URZ, URZ ;  /* 0x0000003f3f3ff290 */ /* 0x000ff6000fffe03f */
[----:B------:R-:W-:Y:S01]  /*56c20*/  @!UPT UIADD3 URZ, URZ, URZ, URZ ;  /* 0x0000003f3f3ff290 */ /* 0x000fe2000fffe03f */
[----:B------:R-:W-:Y:S04]  /*56c30*/  STL.64 [R1+0x2690], R120 ;  /* 0x0026907801007387 */ /* 0x000fe80000100a00 */
[----:B------:R3:W-:Y:S04]  /*56c40*/  STL.64 [R1+0x2698], R122 ;  /* 0x0026987a01007387 */ /* 0x0007e80000100a00 */
[----:B---3--:R-:W2:Y:S04]  /*56c50*/  LDL.LU.64 R122, [R1+0x56a0] ;  /* 0x0056a000017a7983 */ /* 0x008ea80000300a00 */
[----:B------:R-:W3:Y:S01]  /*56c60*/  LDL.LU.64 R120, [R1+0x5698] ;  /* 0x0056980001787983 */ /* 0x000ee20000300a00 */
[C---:B--2---:R-:W-:Y:S11]  /*56c70*/  HMMA.1688.F32.TF32 R116, R232.reuse, R122, R116 ;  /* 0x0000007ae874723c */ /* 0x044ff60000081074 */
[----:B------:R-:W-:Y:S11]  /*56c80*/  @!UPT UIADD3 URZ, URZ, URZ, URZ ;  /* 0x0000003f3f3ff290 */ /* 0x000ff6000fffe03f */
[----:B------:R-:W-:Y:S01]  /*56c90*/  @!UPT UIADD3 URZ, URZ, URZ, URZ ;  /* 0x0000003f3f3ff290 */ /* 0x000fe2000fffe03f */
[----:B------:R-:W-:Y:S04]  /*56ca0*/  STL.64 [R1+0x2680], R116 ;  /* 0x0026807401007387 */ /* 0x000fe80000100a00 */
[----:B------:R2:W-:Y:S04]  /*56cb0*/  STL.64 [R1+0x2688], R118 ;  /* 0x0026887601007387 */ /* 0x0005e80000100a00 */
[----:B--2---:R-:W4:Y:S04]  /*56cc0*/  LDL.LU.64 R118, [R1+0x5690] ;  /* 0x0056900001767983 */ /* 0x004f280000300a00 */
[----:B------:R-:W2:Y:S01]  /*56cd0*/  LDL.LU.64 R116, [R1+0x5688] ;  /* 0x0056880001747983 */ /* 0x000ea20000300a00 */
[C---:B----4-:R-:W-:Y:S11]  /*56ce0*/  HMMA.1688.F32.TF32 R112, R232.reuse, R118, R112 ;  /* 0x00000076e870723c */ /* 0x050ff60000081070 */
[----:B------:R-:W-:Y:S11]  /*56cf0*/  @!UPT UIADD3 URZ, URZ, URZ, URZ ;  /* 0x0000003f3f3ff290 */ /* 0x000ff6000fffe03f */
[----:B------:R-:W-:Y:S01]  /*56d00*/  @!UPT UIADD3 URZ, URZ, URZ, URZ ;  /* 0x0000003f3f3ff290 */ /* 0x000fe2000fffe03f */
[----:B------:R-:W-:Y:S04]  /*56d10*/  STL.64 [R1+0x2670], R112 ;  /* 0x0026707001007387 */ /* 0x000fe80000100a00 */
[----:B------:R4:W-:Y:S04]  /*56d20*/  STL.64 [R1+0x2678], R114 ;  /* 0x0026787201007387 */ /* 0x0009e80000100a00 */
[----:B----4-:R-:W4:Y:S01]  /*56d30*/  LDL.LU.64 R114, [R1+0x5680] ;  /* 0x0056800001727983 */ /* 0x010f220000300a00 */
[C---:B------:R-:W-:Y:S03]  /*56d40*/  HMMA.1688.F32.TF32 R224, R232.reuse, R110, R224 ;  /* 0x0000006ee8e0723c */ /* 0x040fe600000810e0 */
[----:B------:R-:W2:Y:S05]  /*56d50*/  LDL.LU.64 R112, [R1+0x5678] ;  /* 0x0056780001707983 */ /* 0x000eaa0000300a00 */
[C---:B------:R-:W-:Y:S08]  /*56d60*/  HMMA.1688.F32.TF32 R220, R232.reuse, R106, R220 ;  /* 0x0000006ae8dc723c */ /* 0x040ff000000810dc */
[C---:B------:R-:W-:Y:S08]  /*56d70*/  HMMA.1688.F32.TF32 R248, R232.reuse, R102, R248 ;  /* 0x00000066e8f8723c */ /* 0x040ff000000810f8 */
[C---:B------:R-:W-:Y:S08]  /*56d80*/  HMMA.1688.F32.TF32 R236, R232.reuse, R98, R236 ;  /* 0x00000062e8ec723c */ /* 0x040ff000000810ec */
[C---:B------:R-:W-:Y:S08]  /*56d90*/  HMMA.1688.F32.TF32 R244, R232.reuse, R94, R244 ;  /* 0x0000005ee8f4723c */ /* 0x040ff000000810f4 */
[C---:B------:R-:W-:Y:S08]  /*56da0*/  HMMA.1688.F32.TF32 R200, R232.reuse, R90, R200 ;  /* 0x0000005ae8c8723c */ /* 0x040ff000000810c8 */
[C---:B----4-:R-:W-:Y:S11]  /*56db0*/  HMMA.1688.F32.TF32 R216, R232.reuse, R114, R216 ;  /* 0x00000072e8d8723c */ /* 0x050ff600000810d8 */
[----:B------:R-:W-:Y:S11]  /*56dc0*/  @!UPT UIADD3 URZ, URZ, URZ, URZ ;  /* 0x0000003f3f3ff290 */ /* 0x000ff6000fffe03f */
[----:B------:R-:W-:Y:S01]  /*56dd0*/  @!UPT UIADD3 URZ, URZ, URZ, URZ ;  /* 0x0000003f3f3ff290 */ /* 0x000fe2000fffe03f */
[----:B------:R-:W-:Y:S04]  /*56de0*/  STL.64 [R1+0x2660], R216 ;  /* 0x002660d801007387 */ /* 0x000fe80000100a00 */
[----:B------:R4:W-:Y:S04]  /*56df0*/  STL.64 [R1+0x2668], R218 ;  /* 0x002668da01007387 */ /* 0x0009e80000100a00 */
[----:B----4-:R-:W4:Y:S04]  /*56e00*/  LDL.LU.64 R218, [R1+0x5670] ;  /* 0x0056700001da7983 */ /* 0x010f280000300a00 */
[----:B------:R-:W2:Y:S04]  /*56e10*/  LDL.LU.64 R216, [R1+0x5668] ;  /* 0x0056680001d87983 */ /* 0x000ea80000300a00 */
[----:B------:R-:W-:Y:S04]  /*56e20*/  STL.64 [R1+0x2650], R224 ;  /* 0x002650e001007387 */ /* 0x000fe80000100a00 */
[----:B------:R1:W-:Y:S04]  /*56e30*/  STL.64 [R1+0x2658], R226 ;  /* 0x002658e201007387 */ /* 0x0003e80000100a00 */
[----:B-1----:R-:W2:Y:S04]  /*56e40*/  LDL.LU.64 R226, [R1+0x5660] ;  /* 0x0056600001e27983 */ /* 0x002ea80000300a00 */
        /* <DEDUP_REMOVED lines=18> */
[----:B------:R1:W-:Y:S02]  /*56f70*/  STL.64 [R1+0x2608], R202 ;  /* 0x002608ca01007387 */ /* 0x0003e40000100a00 */
[C---:B-1----:R-:W-:Y:S08]  /*56f80*/  HMMA.1688.F32.TF32 R200, R232.reuse, R86, R204 ;  /* 0x00000056e8c8723c */ /* 0x042ff000000810cc */
[C---:B------:R-:W-:Y:S11]  /*56f90*/  HMMA.1688.F32.TF32 R204, R232.reuse, R82, R212 ;  /* 0x00000052e8cc723c */ /* 0x040ff600000810d4 */
[----:B------:R-:W-:Y:S04]  /*56fa0*/  @!UPT UIADD3 URZ, URZ, URZ, URZ ;  /* 0x0000003f3f3ff290 */ /* 0x000fe8000fffe03f */
[----:B------:R-:W-:Y:S04]  /*56fb0*/  STL.64 [R1+0x25f0], R200 ;  /* 0x0025f0c801007387 */ /* 0x000fe80000100a00 */
[----:B------:R1:W-:Y:S02]  /*56fc0*/  STL.64 [R1+0x25f8], R202 ;  /* 0x0025f8ca01007387 */ /* 0x0003e40000100a00 */
[C---:B-1----:R-:W-:Y:S08]  /*56fd0*/  HMMA.1688.F32.TF32 R200, R232.reuse, R78, R188 ;  /* 0x0000004ee8c8723c */ /* 0x042ff000000810bc */
[C---:B------:R-:W-:Y:S01]  /*56fe0*/  HMMA.1688.F32.TF32 R188, R232.reuse, R74, R196 ;  /* 0x0000004ae8bc723c */ /* 0x040fe200000810c4 */
[----:B------:R-:W-:Y:S04]  /*56ff0*/  STL.64 [R1+0x25e0], R204 ;  /* 0x0025e0cc01007387 */ /* 0x000fe80000100a00 */
[----:B------:R-:W-:Y:S03]  /*57000*/  STL.64 [R1+0x25e8], R206 ;  /* 0x0025e8ce01007387 */ /* 0x000fe60000100a00 */
[C---:B------:R-:W-:Y:S07]  /*57010*/  HMMA.1688.F32.TF32 R196, R232.reuse, R70, R192 ;  /* 0x00000046e8c4723c */ /* 0x040fee00000810c0 */
        /* <DEDUP_REMOVED lines=47> */
[----:B------:R1:W-:Y:S01]  /*57310*/  STL.64 [R1+0x24d0], R140 ;  /* 0x0024d08c01007387 */ /* 0x0003e20000100a00 */
[----:B--2---:R-:W-:Y:S03]  /*57320*/  HMMA.1688.F32.TF32 R132, R232, R242, R244 ;  /* 0x000000f2e884723c */ /* 0x004fe600000810f4 */
[----:B------:R2:W-:Y:S04]  /*57330*/  STL.64 [R1+0x24d8], R142 ;  /* 0x0024d88e01007387 */ /* 0x0005e80000100a00 */
[----:B-1----:R-:W3:Y:S04]  /*57340*/  LDL.LU R140, [R1+0x1010] ;  /* 0x00101000018c7983 */ /* 0x002ee80000300800 */
[----:B------:R1:W-:Y:S04]  /*57350*/  STL.64 [R1+0x24c0], R136 ;  /* 0x0024c08801007387 */ /* 0x0003e80000100a00 */
[----:B------:R1:W-:Y:S01]  /*57360*/  STL.64 [R1+0x24c8], R138 ;  /* 0x0024c88a01007387 */ /* 0x0003e20000100a00 */
[----:B--2---:R-:W-:-:S03]  /*57370*/  IMAD.MOV.U32 R143, RZ, RZ, R236 ;  /* 0x000000ffff8f7224 */ /* 0x004fc600078e00ec */
[----:B------:R-:W-:Y:S04]  /*57380*/  LDS R232, [R3+0x4380] ;  /* 0x0043800003e87984 */ /* 0x000fe80000000800 */
[----:B------:R-:W-:Y:S04]  /*57390*/  LDS R234, [R3+0x6380] ;  /* 0x0063800003ea7984 */ /* 0x000fe80000000800 */
[----:B------:R2:W-:Y:S04]  /*573a0*/  STL.64 [R1+0x20f0], R132 ;  /* 0x0020f08401007387 */ /* 0x0005e80000100a00 */
[----:B------:R1:W-:Y:S04]  /*573b0*/  STL.64 [R1+0x20f8], R134 ;  /* 0x0020f88601007387 */ /* 0x0003e80000100a00 */
[----:B------:R-:W3:Y:S04]  /*573c0*/  LDL.LU R141, [R1+0x1014] ;  /* 0x00101400018d7983 */ /* 0x000ee80000300800 */
[----:B------:R-:W3:Y:S04]  /*573d0*/  LDL.LU R142, [R1+0x1018] ;  /* 0x00101800018e7983 */ /* 0x000ee80000300800 */
        /* <DEDUP_REMOVED lines=25> */
[----:B-1----:R-:W-:-:S03]  /*57570*/  MOV R136, R237 ;  /* 0x000000ed00887202 */ /* 0x002fc60000000f00 */
[----:B------:R-:W4:Y:S01]  /*57580*/  LDL.LU R148, [R1+0x1040] ;  /* 0x0010400001947983 */ /* 0x000f220000300800 */
[----:B------:R-:W-:-:S03]  /*57590*/  IMAD.MOV.U32 R137, RZ, RZ, R238 ;  /* 0x000000ffff897224 */ /* 0x000fc600078e00ee */
[----:B------:R-:W4:Y:S01]  /*575a0*/  LDL.LU R149, [R1+0x1044] ;  /* 0x0010440001957983 */ /* 0x000f220000300800 */
[----:B------:R-:W-:-:S03]  /*575b0*/  IMAD.MOV.U32 R138, RZ, RZ, R239 ;  /* 0x000000ffff8a7224 */ /* 0x000fc600078e00ef */
[----:B------:R-:W4:Y:S04]  /*575c0*/  LDL.LU R150, [R1+0x1048] ;  /* 0x0010480001967983 */ /* 0x000f280000300800 */
[----:B------:R-:W-:Y:S04]  /*575d0*/  LDS R233, [R4+0x4380] ;  /* 0x0043800004e97984 */ /* 0x000fe80000000800 */
[----:B------:R-:W1:Y:S01]  /*575e0*/  LDS R235, [R4+0x6380] ;  /* 0x0063800004eb7984 */ /* 0x000e620000000800 */
[----:B--2---:R-:W-:-:S03]  /*575f0*/  IMAD.MOV.U32 R151, RZ, RZ, R236 ;  /* 0x000000ffff977224 */ /* 0x004fc600078e00ec */
        /* <DEDUP_REMOVED lines=8> */
[----:B------:R-:W2:Y:S01]  /*57680*/  LDL.LU R135, [R1+0x100c] ;  /* 0x00100c0001877983 */ /* 0x000ea20000300800 */
[C---:B---3--:R-:W-:Y:S08]  /*57690*/  HMMA.1688.F32.TF32 R160, R228.reuse, R118, R160 ;  /* 0x00000076e4a0723c */ /* 0x048ff000000810a0 */
[C---:B------:R-:W-:Y:S08]  /*576a0*/  HMMA.1688.F32.TF32 R152, R228.reuse, R110, R152 ;  /* 0x0000006ee498723c */ /* 0x040ff00000081098 */
[C---:B----4-:R-:W-:Y:S08]  /*576b0*/  HMMA.1688.F32.TF32 R168, R228.reuse, R126, R168 ;  /* 0x0000007ee4a8723c */ /* 0x050ff000000810a8 */
[C---:B------:R-:W-:Y:S08]  /*576c0*/  HMMA.1688.F32.TF32 R164, R228.reuse, R122, R164 ;  /* 0x0000007ae4a4723c */ /* 0x040ff000000810a4 */
[C---:B------:R-:W-:Y:S08]  /*576d0*/  HMMA.1688.F32.TF32 R156, R228.reuse, R114, R156 ;  /* 0x00000072e49c723c */ /* 0x040ff0000008109c */
[C---:B------:R-:W-:Y:S08]  /*576e0*/  HMMA.1688.F32.TF32 R144, R228.reuse, R102, R144 ;  /* 0x00000066e490723c */ /* 0x040ff00000081090 */
[C---:B------:R-:W-:Y:S08]  /*576f0*/  HMMA.1688.F32.TF32 R148, R228.reuse, R106, R148 ;  /* 0x0000006ae494723c */ /* 0x040ff00000081094 */
[----:B--2---:R-:W-:Y:S11]  /*57700*/  HMMA.1688.F32.TF32 R172, R228, R130, R236 ;  /* 0x00000082e4ac723c */ /* 0x004ff600000810ec */
[----:B------:R-:W-:Y:S11]  /*57710*/  @!UPT UIADD3 URZ, URZ, URZ, URZ ;  /* 0x0000003f3f3ff290 */ /* 0x000ff6000fffe03f */
[----:B------:R-:W-:Y:S02]  /*57720*/  @!UPT UIADD3 URZ, URZ, URZ, URZ ;  /* 0x0000003f3f3ff290 */ /* 0x000fe4000fffe03f */
[----:B------:R-:W-:Y:S01]  /*57730*/  MOV R85, R173 ;  /* 0x000000ad00557202 */ /* 0x000fe20000000f00 */
[----:B------:R-:W-:Y:S01]  /*57740*/  IMAD.MOV.U32 R84, RZ, RZ, R172 ;  /* 0x000000ffff547224 */ /* 0x000fe200078e00ac */
[----:B------:R-:W-:Y:S04]  /*57750*/  STL.64 [R1+0x20e8], R174 ;  /* 0x0020e8ae01007387 */ /* 0x000fe80000100a00 */
[----:B------:R2:W-:Y:S04]  /*57760*/  STL [R1+0x52e4], R85 ;  /* 0x0052e45501007387 */ /* 0x0005e80000100800 */
[----:B------:R3:W-:Y:S04]  /*57770*/  STL [R1+0x52e0], R84 ;  /* 0x0052e05401007387 */ /* 0x0007e80000100800 */
[----:B------:R-:W-:Y:S01]  /*57780*/  STL.64 [R1+0x24b0], R168 ;  /* 0x0024b0a801007387 */ /* 0x000fe20000100a00 */
[----:B--2---:R-:W-:-:S03]  /*57790*/  IMAD.MOV.U32 R85, RZ, RZ, R162 ;  /* 0x000000ffff557224 */ /* 0x004fc600078e00a2 */
[----:B------:R-:W-:Y:S01]  /*577a0*/  STL.64 [R1+0x24b8], R170 ;  /* 0x0024b8aa01007387 */ /* 0x000fe20000100a00 */
[----:B---3--:R-:W-:-:S03]  /*577b0*/  IMAD.MOV.U32 R84, RZ, RZ, R163 ;  /* 0x000000ffff547224 */ /* 0x008fc600078e00a3 */
[----:B------:R-:W-:Y:S04]  /*577c0*/  STL.64 [R1+0x24a0], R164 ;  /* 0x0024a0a401007387 */ /* 0x000fe80000100a00 */
[----:B------:R-:W-:Y:S04]  /*577d0*/  STL.64 [R1+0x24a8], R166 ;  /* 0x0024a8a601007387 */ /* 0x000fe80000100a00 */
[----:B------:R-:W-:Y:S04]  /*577e0*/  STL.64 [R1+0x2490], R160 ;  /* 0x002490a001007387 */ /* 0x000fe80000100a00 */
[----:B------:R2:W-:Y:S04]  /*577f0*/  STL [R1+0x52ec], R84 ;  /* 0x0052ec5401007387 */ /* 0x0005e80000100800 */
[----:B------:R3:W-:Y:S04]  /*57800*/  STL [R1+0x52e8], R85 ;  /* 0x0052e85501007387 */ /* 0x0007e80000100800 */
[----:B------:R-:W-:Y:S01]  /*57810*/  STL.64 [R1+0x2480], R156 ;  /* 0x0024809c01007387 */ /* 0x000fe20000100a00 */
[----:B--2---:R-:W-:-:S03]  /*57820*/  IMAD.MOV.U32 R84, RZ, RZ, R154 ;  /* 0x000000ffff547224 */ /* 0x004fc600078e009a */
[----:B------:R-:W-:Y:S01]  /*57830*/  STL.64 [R1+0x2488], R158 ;  /* 0x0024889e01007387 */ /* 0x000fe20000100a00 */
[----:B---3--:R-:W-:-:S03]  /*57840*/  MOV R85, R155 ;  /* 0x0000009b00557202 */ /* 0x008fc60000000f00 */
[----:B------:R-:W-:Y:S04]  /*57850*/  STL.64 [R1+0x2470], R152 ;  /* 0x0024709801007387 */ /* 0x000fe80000100a00 */
[----:B------:R2:W-:Y:S04]  /*57860*/  STL [R1+0x52f4], R84 ;  /* 0x0052f45401007387 */ /* 0x0005e80000100800 */
[----:B------:R3:W-:Y:S04]  /*57870*/  STL [R1+0x52f0], R85 ;  /* 0x0052f05501007387 */ /* 0x0007e80000100800 */
[----:B------:R-:W-:Y:S01]  /*57880*/  STL.64 [R1+0x2460], R148 ;  /* 0x0024609401007387 */ /* 0x000fe20000100a00 */
[----:B--2---:R-:W-:-:S03]  /*57890*/  IMAD.MOV.U32 R84, RZ, RZ, R144 ;  /* 0x000000ffff547224 */ /* 0x004fc600078e0090 */
[----:B------:R-:W-:Y:S01]  /*578a0*/  STL.64 [R1+0x2468], R150 ;  /* 0x0024689601007387 */ /* 0x000fe20000100a00 */
[----:B---3--:R-:W-:-:S03]  /*578b0*/  IMAD.MOV.U32 R85, RZ, RZ, R145 ;  /* 0x000000ffff557224 */ /* 0x008fc600078e0091 */
[----:B------:R2:W-:Y:S01]  /*578c0*/  STL.64 [R1+0x2458], R146 ;  /* 0x0024589201007387 */ /* 0x0005e20000100a00 */
[C---:B------:R-:W-:Y:S08]  /*578d0*/  HMMA.1688.F32.TF32 R132, R228.reuse, R90, R132 ;  /* 0x0000005ae484723c */ /* 0x040ff00000081084 */
[C---:B--2---:R-:W-:Y:S08]  /*578e0*/  HMMA.1688.F32.TF32 R144, R228.reuse, R98, R136 ;  /* 0x00000062e490723c */ /* 0x044ff00000081088 */
[----:B------:R-:W-:Y:S01]  /*578f0*/  HMMA.1688.F32.TF32 R136, R228, R94, R140 ;  /* 0x0000005ee488723c */ /* 0x000fe2000008108c */
[----:B------:R2:W-:Y:S04]  /*57900*/  STL [R1+0x52fc], R84 ;  /* 0x0052fc5401007387 */ /* 0x0005e80000100800 */
[----:B------:R3:W-:Y:S10]  /*57910*/  STL [R1+0x52f8], R85 ;  /* 0x0052f85501007387 */ /* 0x0007f40000100800 */
[----:B------:R-:W-:Y:S04]  /*57920*/  STL.64 [R1+0x2440], R144 ;  /* 0x0024409001007387 */ /* 0x000fe80000100a00 */
[----:B------:R-:W-:Y:S04]  /*57930*/  STL.64 [R1+0x2448], R146 ;  /* 0x0024489201007387 */ /* 0x000fe80000100a00 */
[----:B------:R-:W-:Y:S01]  /*57940*/  STL.64 [R1+0x2430], R136 ;  /* 0x0024308801007387 */ /* 0x000fe20000100a00 */
[----:B--2---:R-:W-:-:S03]  /*57950*/  IMAD.MOV.U32 R84, RZ, RZ, R134 ;  /* 0x000000ffff547224 */ /* 0x004fc600078e0086 */
[----:B------:R-:W-:Y:S01]  /*57960*/  STL.64 [R1+0x2438], R138 ;  /* 0x0024388a01007387 */ /* 0x000fe20000100a00 */
[----:B---3--:R-:W-:-:S03]  /*57970*/  MOV R85, R135 ;  /* 0x0000008700557202 */ /* 0x008fc60000000f00 */
[----:B------:R2:W-:Y:S04]  /*57980*/  STL.64 [R1+0x2420], R132 ;  /* 0x0024208401007387 */ /* 0x0005e80000100a00 */
[----:B--2---:R-:W2:Y:S04]  /*57990*/  LDL.LU R132, [R1+0x80] ;  /* 0x0000800001847983 */ /* 0x004ea80000300800 */
        /* <DEDUP_REMOVED lines=51> */
[----:B------:R-:W-:Y:S04]  /*57cd0*/  STL [R1+0x5304], R85 ;  /* 0x0053045501007387 */ /* 0x000fe80000100800 */
[----:B------:R1:W-:Y:S01]  /*57ce0*/  STL [R1+0x5300], R84 ;  /* 0x0053005401007387 */ /* 0x0003e20000100800 */
[C---:B---3--:R-:W-:Y:S08]  /*57cf0*/  HMMA.1688.F32.TF32 R136, R228.reuse, R46, R136 ;  /* 0x0000002ee488723c */ /* 0x048ff00000081088 */
[C---:B----4-:R-:W-:Y:S08]  /*57d00*/  HMMA.1688.F32.TF32 R156, R228.reuse, R62, R156 ;  /* 0x0000003ee49c723c */ /* 0x050ff0000008109c */
[C---:B--2---:R-:W-:Y:S08]  /*57d10*/  HMMA.1688.F32.TF32 R168, R228.reuse, R74, R168 ;  /* 0x0000004ae4a8723c */ /* 0x044ff000000810a8 */
[C---:B------:R-:W-:Y:S08]  /*57d20*/  HMMA.1688.F32.TF32 R176, R228.reuse, R82, R176 ;  /* 0x00000052e4b0723c */ /* 0x040ff000000810b0 */
[C---:B------:R-:W-:Y:S08]  /*57d30*/  HMMA.1688.F32.TF32 R180, R228.reuse, R86, R180 ;  /* 0x00000056e4b4723c */ /* 0x040ff000000810b4 */
[C---:B------:R-:W-:Y:S08]  /*57d40*/  HMMA.1688.F32.TF32 R172, R228.reuse, R78, R172 ;  /* 0x0000004ee4ac723c */ /* 0x040ff000000810ac */
[----:B------:R-:W-:Y:S01]  /*57d50*/  HMMA.1688.F32.TF32 R164, R228, R70, R164 ;  /* 0x00000046e4a4723c */ /* 0x000fe200000810a4 */
[----:B-1----:R-:W-:-:S06]  /*57d60*/  IMAD.MOV.U32 R84, RZ, RZ, R179 ;  /* 0x000000ffff547224 */ /* 0x002fcc00078e00b3 */
[----:B------:R-:W-:Y:S01]  /*57d70*/  STL.64 [R1+0x2410], R180 ;  /* 0x002410b401007387 */ /* 0x000fe20000100a00 */
[----:B------:R-:W-:Y:S01]  /*57d80*/  IMAD.MOV.U32 R85, RZ, RZ, R178 ;  /* 0x000000ffff557224 */ /* 0x000fe200078e00b2 */
[C---:B------:R-:W-:Y:S02]  /*57d90*/  HMMA.1688.F32.TF32 R160, R228.reuse, R66, R160 ;  /* 0x00000042e4a0723c */ /* 0x040fe400000810a0 */
[----:B------:R-:W-:Y:S04]  /*57da0*/  STL.64 [R1+0x2418], R182 ;  /* 0x002418b601007387 */ /* 0x000fe80000100a00 */
[----:B------:R-:W-:Y:S04]  /*57db0*/  STL.64 [R1+0x2400], R176 ;  /* 0x002400b001007387 */ /* 0x000fe80000100a00 */
[----:B------:R1:W-:Y:S01]  /*57dc0*/  STL [R1+0x530c], R84 ;  /* 0x00530c5401007387 */ /* 0x0003e20000100800 */
[----:B------:R-:W-:Y:S03]  /*57dd0*/  HMMA.1688.F32.TF32 R152, R228, R58, R152 ;  /* 0x0000003ae498723c */ /* 0x000fe60000081098 */
[----:B------:R2:W-:Y:S01]  /*57de0*/  STL [R1+0x5308], R85 ;  /* 0x0053085501007387 */ /* 0x0005e20000100800 */
[----:B-1----:R-:W-:-:S04]  /*57df0*/  IMAD.MOV.U32 R84, RZ, RZ, R166 ;  /* 0x000000ffff547224 */ /* 0x002fc800078e00a6 */
[----:B------:R-:W-:Y:S01]  /*57e00*/  HMMA.1688.F32.TF32 R148, R228, R54, R148 ;  /* 0x00000036e494723c */ /* 0x000fe20000081094 */
[----:B------:R-:W-:Y:S01]  /*57e10*/  STL.64 [R1+0x23f0], R172 ;  /* 0x0023f0ac01007387 */ /* 0x000fe20000100a00 */
[----:B--2---:R-:W-:-:S03]  /*57e20*/  MOV R85, R167 ;  /* 0x000000a700557202 */ /* 0x004fc60000000f00 */
[----:B------:R-:W-:Y:S04]  /*57e30*/  STL.64 [R1+0x23f8], R174 ;  /* 0x0023f8ae01007387 */ /* 0x000fe80000100a00 */
[----:B------:R-:W-:Y:S01]  /*57e40*/  STL.64 [R1+0x23e0], R168 ;  /* 0x0023e0a801007387 */ /* 0x000fe20000100a00 */
[----:B------:R-:W-:Y:S03]  /*57e50*/  HMMA.1688.F32.TF32 R144, R228, R50, R144 ;  /* 0x00000032e490723c */ /* 0x000fe60000081090 */
[----:B------:R-:W-:Y:S04]  /*57e60*/  STL.64 [R1+0x23e8], R170 ;  /* 0x0023e8aa01007387 */ /* 0x000fe80000100a00 */
[----:B------:R-:W-:Y:S04]  /*57e70*/  STL.64 [R1+0x23d0], R164 ;  /* 0x0023d0a401007387 */ /* 0x000fe80000100a00 */
[----:B------:R1:W-:Y:S04]  /*57e80*/  STL [R1+0x5314], R85 ;  /* 0x0053145501007387 */ /* 0x0003e80000100800 */
[----:B------:R2:W-:Y:S04]  /*57e90*/  STL [R1+0x5310], R84 ;  /* 0x0053105401007387 */ /* 0x0005e80000100800 */
[----:B------:R-:W-:Y:S01]  /*57ea0*/  STL.64 [R1+0x23c0], R160 ;  /* 0x0023c0a001007387 */ /* 0x000fe20000100a00 */
[----:B-1----:R-:W-:-:S03]  /*57eb0*/  IMAD.MOV.U32 R85, RZ, RZ, R158 ;  /* 0x000000ffff557224 */ /* 0x002fc600078e009e */
[----:B------:R-:W-:Y:S01]  /*57ec0*/  STL.64 [R1+0x23c8], R162 ;  /* 0x0023c8a201007387 */ /* 0x000fe20000100a00 */
[----:B--2---:R-:W-:-:S03]  /*57ed0*/  IMAD.MOV.U32 R84, RZ, RZ, R159 ;  /* 0x000000ffff547224 */ /* 0x004fc600078e009f */
[----:B------:R-:W-:Y:S04]  /*57ee0*/  STL.64 [R1+0x23b0], R156 ;  /* 0x0023b09c01007387 */ /* 0x000fe80000100a00 */
[----:B------:R1:W-:Y:S04]  /*57ef0*/  STL [R1+0x531c], R85 ;  /* 0x00531c5501007387 */ /* 0x0003e80000100800 */
[----:B------:R2:W-:Y:S04]  /*57f00*/  STL [R1+0x5318], R84 ;  /* 0x0053185401007387 */ /* 0x0005e80000100800 */
[----:B------:R-:W-:Y:S01]  /*57f10*/  STL.64 [R1+0x23a0], R152 ;  /* 0x0023a09801007387 */ /* 0x000fe20000100a00 */
[----:B-1----:R-:W-:-:S03]  /*57f20*/  IMAD.MOV.U32 R85, RZ, RZ, R148 ;  /* 0x000000ffff557224 */ /* 0x002fc600078e0094 */
[----:B------:R-:W-:Y:S01]  /*57f30*/  STL.64 [R1+0x23a8], R154 ;  /* 0x0023a89a01007387 */ /* 0x000fe20000100a00 */
[----:B--2---:R-:W-:-:S03]  /*57f40*/  MOV R84, R149 ;  /* 0x0000009500547202 */ /* 0x004fc60000000f00 */
[----:B------:R-:W-:Y:S04]  /*57f50*/  STL.64 [R1+0x2398], R150 ;  /* 0x0023989601007387 */ /* 0x000fe80000100a00 */
[----:B------:R1:W-:Y:S04]  /*57f60*/  STL [R1+0x5324], R85 ;  /* 0x0053245501007387 */ /* 0x0003e80000100800 */
[----:B------:R2:W-:Y:S04]  /*57f70*/  STL [R1+0x5320], R84 ;  /* 0x0053205401007387 */ /* 0x0005e80000100800 */
[----:B------:R-:W-:Y:S01]  /*57f80*/  STL.64 [R1+0x2380], R144 ;  /* 0x0023809001007387 */ /* 0x000fe20000100a00 */
[----:B-1----:R-:W-:-:S03]  /*57f90*/  IMAD.MOV.U32 R85, RZ, RZ, R138 ;  /* 0x000000ffff557224 */ /* 0x002fc600078e008a */
[----:B------:R-:W-:Y:S01]  /*57fa0*/  STL.64 [R1+0x2388], R146 ;  /* 0x0023889201007387 */ /* 0x000fe20000100a00 */
[----:B--2---:R-:W-:-:S03]  /*57fb0*/  IMAD.MOV.U32 R84, RZ, RZ, R139 ;  /* 0x000000ffff547224 */ /* 0x004fc600078e008b */
[----:B------:R1:W-:Y:S01]  /*57fc0*/  STL.64 [R1+0x2370], R136 ;  /* 0x0023708801007387 */ /* 0x0003e20000100a00 */
[C---:B------:R-:W-:Y:S03]  /*57fd0*/  HMMA.1688.F32.TF32 R132, R228.reuse, R38, R132 ;  /* 0x00000026e484723c */ /* 0x040fe60000081084 */
[----:B------:R-:W2:Y:S05]  /*57fe0*/  LDL.LU R156, [R1] ;  /* 0x00000000019c7983 */ /* 0x000eaa0000300800 */
[----:B-1----:R-:W-:Y:S11]  /*57ff0*/  HMMA.1688.F32.TF32 R136, R228, R42, R140 ;  /* 0x0000002ae488723c */ /* 0x002ff6000008108c */
[----:B------:R-:W-:Y:S11]  /*58000*/  @!UPT UIADD3 URZ, URZ, URZ, URZ ;  /* 0x0000003f3f3ff290 */ /* 0x000ff6000fffe03f */
[----:B------:R-:W-:Y:S01]  /*58010*/  @!UPT UIADD3 URZ, URZ, URZ, URZ ;  /* 0x0000003f3f3ff290 */ /* 0x000fe2000fffe03f */
[----:B------:R-:W-:Y:S04]  /*58020*/  STL.64 [R1+0x2360], R136 ;  /* 0x0023608801007387 */ /* 0x000fe80000100a00 */
[----:B------:R-:W-:Y:S04]  /*58030*/  STL.64 [R1+0x2368], R138 ;  /* 0x0023688a01007387 */ /* 0x000fe80000100a00 */
        /* <DEDUP_REMOVED lines=49> */
[----:B-1----:R-:W-:-:S03]  /*58350*/  IMAD.MOV.U32 R132, RZ, RZ, R248 ;  /* 0x000000ffff847224 */ /* 0x002fc600078e00f8 */
[----:B------:R-:W4:Y:S01]  /*58360*/  LDL.LU R136, [R1+0xf10] ;  /* 0x000f100001887983 */ /* 0x000f220000300800 */
[----:B------:R-:W-:-:S03]  /*58370*/  MOV R133, R249 ;  /* 0x000000f900857202 */ /* 0x000fc60000000f00 */
[----:B------:R-:W4:Y:S01]  /*58380*/  LDL.LU R137, [R1+0xf14] ;  /* 0x000f140001897983 */ /* 0x000f220000300800 */
[----:B---3--:R-:W-:-:S03]  /*58390*/  IMAD.MOV.U32 R134, RZ, RZ, R250 ;  /* 0x000000ffff867224 */ /* 0x008fc600078e00fa */
[----:B------:R-:W3:Y:S01]  /*583a0*/  LDL.LU R138, [R1+0xf18] ;  /* 0x000f1800018a7983 */ /* 0x000ee20000300800 */
[----:B------:R-:W-:-:S03]  /*583b0*/  IMAD.MOV.U32 R135, RZ, RZ, R251 ;  /* 0x000000ffff877224 */ /* 0x000fc600078e00fb */
[----:B------:R-:W3:Y:S04]  /*583c0*/  LDL.LU R139, [R1+0xf1c] ;  /* 0x000f1c00018b7983 */ /* 0x000ee80000300800 */
[----:B------:R-:W3:Y:S04]  /*583d0*/  LDL.LU R248, [R1+0x55fc] ;  /* 0x0055fc0001f87983 */ /* 0x000ee80000300800 */
[----:B------:R-:W3:Y:S04]  /*583e0*/  LDL.LU R249, [R1+0x55f8] ;  /* 0x0055f80001f97983 */ /* 0x000ee80000300800 */
[----:B------:R-:W3:Y:S04]  /*583f0*/  LDL.LU R250, [R1+0x55f4] ;  /* 0x0055f40001fa7983 */ /* 0x000ee80000300800 */
[----:B------:R-:W3:Y:S01]  /*58400*/  LDL.LU R251, [R1+0x55f0] ;  /* 0x0055f00001fb7983 */ /* 0x000ee20000300800 */
[C---:B--2---:R-:W-:Y:S08]  /*58410*/  HMMA.1688.F32.TF32 R188, R228.reuse, R34, R184 ;  /* 0x00000022e4bc723c */ /* 0x044ff000000810b8 */
[C---:B------:R-:W-:Y:S08]  /*58420*/  HMMA.1688.F32.TF32 R184, R228.reuse, R30, R180 ;  /* 0x0000001ee4b8723c */ /* 0x040ff000000810b4 */
[C---:B----4-:R-:W-:Y:S08]  /*58430*/  HMMA.1688.F32.TF32 R180, R228.reuse, R26, R176 ;  /* 0x0000001ae4b4723c */ /* 0x050ff000000810b0 */
[C---:B------:R-:W-:Y:S08]  /*58440*/  HMMA.1688.F32.TF32 R176, R228.reuse, R22, R172 ;  /* 0x00000016e4b0723c */ /* 0x040ff000000810ac */
[C---:B------:R-:W-:Y:S08]  /*58450*/  HMMA.1688.F32.TF32 R172, R228.reuse, R18, R168 ;  /* 0x00000012e4ac723c */ /* 0x040ff000000810a8 */
[C---:B------:R-:W-:Y:S08]  /*58460*/  HMMA.1688.F32.TF32 R168, R228.reuse, R14, R164 ;  /* 0x0000000ee4a8723c */ /* 0x040ff000000810a4 */
[C---:B------:R-:W-:Y:S08]  /*58470*/  HMMA.1688.F32.TF32 R164, R228.reuse, R10, R160 ;  /* 0x0000000ae4a4723c */ /* 0x040ff000000810a0 */
[----:B------:R-:W-:Y:S01]  /*58480*/  HMMA.1688.F32.TF32 R160, R228, R242, R156 ;  /* 0x000000f2e4a0723c */ /* 0x000fe2000008109c */
[----:B------:R-:W-:Y:S07]  /*58490*/  STL.64 [R1+0x2340], R188 ;  /* 0x002340bc01007387 */ /* 0x000fee0000100a00 */
[C---:B------:R-:W-:Y:S01]  /*584a0*/  HMMA.1688.F32.TF32 R152, R232.reuse, R126, R152 ;  /* 0x0000007ee898723c */ /* 0x040fe20000081098 */
[----:B------:R-:W-:Y:S04]  /*584b0*/  STL.64 [R1+0x2348], R190 ;  /* 0x002348be01007387 */ /* 0x000fe80000100a00 */
[----:B------:R-:W-:Y:S03]  /*584c0*/  STL.64 [R1+0x2330], R184 ;  /* 0x002330b801007387 */ /* 0x000fe60000100a00 */
        /* <DEDUP_REMOVED lines=10> */
[----:B------:R-:W-:Y:S04]  /*58570*/  LDS R228, [R3+0x4400] ;  /* 0x0044000003e47984 */ /* 0x000fe80000000800 */
[----:B------:R-:W-:Y:S04]  /*58580*/  LDS R230, [R3+0x6400] ;  /* 0x0064000003e67984 */ /* 0x000fe80000000800 */
[----:B------:R-:W-:Y:S04]  /*58590*/  LDS R229, [R4+0x4400] ;  /* 0x0044000004e57984 */ /* 0x000fe80000000800 */
[----:B------:R-:W1:Y:S01]  /*585a0*/  LDS R231, [R4+0x6400] ;  /* 0x0064000004e77984 */ /* 0x000e620000000800 */
[C---:B---3--:R-:W-:Y:S03]  /*585b0*/  HMMA.1688.F32.TF32 R156, R232.reuse, R130, R248 ;  /* 0x00000082e89c723c */ /* 0x048fe600000810f8 */
[----:B------:R-:W-:Y:S04]  /*585c0*/  STL.64 [R1+0x22f8], R170 ;  /* 0x0022f8aa01007387 */ /* 0x000fe80000100a00 */
[----:B------:R-:W-:Y:S04]  /*585d0*/  STL.64 [R1+0x22e0], R164 ;  /* 0x0022e0a401007387 */ /* 0x000fe80000100a00 */
[----:B------:R-:W-:Y:S04]  /*585e0*/  STL.64 [R1+0x22e8], R166 ;  /* 0x0022e8a601007387 */ /* 0x000fe80000100a00 */
[----:B------:R-:W-:Y:S04]  /*585f0*/  STL.64 [R1+0x20d0], R160 ;  /* 0x0020d0a001007387 */ /* 0x000fe80000100a00 */
[----:B------:R-:W-:Y:S05]  /*58600*/  STL.64 [R1+0x20d8], R162 ;  /* 0x0020d8a201007387 */ /* 0x000fea0000100a00 */
[----:B------:R-:W-:Y:S01]  /*58610*/  MOV R93, R157 ;  /* 0x0000009d005d7202 */ /* 0x000fe20000000f00 */
[----:B------:R-:W-:Y:S01]  /*58620*/  IMAD.MOV.U32 R92, RZ, RZ, R156 ;  /* 0x000000ffff5c7224 */ /* 0x000fe200078e009c */
[----:B------:R-:W-:Y:S04]  /*58630*/  STL.64 [R1+0x20c8], R158 ;  /* 0x0020c89e01007387 */ /* 0x000fe80000100a00 */
[----:B------:R-:W-:Y:S04]  /*58640*/  STL [R1+0x5274], R93 ;  /* 0x0052745d01007387 */ /* 0x000fe80000100800 */
[----:B------:R-:W-:Y:S04]  /*58650*/  STL [R1+0x5270], R92 ;  /* 0x0052705c01007387 */ /* 0x000fe80000100800 */
[----:B------:R-:W-:Y:S04]  /*58660*/  STL.64 [R1+0x22d0], R152 ;  /* 0x0022d09801007387 */ /* 0x000fe80000100a00 */
[----:B------:R-:W-:Y:S04]  /*58670*/  STL.64 [R1+0x22d8], R154 ;  /* 0x0022d89a01007387 */ /* 0x000fe80000100a00 */
[----:B------:R-:W-:Y:S04]  /*58680*/  STL.64 [R1+0x22c0], R148 ;  /* 0x0022c09401007387 */ /* 0x000fe80000100a00 */
[----:B------:R-:W-:Y:S04]  /*58690*/  STL.64 [R1+0x22c8], R150 ;  /* 0x0022c89601007387 */ /* 0x000fe80000100a00 */
[----:B------:R-:W-:Y:S04]  /*586a0*/  STL.64 [R1+0x22b0], R144 ;  /* 0x0022b09001007387 */ /* 0x000fe80000100a00 */
[----:B------:R-:W-:Y:S04]  /*586b0*/  STL.64 [R1+0x55d8], R118 ;  /* 0x0055d87601007387 */ /* 0x000fe80000100a00 */
[----:B------:R2:W-:Y:S02]  /*586c0*/  STL.64 [R1+0x55d0], R116 ;  /* 0x0055d07401007387 */ /* 0x0005e40000100a00 */
[----:B--2---:R-:W-:Y:S01]  /*586d0*/  HMMA.1688.F32.TF32 R116, R232, R114, R136 ;  /* 0x00000072e874723c */ /* 0x004fe20000081088 */
[----:B------:R-:W-:-:S02]  /*586e0*/  IMAD.MOV.U32 R92, RZ, RZ, R147 ;  /* 0x000000ffff5c7224 */ /* 0x000fc400078e0093 */
[----:B------:R-:W-:-:S03]  /*586f0*/  IMAD.MOV.U32 R93, RZ, RZ, R146 ;  /* 0x000000ffff5d7224 */ /* 0x000fc600078e0092 */
[----:B------:R-:W-:Y:S04]  /*58700*/  STL [R1+0x527c], R92 ;  /* 0x00527c5c01007387 */ /* 0x000fe80000100800 */
[----:B------:R-:W-:Y:S04]  /*58710*/  STL [R1+0x5278], R93 ;  /* 0x0052785d01007387 */ /* 0x000fe80000100800 */
[----:B------:R-:W-:Y:S04]  /*58720*/  STL.64 [R1+0x55c8], R114 ;  /* 0x0055c87201007387 */ /* 0x000fe80000100a00 */
[----:B------:R2:W-:Y:S05]  /*58730*/  STL.64 [R1+0x55c0], R112 ;  /* 0x0055c07001007387 */ /* 0x0005ea0000100a00 */
[----:B------:R-:W-:Y:S04]  /*58740*/  STL.64 [R1+0x22a0], R116 ;  /* 0x0022a07401007387 */ /* 0x000fe80000100a00 */
[----:B------:R3:W-:Y:S01]  /*58750*/  STL.64 [R1+0x22a8], R118 ;  /* 0x0022a87601007387 */ /* 0x0007e20000100a00 */
[C---:B--2---:R-:W-:Y:S08]  /*58760*/  HMMA.1688.F32.TF32 R112, R232.reuse, R106, R132 ;  /* 0x0000006ae870723c */ /* 0x044ff00000081084 */
[----:B---3--:R-:W-:Y:S11]  /*58770*/  HMMA.1688.F32.TF32 R116, R232, R110, R140 ;  /* 0x0000006ee874723c */ /* 0x008ff6000008108c */
[----:B------:R-:W-:Y:S11]  /*58780*/  @!UPT UIADD3 URZ, URZ, URZ, URZ ;  /* 0x0000003f3f3ff290 */ /* 0x000ff6000fffe03f */
[----:B------:R-:W-:Y:S01]  /*58790*/  @!UPT UIADD3 URZ, URZ, URZ, URZ ;  /* 0x0000003f3f3ff290 */ /* 0x000fe2000fffe03f */
[----:B------:R-:W-:Y:S04]  /*587a0*/  STL.64 [R1+0x2290], R116 ;  /* 0x0022907401007387 */ /* 0x000fe80000100a00 */
[----:B------:R-:W-:Y:S04]  /*587b0*/  STL.64 [R1+0x2298], R118 ;  /* 0x0022987601007387 */ /* 0x000fe80000100a00 */
[----:B------:R2:W-:Y:S04]  /*587c0*/  STL.64 [R1+0x2280], R112 ;  /* 0x0022807001007387 */ /* 0x0005e80000100a00 */
        /* <DEDUP_REMOVED lines=33> */
[----:B------:R-:W-:-:S02]  /*589e0*/  MOV R93, R115 ;  /* 0x00000073005d7202 */ /* 0x000fc40000000f00 */
[----:B------:R-:W3:Y:S04]  /*589f0*/  LDL.LU R140, [R1+0xe60] ;  /* 0x000e6000018c7983 */ /* 0x000ee80000300800 */
[----:B------:R-:W3:Y:S04]  /*58a00*/  LDL.LU R141, [R1+0xe64] ;  /* 0x000e6400018d7983 */ /* 0x000ee80000300800 */
[----:B------:R-:W3:Y:S04]  /*58a10*/  LDL.LU R142, [R1+0xe68] ;  /* 0x000e6800018e7983 */ /* 0x000ee80000300800 */
[----:B------:R-:W3:Y:S01]  /*58a20*/  LDL.LU R143, [R1+0xe6c] ;  /* 0x000e6c00018f7983 */ /* 0x000ee20000300800 */
[----:B--2---:R-:W-:Y:S11]  /*58a30*/  HMMA.1688.F32.TF32 R112, R232, R102, R132 ;  /* 0x00000066e870723c */ /* 0x004ff60000081084 */
[----:B------:R-:W-:Y:S11]  /*58a40*/  @!UPT UIADD3 URZ, URZ, URZ, URZ ;  /* 0x0000003f3f3ff290 */ /* 0x000ff6000fffe03f */
[----:B------:R-:W-:Y:S01]  /*58a50*/  @!UPT UIADD3 URZ, URZ, URZ, URZ ;  /* 0x0000003f3f3ff290 */ /* 0x000fe2000fffe03f */
[----:B------:R4:W-:Y:S04]  /*58a60*/  STL.64 [R1+0x2278], R114 ;  /* 0x0022787201007387 */ /* 0x0009e80000100a00 */
[----:B------:R-:W2:Y:S04]  /*58a70*/  LDL.LU R132, [R1+0xe50] ;  /* 0x000e500001847983 */ /* 0x000ea80000300800 */
[----:B------:R-:W2:Y:S04]  /*58a80*/  LDL.LU R133, [R1+0xe54] ;  /* 0x000e540001857983 */ /* 0x000ea80000300800 */
[----:B------:R-:W2:Y:S04]  /*58a90*/  LDL.LU R134, [R1+0xe58] ;  /* 0x000e580001867983 */ /* 0x000ea80000300800 */
[----:B------:R-:W2:Y:S01]  /*58aa0*/  LDL.LU R135, [R1+0xe5c] ;  /* 0x000e5c0001877983 */ /* 0x000ea20000300800 */
[----:B------:R-:W-:-:S02]  /*58ab0*/  IMAD.MOV.U32 R24, RZ, RZ, R112 ;  /* 0x000000ffff187224 */ /* 0x000fc400078e0070 */
[----:B------:R-:W-:Y:S02]  /*58ac0*/  IMAD.MOV.U32 R25, RZ, RZ, R113 ;  /* 0x000000ffff197224 */ /* 0x000fe400078e0071 */
[C---:B----4-:R-:W-:Y:S11]  /*58ad0*/  HMMA.1688.F32.TF32 R112, R232.reuse, R98, R164 ;  /* 0x00000062e870723c */ /* 0x050ff600000810a4 */
[----:B------:R-:W-:Y:S11]  /*58ae0*/  @!UPT UIADD3 URZ, URZ, URZ, URZ ;  /* 0x0000003f3f3ff290 */ /* 0x000ff6000fffe03f */
[----:B------:R-:W-:Y:S01]  /*58af0*/  @!UPT UIADD3 URZ, URZ, URZ, URZ ;  /* 0x0000003f3f3ff290 */ /* 0x000fe2000fffe03f */
[----:B------:R3:W-:Y:S01]  /*58b00*/  STL.64 [R1+0x2268], R114 ;  /* 0x0022687201007387 */ /* 0x0007e20000100a00 */
[----:B------:R-:W-:Y:S01]  /*58b10*/  IMAD.MOV.U32 R28, RZ, RZ, R112 ;  /* 0x000000ffff1c7224 */ /* 0x000fe200078e0070 */
[----:B------:R-:W-:Y:S02]  /*58b20*/  MOV R29, R113 ;  /* 0x00000071001d7202 */ /* 0x000fe40000000f00 */
[C---:B---3--:R-:W-:Y:S11]  /*58b30*/  HMMA.1688.F32.TF32 R112, R232.reuse, R94, R160 ;  /* 0x0000005ee870723c */ /* 0x048ff600000810a0 */
[----:B------:R-:W-:Y:S11]  /*58b40*/  @!UPT UIADD3 URZ, URZ, URZ, URZ ;  /* 0x0000003f3f3ff290 */ /* 0x000ff6000fffe03f */
[----:B------:R-:W-:Y:S01]  /*58b50*/  @!UPT UIADD3 URZ, URZ, URZ, URZ ;  /* 0x0000003f3f3ff290 */ /* 0x000fe2000fffe03f */
[----:B------:R3:W-:Y:S01]  /*58b60*/  STL.64 [R1+0x2258], R114 ;  /* 0x0022587201007387 */ /* 0x0007e20000100a00 */
[----:B------:R-:W-:Y:S02]  /*58b70*/  IMAD.MOV.U32 R32, RZ, RZ, R112 ;  /* 0x000000ffff207224 */ /* 0x000fe400078e0070 */
[----:B------:R-:W-:Y:S02]  /*58b80*/  IMAD.MOV.U32 R33, RZ, RZ, R113 ;  /* 0x000000ffff217224 */ /* 0x000fe400078e0071 */
[C---:B---3--:R-:W-:Y:S11]  /*58b90*/  HMMA.1688.F32.TF32 R112, R232.reuse, R90, R156 ;  /* 0x0000005ae870723c */ /* 0x048ff6000008109c */
[----:B------:R-:W-:Y:S11]  /*58ba0*/  @!UPT UIADD3 URZ, URZ, URZ, URZ ;  /* 0x0000003f3f3ff290 */ /* 0x000ff6000fffe03f */
[----:B------:R-:W-:Y:S01]  /*58bb0*/  @!UPT UIADD3 URZ, URZ, URZ, URZ ;  /* 0x0000003f3f3ff290 */ /* 0x000fe2000fffe03f */
[----:B------:R3:W-:Y:S01]  /*58bc0*/  STL.64 [R1+0x2248], R114 ;  /* 0x0022487201007387 */ /* 0x0007e20000100a00 */
[----:B------:R-:W-:Y:S01]  /*58bd0*/  IMAD.MOV.U32 R36, RZ, RZ, R112 ;  /* 0x000000ffff247224 */ /* 0x000fe200078e0070 */
[----:B------:R-:W-:Y:S02]  /*58be0*/  MOV R37, R113 ;  /* 0x0000007100257202 */ /* 0x000fe40000000f00 */
[C---:B---3--:R-:W-:Y:S03]  /*58bf0*/  HMMA.1688.F32.TF32 R112, R232.reuse, R86, R152 ;  /* 0x00000056e870723c */ /* 0x048fe60000081098 */
[----:B------:R-:W-:Y:S04]  /*58c00*/  STL [R1+0x5214], R37 ;  /* 0x0052142501007387 */ /* 0x000fe80000100800 */
[----:B------:R-:W-:Y:S11]  /*58c10*/  STL [R1+0x5210], R36 ;  /* 0x0052102401007387 */ /* 0x000ff60000100800 */
[----:B------:R-:W-:Y:S05]  /*58c20*/  @!UPT UIADD3 URZ, URZ, URZ, URZ ;  /* 0x0000003f3f3ff290 */ /* 0x000fea000fffe03f */
        /* <DEDUP_REMOVED lines=22> */
[C---:B---3--:R-:W-:Y:S11]  /*58d90*/  HMMA.1688.F32.TF32 R112, R232.reuse, R70, R140 ;  /* 0x00000046e870723c */ /* 0x048ff6000008108c */
[----:B------:R-:W-:Y:S11]  /*58da0*/  @!UPT UIADD3 URZ, URZ, URZ, URZ ;  /* 0x0000003f3f3ff290 */ /* 0x000ff6000fffe03f */
[----:B------:R-:W-:Y:S02]  /*58db0*/  @!UPT UIADD3 URZ, URZ, URZ, URZ ;  /* 0x0000003f3f3ff290 */ /* 0x000fe4000fffe03f */
[----:B------:R-:W-:Y:S01]  /*58dc0*/  IMAD.MOV.U32 R56, RZ, RZ, R112 ;  /* 0x000000ffff387224 */ /* 0x000fe200078e0070 */
[----:B------:R-:W-:Y:S01]  /*58dd0*/  MOV R44, R115 ;  /* 0x00000073002c7202 */ /* 0x000fe20000000f00 */
[----:B------:R-:W-:Y:S02]  /*58de0*/  IMAD.MOV.U32 R57, RZ, RZ, R113 ;  /* 0x000000ffff397224 */ /* 0x000fe400078e0071 */
[----:B------:R-:W-:Y:S02]  /*58df0*/  IMAD.MOV.U32 R45, RZ, RZ, R114 ;  /* 0x000000ffff2d7224 */ /* 0x000fe400078e0072 */
[----:B--2---:R-:W-:Y:S11]  /*58e00*/  HMMA.1688.F32.TF32 R112, R232, R66, R132 ;  /* 0x00000042e870723c */ /* 0x004ff60000081084 */
[----:B------:R-:W-:Y:S11]  /*58e10*/  @!UPT UIADD3 URZ, URZ, URZ, URZ ;  /* 0x0000003f3f3ff290 */ /* 0x000ff6000fffe03f */
[----:B------:R-:W-:Y:S01]  /*58e20*/  @!UPT UIADD3 URZ, URZ, URZ, URZ ;  /* 0x0000003f3f3ff290 */ /* 0x000fe2000fffe03f */
[----:B------:R2:W-:Y:S04]  /*58e30*/  STL.64 [R1+0x21e8], R114 ;  /* 0x0021e87201007387 */ /* 0x0005e80000100a00 */
        /* <DEDUP_REMOVED lines=54> */
[C---:B--2---:R-:W-:Y:S11]  /*591a0*/  HMMA.1688.F32.TF32 R112, R232.reuse, R62, R180 ;  /* 0x0000003ee870723c */ /* 0x044ff600000810b4 */
[----:B------:R-:W-:Y:S11]  /*591b0*/  @!UPT UIADD3 URZ, URZ, URZ, URZ ;  /* 0x0000003f3f3ff290 */ /* 0x000ff6000fffe03f */
[----:B------:R-:W-:Y:S01]  /*591c0*/  @!UPT UIADD3 URZ, URZ, URZ, URZ ;  /* 0x0000003f3f3ff290 */ /* 0x000fe2000fffe03f */
[----:B------:R3:W-:Y:S01]  /*591d0*/  STL.64 [R1+0x21d8], R114 ;  /* 0x0021d87201007387 */ /* 0x0007e20000100a00 */
[----:B------:R-:W-:Y:S01]  /*591e0*/  IMAD.MOV.U32 R64, RZ, RZ, R112 ;  /* 0x000000ffff407224 */ /* 0x000fe200078e0070 */
[----:B------:R-:W-:Y:S02]  /*591f0*/  MOV R65, R113 ;  /* 0x0000007100417202 */ /* 0x000fe40000000f00 */
[----:B---3--:R-:W-:Y:S07]  /*59200*/  HMMA.1688.F32.TF32 R112, R232, R58, R132 ;  /* 0x0000003ae870723c */ /* 0x008fee0000081084 */
[----:B------:R-:W-:Y:S01]  /*59210*/  IMAD.MOV.U32 R132, RZ, RZ, R216 ;  /* 0x000000ffff847224 */ /* 0x000fe200078e00d8 */
[----:B------:R-:W-:Y:S01]  /*59220*/  MOV R133, R217 ;  /* 0x000000d900857202 */ /* 0x000fe20000000f00 */
[----:B------:R-:W-:-:S02]  /*59230*/  IMAD.MOV.U32 R134, RZ, RZ, R218 ;  /* 0x000000ffff867224 */ /* 0x000fc400078e00da */
[----:B------:R-:W-:Y:S11]  /*59240*/  IMAD.MOV.U32 R135, RZ, RZ, R219 ;  /* 0x000000ffff877224 */ /* 0x000ff600078e00db */
        /* <DEDUP_REMOVED lines=10> */
[----:B------:R-:W-:Y:S02]  /*592f0*/  @!UPT UIADD3 URZ, URZ, URZ, URZ ;  /* 0x0000003f3f3ff290 */ /* 0x000fe4000fffe03f */
[----:B------:R-:W-:Y:S01]  /*59300*/  IMAD.MOV.U32 R72, RZ, RZ, R112 ;  /* 0x000000ffff487224 */ /* 0x000fe200078e0070 */
[----:B------:R-:W-:Y:S01]  /*59310*/  MOV R73, R113 ;  /* 0x0000007100497202 */ /* 0x000fe20000000f00 */
[----:B------:R-:W-:Y:S02]  /*59320*/  IMAD.MOV.U32 R37, RZ, RZ, R114 ;  /* 0x000000ffff257224 */ /* 0x000fe400078e0072 */
[----:B------:R-:W-:Y:S02]  /*59330*/  IMAD.MOV.U32 R36, RZ, RZ, R115 ;  /* 0x000000ffff247224 */ /* 0x000fe400078e0073 */
[C---:B------:R-:W-:Y:S11]  /*59340*/  HMMA.1688.F32.TF32 R112, R232.reuse, R50, R172 ;  /* 0x00000032e870723c */ /* 0x040ff600000810ac */
[----:B------:R-:W-:Y:S11]  /*59350*/  @!UPT UIADD3 URZ, URZ, URZ, URZ ;  /* 0x0000003f3f3ff290 */ /* 0x000ff6000fffe03f */
[----:B------:R-:W-:Y:S01]  /*59360*/  @!UPT UIADD3 URZ, URZ, URZ, URZ ;  /* 0x0000003f3f3ff290 */ /* 0x000fe2000fffe03f */
[----:B------:R3:W-:Y:S01]  /*59370*/  STL.64 [R1+0x21a8], R114 ;  /* 0x0021a87201007387 */ /* 0x0007e20000100a00 */
[----:B------:R-:W-:Y:S01]  /*59380*/  IMAD.MOV.U32 R76, RZ, RZ, R112 ;  /* 0x000000ffff4c7224 */ /* 0x000fe200078e0070 */
[----:B------:R-:W-:Y:S02]  /*59390*/  MOV R77, R113 ;  /* 0x00000071004d7202 */ /* 0x000fe40000000f00 */
[C---:B---3--:R-:W-:Y:S08]  /*593a0*/  HMMA.1688.F32.TF32 R112, R232.reuse, R46, R168 ;  /* 0x0000002ee870723c */ /* 0x048ff000000810a8 */
[C---:B------:R-:W-:Y:S08]  /*593b0*/  HMMA.1688.F32.TF32 R164, R232.reuse, R42, R164 ;  /* 0x0000002ae8a4723c */ /* 0x040ff000000810a4 */
[----:B------:R-:W-:Y:S07]  /*593c0*/  HMMA.1688.F32.TF32 R116, R232, R38, R160 ;  /* 0x00000026e874723c */ /* 0x000fee00000810a0 */
[----:B------:R3:W-:Y:S01]  /*593d0*/  STL.64 [R1+0x2198], R114 ;  /* 0x0021987201007387 */ /* 0x0007e20000100a00 */
[----:B------:R-:W-:-:S02]  /*593e0*/  IMAD.MOV.U32 R80, RZ, RZ, R112 ;  /* 0x000000ffff507224 */ /* 0x000fc400078e0070 */
[----:B------:R-:W-:Y:S02]  /*593f0*/  IMAD.MOV.U32 R81, RZ, RZ, R113 ;  /* 0x000000ffff517224 */ /* 0x000fe400078e0071 */
[C---:B---3--:R-:W-:Y:S03]  /*59400*/  HMMA.1688.F32.TF32 R112, R232.reuse, R34, R156 ;  /* 0x00000022e870723c */ /* 0x048fe6000008109c */
[----:B------:R-:W-:Y:S04]  /*59410*/  STL [R1+0x5204], R81 ;  /* 0x0052045101007387 */ /* 0x000fe80000100800 */
[----:B------:R-:W-:Y:S04]  /*59420*/  STL [R1+0x5200], R80 ;  /* 0x0052005001007387 */ /* 0x000fe80000100800 */
[----:B------:R-:W-:Y:S01]  /*59430*/  STL.64 [R1+0x2180], R164 ;  /* 0x002180a401007387 */ /* 0x000fe20000100a00 */
[C---:B------:R-:W-:Y:S03]  /*59440*/  HMMA.1688.F32.TF32 R152, R232.reuse, R30, R152 ;  /* 0x0000001ee898723c */ /* 0x040fe60000081098 */
[----:B------:R-:W-:Y:S04]  /*59450*/  STL.64 [R1+0x2188], R166 ;  /* 0x002188a601007387 */ /* 0x000fe80000100a00 */
[----:B------:R-:W-:Y:S04]  /*59460*/  STL.64 [R1+0x20b0], R116 ;  /* 0x0020b07401007387 */ /* 0x000fe80000100a00 */
[----:B------:R3:W-:Y:S04]  /*59470*/  STL.64 [R1+0x20b8], R118 ;  /* 0x0020b87601007387 */ /* 0x0007e80000100a00 */
[----:B------:R-:W-:Y:S04]  /*59480*/  STL.64 [R1+0x20a0], R112 ;  /* 0x0020a07001007387 */ /* 0x000fe80000100a00 */
[----:B------:R4:W-:Y:S01]  /*59490*/  STL.64 [R1+0x20a8], R114 ;  /* 0x0020a87201007387 */ /* 0x0009e20000100a00 */
[C---:B---3--:R-:W-:Y:S08]  /*594a0*/  HMMA.1688.F32.TF32 R116, R232.reuse, R26, R148 ;  /* 0x0000001ae874723c */ /* 0x048ff00000081094 */
[C---:B----4-:R-:W-:Y:S01]  /*594b0*/  HMMA.1688.F32.TF32 R112, R232.reuse, R22, R144 ;  /* 0x00000016e870723c */ /* 0x050fe20000081090 */
[----:B------:R-:W-:Y:S04]  /*594c0*/  STL.64 [R1+0x2090], R152 ;  /* 0x0020909801007387 */ /* 0x000fe80000100a00 */
[----:B------:R-:W-:Y:S03]  /*594d0*/  STL.64 [R1+0x2098], R154 ;  /* 0x0020989a01007387 */ /* 0x000fe60000100a00 */
[C---:B------:R-:W-:Y:S07]  /*594e0*/  HMMA.1688.F32.TF32 R136, R232.reuse, R18, R136 ;  /* 0x00000012e888723c */ /* 0x040fee0000081088 */
[----:B------:R-:W-:Y:S04]  /*594f0*/  STL.64 [R1+0x2080], R116 ;  /* 0x0020807401007387 */ /* 0x000fe80000100a00 */
[----:B------:R3:W-:Y:S04]  /*59500*/  STL.64 [R1+0x2088], R118 ;  /* 0x0020887601007387 */ /* 0x0007e80000100a00 */
[----:B------:R-:W-:Y:S04]  /*59510*/  STL.64 [R1+0x2070], R112 ;  /* 0x0020707001007387 */ /* 0x000fe80000100a00 */
[----:B------:R-:W-:Y:S01]  /*59520*/  STL.64 [R1+0x2078], R114 ;  /* 0x0020787201007387 */ /* 0x000fe20000100a00 */
[C---:B---3--:R-:W-:Y:S03]  /*59530*/  HMMA.1688.F32.TF32 R116, R232.reuse, R14, R140 ;  /* 0x0000000ee874723c */ /* 0x048fe6000008108c */
[----:B------:R-:W-:Y:S04]  /*59540*/  STL.64 [R1+0x2060], R136 ;  /* 0x0020608801007387 */ /* 0x000fe80000100a00 */
[----:B------:R-:W-:Y:S11]  /*59550*/  STL.64 [R1+0x2068], R138 ;  /* 0x0020688a01007387 */ /* 0x000ff60000100a00 */
[----:B------:R-:W-:Y:S05]  /*59560*/  @!UPT UIADD3 URZ, URZ, URZ, URZ ;  /* 0x0000003f3f3ff290 */ /* 0x000fea000fffe03f */
[----:B------:R-:W-:Y:S04]  /*59570*/  STL.64 [R1+0x2050], R116 ;  /* 0x0020507401007387 */ /* 0x000fe80000100a00 */
[----:B------:R3:W-:Y:S02]  /*59580*/  STL.64 [R1+0x2058], R118 ;  /* 0x0020587601007387 */ /* 0x0007e40000100a00 */
[C---:B---3--:R-:W-:Y:S08]  /*59590*/  HMMA.1688.F32.TF32 R116, R232.reuse, R242, R220 ;  /* 0x000000f2e874723c */ /* 0x048ff000000810dc */
[----:B--2---:R-:W-:Y:S01]  /*595a0*/  HMMA.1688.F32.TF32 R112, R232, R10, R216 ;  /* 0x0000000ae870723c */ /* 0x004fe200000810d8 */
[----:B------:R-:W-:Y:S04]  /*595b0*/  LDS R216, [R3+0x4480] ;  /* 0x0044800003d87984 */ /* 0x000fe80000000800 */
[----:B------:R-:W-:Y:S04]  /*595c0*/  LDS R218, [R3+0x6480] ;  /* 0x0064800003da7984 */ /* 0x000fe80000000800 */
[----:B------:R-:W-:Y:S04]  /*595d0*/  LDS R217, [R4+0x4480] ;  /* 0x0044800004d97984 */ /* 0x000fe80000000800 */
[----:B------:R-:W2:Y:S10]  /*595e0*/  LDS R219, [R4+0x6480] ;  /* 0x0064800004db7984 */ /* 0x000eb40000000800 */
[----:B------:R-:W-:Y:S01]  /*595f0*/  STL [R1+0x2040], R112 ;  /* 0x0020407001007387 */ /* 0x000fe20000100800 */
[----:B------:R-:W-:Y:S01]  /*59600*/  IMAD.MOV.U32 R81, RZ, RZ, R113 ;  /* 0x000000ffff517224 */ /* 0x000fe200078e0071 */
[----:B------:R-:W-:-:S02]  /*59610*/  MOV R80, R114 ;  /* 0x0000007200507202 */ /* 0x000fc40000000f00 */
[----:B------:R1:W-:Y:S02]  /*59620*/  STL [R1+0x204c], R115 ;  /* 0x00204c7301007387 */ /* 0x0003e40000100800 */
[C---:B-1----:R-:W-:Y:S02]  /*59630*/  HMMA.1688.F32.TF32 R112, R228.reuse, R130, R224 ;  /* 0x00000082e470723c */ /* 0x042fe400000810e0 */
[----:B------:R-:W-:Y:S04]  /*59640*/  STL.64 [R1+0x2020], R116 ;  /* 0x0020207401007387 */ /* 0x000fe80000100a00 */
[----:B------:R-:W-:Y:S11]  /*59650*/  STL.64 [R1+0x2028], R118 ;  /* 0x0020287601007387 */ /* 0x000ff60000100a00 */
[----:B------:R-:W-:Y:S06]  /*59660*/  @!UPT UIADD3 URZ, URZ, URZ, URZ ;  /* 0x0000003f3f3ff290 */ /* 0x000fec000fffe03f */
[----:B------:R1:W-:Y:S01]  /*59670*/  STL.64 [R1+0x2018], R114 ;  /* 0x0020187201007387 */ /* 0x0003e20000100a00 */
[----:B------:R-:W-:Y:S02]  /*59680*/  IMAD.MOV.U32 R88, RZ, RZ, R112 ;  /* 0x000000ffff587224 */ /* 0x000fe400078e0070 */
[----:B------:R-:W-:Y:S01]  /*59690*/  IMAD.MOV.U32 R89, RZ, RZ, R113 ;  /* 0x000000ffff597224 */ /* 0x000fe200078e0071 */
[----:B------:R-:W3:Y:S01]  /*596a0*/  LDL.LU R140, [R1+0xc50] ;  /* 0x000c5000018c7983 */ /* 0x000ee20000300800 */
[C---:B-1----:R-:W-:Y:S11]  /*596b0*/  HMMA.1688.F32.TF32 R112, R228.reuse, R126, R132 ;  /* 0x0000007ee470723c */ /* 0x042ff60000081084 */
[----:B------:R-:W-:Y:S11]  /*596c0*/  @!UPT UIADD3 URZ, URZ, URZ, URZ ;  /* 0x0000003f3f3ff290 */ /* 0x000ff6000fffe03f */
[----:B------:R-:W-:Y:S01]  /*596d0*/  @!UPT UIADD3 URZ, URZ, URZ, URZ ;  /* 0x0000003f3f3ff290 */ /* 0x000fe2000fffe03f */
        /* <DEDUP_REMOVED lines=117> */
[C---:B----4-:R-:W-:Y:S11]  /*59e30*/  HMMA.1688.F32.TF32 R116, R228.reuse, R122, R116 ;  /* 0x0000007ae474723c */ /* 0x050ff60000081074 */
[----:B------:R-:W-:Y:S11]  /*59e40*/  @!UPT UIADD3 URZ, URZ, URZ, URZ ;  /* 0x0000003f3f3ff290 */ /* 0x000ff6000fffe03f */
[----:B------:R-:W-:Y:S01]  /*59e50*/  @!UPT UIADD3 URZ, URZ, URZ, URZ ;  /* 0x0000003f3f3ff290 */ /* 0x000fe2000fffe03f */
[----:B------:R-:W-:Y:S04]  /*59e60*/  STL.64 [R1+0x2000], R116 ;  /* 0x0020007401007387 */ /* 0x000fe80000100a00 */
[----:B------:R1:W-:Y:S04]  /*59e70*/  STL.64 [R1+0x2008], R118 ;  /* 0x0020087601007387 */ /* 0x0003e80000100a00 */
[----:B-1----:R-:W2:Y:S04]  /*59e80*/  LDL.LU.64 R118, [R1+0x55d8] ;  /* 0x0055d80001767983 */ /* 0x002ea80000300a00 */
[----:B------:R-:W4:Y:S01]  /*59e90*/  LDL.LU.64 R116, [R1+0x55d0] ;  /* 0x0055d00001747983 */ /* 0x000f220000300a00 */
[C---:B--2---:R-:W-:Y:S11]  /*59ea0*/  HMMA.1688.F32.TF32 R112, R228.reuse, R118, R112 ;  /* 0x00000076e470723c */ /* 0x044ff60000081070 */
[----:B------:R-:W-:Y:S11]  /*59eb0*/  @!UPT UIADD3 URZ, URZ, URZ, URZ ;  /* 0x0000003f3f3ff290 */ /* 0x000ff6000fffe03f */
[----:B------:R-:W-:Y:S01]  /*59ec0*/  @!UPT UIADD3 URZ, URZ, URZ, URZ ;  /* 0x0000003f3f3ff290 */ /* 0x000fe2000fffe03f */
[----:B------:R-:W-:Y:S04]  /*59ed0*/  STL.64 [R1+0x1ff0], R112 ;  /* 0x001ff07001007387 */ /* 0x000fe80000100a00 */
[----:B------:R1:W-:Y:S04]  /*59ee0*/  STL.64 [R1+0x1ff8], R114 ;  /* 0x001ff87201007387 */ /* 0x0003e80000100a00 */
[----:B-1----:R-:W2:Y:S04]  /*59ef0*/  LDL.LU.64 R114, [R1+0x55c8] ;  /* 0x0055c80001727983 */ /* 0x002ea80000300a00 */
[----:B------:R-:W3:Y:S01]  /*59f00*/  LDL.LU.64 R112, [R1+0x55c0] ;  /* 0x0055c00001707983 */ /* 0x000ee20000300a00 */
[C---:B------:R-:W-:Y:S08]  /*59f10*/  HMMA.1688.F32.TF32 R200, R228.reuse, R90, R200 ;  /* 0x0000005ae4c8723c */ /* 0x040ff000000810c8 */
[C---:B------:R-:W-:Y:S08]  /*59f20*/  HMMA.1688.F32.TF32 R132, R228.reuse, R10, R132 ;  /* 0x0000000ae484723c */ /* 0x040ff00000081084 */
[C---:B--2---:R-:W-:Y:S11]  /*59f30*/  HMMA.1688.F32.TF32 R224, R228.reuse, R114, R224 ;  /* 0x00000072e4e0723c */ /* 0x044ff600000810e0 */
[----:B------:R-:W-:Y:S11]  /*59f40*/  @!UPT UIADD3 URZ, URZ, URZ, URZ ;  /* 0x0000003f3f3ff290 */ /* 0x000ff6000fffe03f */
[----:B------:R-:W-:Y:S01]  /*59f50*/  @!UPT UIADD3 URZ, URZ, URZ, URZ ;  /* 0x0000003f3f3ff290 */ /* 0x000fe2000fffe03f */
[----:B------:R-:W-:Y:S04]  /*59f60*/  STL.64 [R1+0x1fe0], R224 ;  /* 0x001fe0e001007387 */ /* 0x000fe80000100a00 */
[----:B------:R1:W-:Y:S02]  /*59f70*/  STL.64 [R1+0x1fe8], R226 ;  /* 0x001fe8e201007387 */ /* 0x0003e40000100a00 */
[C---:B-1----:R-:W-:Y:S11]  /*59f80*/  HMMA.1688.F32.TF32 R224, R228.reuse, R110, R232 ;  /* 0x0000006ee4e0723c */ /* 0x042ff600000810e8 */
[----:B------:R-:W-:Y:S11]  /*59f90*/  @!UPT UIADD3 URZ, URZ, URZ, URZ ;  /* 0x0000003f3f3ff290 */ /* 0x000ff6000fffe03f */
[----:B------:R-:W-:Y:S01]  /*59fa0*/  @!UPT UIADD3 URZ, URZ, URZ, URZ ;  /* 0x0000003f3f3ff290 */ /* 0x000fe2000fffe03f */
[----:B------:R1:W-:Y:S01]  /*59fb0*/  STL.64 [R1+0x1fd0], R224 ;  /* 0x001fd0e001007387 */ /* 0x0003e20000100a00 */
[----:B------:R-:W-:Y:S01]  /*59fc0*/  IMAD.MOV.U32 R101, RZ, RZ, R226 ;  /* 0x000000ffff657224 */ /* 0x000fe200078e00e2 */
[----:B------:R-:W-:Y:S02]  /*59fd0*/  MOV R100, R227 ;  /* 0x000000e300647202 */ /* 0x000fe40000000f00 */
[C---:B-1----:R-:W-:Y:S08]  /*59fe0*/  HMMA.1688.F32.TF32 R224, R228.reuse, R106, R220 ;  /* 0x0000006ae4e0723c */ /* 0x042ff000000810dc */
[C---:B------:R-:W-:Y:S08]  /*59ff0*/  HMMA.1688.F32.TF32 R232, R228.reuse, R102, R248 ;  /* 0x00000066e4e8723c */ /* 0x040ff000000810f8 */
[C---:B------:R-:W-:Y:S07]  /*5a000*/  HMMA.1688.F32.TF32 R220, R228.reuse, R98, R236 ;  /* 0x00000062e4dc723c */ /* 0x040fee00000810ec */
[----:B------:R-:W-:Y:S04]  /*5a010*/  STL.64 [R1+0x1fc0], R224 ;  /* 0x001fc0e001007387 */ /* 0x000fe80000100a00 */
[----:B------:R1:W-:Y:S02]  /*5a020*/  STL.64 [R1+0x1fc8], R226 ;  /* 0x001fc8e201007387 */ /* 0x0003e40000100a00 */
[C---:B-1----:R-:W-:Y:S02]  /*5a030*/  HMMA.1688.F32.TF32 R224, R228.reuse, R94, R244 ;  /* 0x0000005ee4e0723c */ /* 0x042fe400000810f4 */
[----:B------:R-:W-:Y:S04]  /*5a040*/  STL.64 [R1+0x1fb0], R232 ;  /* 0x001fb0e801007387 */ /* 0x000fe80000100a00 */
[----:B------:R-:W-:Y:S04]  /*5a050*/  STL.64 [R1+0x1fb8], R234 ;  /* 0x001fb8ea01007387 */ /* 0x000fe80000100a00 */
[----:B------:R-:W-:Y:S04]  /*5a060*/  STL.64 [R1+0x1fa0], R220 ;  /* 0x001fa0dc01007387 */ /* 0x000fe80000100a00 */
[----:B------:R1:W-:Y:S09]  /*5a070*/  STL.64 [R1+0x1fa8], R222 ;  /* 0x001fa8de01007387 */ /* 0x0003f20000100a00 */
[----:B------:R-:W-:Y:S01]  /*5a080*/  STL.64 [R1+0x1f90], R224 ;  /* 0x001f90e001007387 */ /* 0x000fe20000100a00 */
[C---:B-1----:R-:W-:Y:S03]  /*5a090*/  HMMA.1688.F32.TF32 R220, R228.reuse, R86, R204 ;  /* 0x00000056e4dc723c */ /* 0x042fe600000810cc */
[----:B------:R-:W-:Y:S04]  /*5a0a0*/  STL.64 [R1+0x1f98], R226 ;  /* 0x001f98e201007387 */ /* 0x000fe80000100a00 */
[----:B------:R-:W-:Y:S01]  /*5a0b0*/  STL.64 [R1+0x1f80], R200 ;  /* 0x001f80c801007387 */ /* 0x000fe20000100a00 */
[C---:B------:R-:W-:Y:S03]  /*5a0c0*/  HMMA.1688.F32.TF32 R204, R228.reuse, R82, R212 ;  /* 0x00000052e4cc723c */ /* 0x040fe600000810d4 */
[----:B------:R1:W-:Y:S05]  /*5a0d0*/  STL.64 [R1+0x1f88], R202 ;  /* 0x001f88ca01007387 */ /* 0x0003ea0000100a00 */
[C---:B-1----:R-:W-:Y:S08]  /*5a0e0*/  HMMA.1688.F32.TF32 R200, R228.reuse, R78, R188 ;  /* 0x0000004ee4c8723c */ /* 0x042ff000000810bc */
[C---:B------:R-:W-:Y:S01]  /*5a0f0*/  HMMA.1688.F32.TF32 R188, R228.reuse, R74, R196 ;  /* 0x0000004ae4bc723c */ /* 0x040fe200000810c4 */
        /* <DEDUP_REMOVED lines=31> */
[C---:B---3--:R-:W-:Y:S01]  /*5a2f0*/  HMMA.1688.F32.TF32 R136, R228.reuse, R14, R140 ;  /* 0x0000000ee488723c */ /* 0x048fe2000008108c */
        /* <DEDUP_REMOVED lines=19> */
[----:B------:R-:W2:Y:S04]  /*5a430*/  LDL.LU R140, [R1+0xb00] ;  /* 0x000b0000018c7983 */ /* 0x000ea80000300800 */
[----:B------:R1:W-:Y:S04]  /*5a440*/  STL.64 [R1+0x1e30], R136 ;  /* 0x001e308801007387 */ /* 0x0003e80000100a00 */
[----:B------:R3:W-:Y:S04]  /*5a450*/  STL.64 [R1+0x1e38], R138 ;  /* 0x001e388a01007387 */ /* 0x0007e80000100a00 */
[----:B------:R1:W-:Y:S04]  /*5a460*/  STL.64 [R1+0x1e20], R132 ;  /* 0x001e208401007387 */ /* 0x0003e80000100a00 */
[----:B------:R1:W-:Y:S04]  /*5a470*/  STL.64 [R1+0x1e28], R134 ;  /* 0x001e288601007387 */ /* 0x0003e80000100a00 */
        /* <DEDUP_REMOVED lines=91> */
[----:B--2---:R-:W-:Y:S08]  /*5aa30*/  HMMA.1688.F32.TF32 R220, R228, R242, R236 ;  /* 0x000000f2e4dc723c */ /* 0x004ff000000810ec */
[C---:B---3--:R-:W-:Y:S11]  /*5aa40*/  HMMA.1688.F32.TF32 R232, R216.reuse, R130, R244 ;  /* 0x00000082d8e8723c */ /* 0x048ff600000810f4 */
[----:B------:R-:W-:Y:S04]  /*5aa50*/  @!UPT UIADD3 URZ, URZ, URZ, URZ ;  /* 0x0000003f3f3ff290 */ /* 0x000fe8000fffe03f */
[----:B------:R-:W-:Y:S01]  /*5aa60*/  STL.64 [R1+0x1e08], R222 ;  /* 0x001e08de01007387 */ /* 0x000fe20000100a00 */
[C---:B----4-:R-:W-:Y:S07]  /*5aa70*/  HMMA.1688.F32.TF32 R200, R216.reuse, R126, R200 ;  /* 0x0000007ed8c8723c */ /* 0x050fee00000810c8 */
[----:B------:R-:W-:Y:S04]  /*5aa80*/  STL.64 [R1+0x5220], R234 ;  /* 0x005220ea01007387 */ /* 0x000fe80000100a00 */
[----:B------:R-:W-:Y:S01]  /*5aa90*/  STL.64 [R1+0x5218], R232 ;  /* 0x005218e801007387 */ /* 0x000fe20000100a00 */
[C---:B------:R-:W-:Y:S08]  /*5aaa0*/  HMMA.1688.F32.TF32 R224, R216.reuse, R122, R204 ;  /* 0x0000007ad8e0723c */ /* 0x040ff000000810cc */
[C---:B------:R-:W-:Y:S03]  /*5aab0*/  HMMA.1688.F32.TF32 R132, R216.reuse, R46, R132 ;  /* 0x0000002ed884723c */ /* 0x040fe60000081084 */
[----:B------:R-:W-:Y:S04]  /*5aac0*/  STL.64 [R1+0x1e10], R200 ;  /* 0x001e10c801007387 */ /* 0x000fe80000100a00 */
[----:B------:R1:W-:Y:S01]  /*5aad0*/  STL.64 [R1+0x1e18], R202 ;  /* 0x001e18ca01007387 */ /* 0x0003e20000100a00 */
[----:B------:R-:W-:Y:S01]  /*5aae0*/  HMMA.1688.F32.TF32 R204, R216, R118, R212 ;  /* 0x00000076d8cc723c */ /* 0x000fe200000810d4 */
[----:B------:R-:W-:-:S02]  /*5aaf0*/  IMAD.MOV.U32 R96, RZ, RZ, R220 ;  /* 0x000000ffff607224 */ /* 0x000fc400078e00dc */
[----:B------:R-:W-:Y:S01]  /*5ab00*/  LDS R222, [R3+0x6500] ;  /* 0x0065000003de7984 */ /* 0x000fe20000000800 */
[----:B------:R-:W-:-:S03]  /*5ab10*/  IMAD.MOV.U32 R97, RZ, RZ, R221 ;  /* 0x000000ffff617224 */ /* 0x000fc600078e00dd */
[----:B------:R-:W-:Y:S01]  /*5ab20*/  LDS R223, [R4+0x6500] ;  /* 0x0065000004df7984 */ /* 0x000fe20000000800 */
[C---:B-1----:R-:W-:Y:S03]  /*5ab30*/  HMMA.1688.F32.TF32 R200, R216.reuse, R114, R188 ;  /* 0x00000072d8c8723c */ /* 0x042fe600000810bc */
[----:B------:R-:W-:Y:S04]  /*5ab40*/  STL.64 [R1+0x1df0], R224 ;  /* 0x001df0e001007387 */ /* 0x000fe80000100a00 */
[----:B------:R-:W-:Y:S01]  /*5ab50*/  LDS R220, [R3+0x4500] ;  /* 0x0045000003dc7984 */ /* 0x000fe20000000800 */
[C---:B------:R-:W-:Y:S03]  /*5ab60*/  HMMA.1688.F32.TF32 R188, R216.reuse, R110, R196 ;  /* 0x0000006ed8bc723c */ /* 0x040fe600000810c4 */
[----:B------:R-:W-:Y:S04]  /*5ab70*/  STL.64 [R1+0x1df8], R226 ;  /* 0x001df8e201007387 */ /* 0x000fe80000100a00 */
[----:B------:R-:W1:Y:S04]  /*5ab80*/  LDS R221, [R4+0x4500] ;  /* 0x0045000004dd7984 */ /* 0x000e680000000800 */
        /* <DEDUP_REMOVED lines=8> */
[C---:B--2---:R-:W-:Y:S08]  /*5ac10*/  HMMA.1688.F32.TF32 R188, R216.reuse, R98, R184 ;  /* 0x00000062d8bc723c */ /* 0x044ff000000810b8 */
        /* <DEDUP_REMOVED lines=33> */
[----:B------:R3:W-:Y:S04]  /*5ae30*/  STL.64 [R1+0x1d18], R158 ;  /* 0x001d189e01007387 */ /* 0x0007e80000100a00 */
[----:B------:R-:W-:Y:S04]  /*5ae40*/  STL.64 [R1+0x1d00], R152 ;  /* 0x001d009801007387 */ /* 0x000fe80000100a00 */
[----:B------:R-:W-:Y:S04]  /*5ae50*/  STL.64 [R1+0x1d08], R154 ;  /* 0x001d089a01007387 */ /* 0x000fe80000100a00 */
[----:B------:R-:W-:Y:S04]  /*5ae60*/  STL.64 [R1+0x1cf0], R148 ;  /* 0x001cf09401007387 */ /* 0x000fe80000100a00 */
[----:B------:R-:W-:Y:S04]  /*5ae70*/  STL.64 [R1+0x1cf8], R150 ;  /* 0x001cf89601007387 */ /* 0x000fe80000100a00 */
[----:B------:R-:W-:Y:S04]  /*5ae80*/  STL.64 [R1+0x1ce0], R144 ;  /* 0x001ce09001007387 */ /* 0x000fe80000100a00 */
[----:B------:R-:W-:Y:S04]  /*5ae90*/  STL.64 [R1+0x1ce8], R146 ;  /* 0x001ce89201007387 */ /* 0x000fe80000100a00 */
[----:B--2---:R-:W2:Y:S04]  /*5aea0*/  LDL.LU R156, [R1+0x1b0] ;  /* 0x0001b000019c7983 */ /* 0x004ea80000300800 */
[----:B------:R-:W-:Y:S04]  /*5aeb0*/  STL.64 [R1+0x1cd0], R136 ;  /* 0x001cd08801007387 */ /* 0x000fe80000100a00 */
[----:B------:R-:W-:Y:S04]  /*5aec0*/  STL.64 [R1+0x1cd8], R138 ;  /* 0x001cd88a01007387 */ /* 0x000fe80000100a00 */
[----:B------:R4:W-:Y:S04]  /*5aed0*/  STL.64 [R1+0x1cc0], R132 ;  /* 0x001cc08401007387 */ /* 0x0009e80000100a00 */
[----:B------:R1:W-:Y:S04]  /*5aee0*/  STL.64 [R1+0x1cc8], R134 ;  /* 0x001cc88601007387 */ /* 0x0003e80000100a00 */
        /* <DEDUP_REMOVED lines=23> */
[----:B----4-:R-:W4:Y:S04]  /*5b060*/  LDL.LU R132, [R1+0xae0] ;  /* 0x000ae00001847983 */ /* 0x010f280000300800 */
[----:B------:R-:W4:Y:S04]  /*5b070*/  LDL.LU R133, [R1+0xae4] ;  /* 0x000ae40001857983 */ /* 0x000f280000300800 */
[----:B-1----:R-:W4:Y:S04]  /*5b080*/  LDL.LU R134, [R1+0xae8] ;  /* 0x000ae80001867983 */ /* 0x002f280000300800 */
        /* <DEDUP_REMOVED lines=33> */
[C---:B----4-:R-:W-:Y:S03]  /*5b2a0*/  HMMA.1688.F32.TF32 R188, R216.reuse, R42, R132 ;  /* 0x0000002ad8bc723c */ /* 0x050fe60000081084 */
[----:B------:R-:W4:Y:S11]  /*5b2b0*/  LDL.LU R132, [R1+0xa10] ;  /* 0x000a100001847983 */ /* 0x000f360000300800 */
[----:B------:R-:W-:Y:S09]  /*5b2c0*/  @!UPT UIADD3 URZ, URZ, URZ, URZ ;  /* 0x0000003f3f3ff290 */ /* 0x000ff2000fffe03f */
[----:B------:R-:W-:Y:S04]  /*5b2d0*/  STL.64 [R1+0x1cb0], R188 ;  /* 0x001cb0bc01007387 */ /* 0x000fe80000100a00 */
[----:B------:R2:W-:Y:S04]  /*5b2e0*/  STL.64 [R1+0x1cb8], R190 ;  /* 0x001cb8be01007387 */ /* 0x0005e80000100a00 */
[----:B------:R-:W4:Y:S04]  /*5b2f0*/  LDL.LU R133, [R1+0xa14] ;  /* 0x000a140001857983 */ /* 0x000f280000300800 */
[----:B------:R-:W4:Y:S04]  /*5b300*/  LDL.LU R134, [R1+0xa18] ;  /* 0x000a180001867983 */ /* 0x000f280000300800 */
[----:B------:R-:W4:Y:S01]  /*5b310*/  LDL.LU R135, [R1+0xa1c] ;  /* 0x000a1c0001877983 */ /* 0x000f220000300800 */
[C---:B--2---:R-:W-:Y:S08]  /*5b320*/  HMMA.1688.F32.TF32 R188, R216.reuse, R38, R208 ;  /* 0x00000026d8bc723c */ /* 0x044ff000000810d0 */
[C---:B------:R-:W-:Y:S08]  /*5b330*/  HMMA.1688.F32.TF32 R184, R216.reuse, R34, R184 ;  /* 0x00000022d8b8723c */ /* 0x040ff000000810b8 */
[C---:B------:R-:W-:Y:S08]  /*5b340*/  HMMA.1688.F32.TF32 R180, R216.reuse, R30, R180 ;  /* 0x0000001ed8b4723c */ /* 0x040ff000000810b4 */
[C---:B------:R-:W-:Y:S08]  /*5b350*/  HMMA.1688.F32.TF32 R176, R216.reuse, R26, R176 ;  /* 0x0000001ad8b0723c */ /* 0x040ff000000810b0 */
[C---:B------:R-:W-:Y:S08]  /*5b360*/  HMMA.1688.F32.TF32 R172, R216.reuse, R22, R172 ;  /* 0x00000016d8ac723c */ /* 0x040ff000000810ac */
[C---:B---3--:R-:W-:Y:S08]  /*5b370*/  HMMA.1688.F32.TF32 R168, R216.reuse, R18, R168 ;  /* 0x00000012d8a8723c */ /* 0x048ff000000810a8 */
        /* <DEDUP_REMOVED lines=16> */
[----:B------:R-:W-:Y:S01]  /*5b480*/  HMMA.1688.F32.TF32 R136, R220, R114, R140 ;  /* 0x00000072dc88723c */ /* 0x000fe2000008108c */
[----:B------:R-:W-:Y:S01]  /*5b490*/  STL.64 [R1+0x1c68], R174 ;  /* 0x001c68ae01007387 */ /* 0x000fe20000100a00 */
[----:B------:R-:W-:-:S03]  /*5b4a0*/  MOV R105, R157 ;  /* 0x0000009d00697202 */ /* 0x000fc60000000f00 */
[----:B------:R-:W-:Y:S01]  /*5b4b0*/  STL.64 [R1+0x1c50], R168 ;  /* 0x001c50a801007387 */ /* 0x000fe20000100a00 */
[----:B------:R-:W-:-:S03]  /*5b4c0*/  IMAD.MOV.U32 R104, RZ, RZ, R156 ;  /* 0x000000ffff687224 */ /* 0x000fc600078e009c */
[----:B------:R-:W-:Y:S04]  /*5b4d0*/  STL.64 [R1+0x1c58], R170 ;  /* 0x001c58aa01007387 */ /* 0x000fe80000100a00 */
[----:B------:R-:W-:Y:S04]  /*5b4e0*/  STL.64 [R1+0x1c40], R164 ;  /* 0x001c40a401007387 */ /* 0x000fe80000100a00 */
[----:B------:R-:W-:Y:S04]  /*5b4f0*/  STL.64 [R1+0x1c48], R166 ;  /* 0x001c48a601007387 */ /* 0x000fe80000100a00 */
[----:B------:R-:W-:Y:S04]  /*5b500*/  STL.64 [R1+0x1c30], R160 ;  /* 0x001c30a001007387 */ /* 0x000fe80000100a00 */
[----:B------:R-:W-:Y:S04]  /*5b510*/  STL.64 [R1+0x1c38], R162 ;  /* 0x001c38a201007387 */ /* 0x000fe80000100a00 */
[----:B------:R-:W-:Y:S04]  /*5b520*/  STL.64 [R1+0x1c18], R158 ;  /* 0x001c189e01007387 */ /* 0x000fe80000100a00 */
[----:B------:R1:W-:Y:S04]  /*5b530*/  STL [R1+0x51e4], R105 ;  /* 0x0051e46901007387 */ /* 0x0003e80000100800 */
[----:B------:R2:W-:Y:S04]  /*5b540*/  STL [R1+0x51e0], R104 ;  /* 0x0051e06801007387 */ /* 0x0005e80000100800 */
[----:B------:R-:W-:Y:S04]  /*5b550*/  STL [R1+0x51dc], R228 ;  /* 0x0051dce401007387 */ /* 0x000fe80000100800 */
[----:B------:R-:W-:Y:S04]  /*5b560*/  STL [R1+0x51d8], R229 ;  /* 0x0051d8e501007387 */ /* 0x000fe80000100800 */
[----:B------:R-:W-:Y:S04]  /*5b570*/  STL [R1+0x51d4], R230 ;  /* 0x0051d4e601007387 */ /* 0x000fe80000100800 */
[----:B------:R-:W-:Y:S04]  /*5b580*/  STL [R1+0x51d0], R231 ;  /* 0x0051d0e701007387 */ /* 0x000fe80000100800 */
[----:B------:R-:W-:Y:S04]  /*5b590*/  STL.64 [R1+0x1c20], R152 ;  /* 0x001c209801007387 */ /* 0x000fe80000100a00 */
[----:B------:R-:W-:Y:S04]  /*5b5a0*/  STL.64 [R1+0x1c28], R154 ;  /* 0x001c289a01007387 */ /* 0x000fe80000100a00 */
[----:B------:R-:W-:Y:S01]  /*5b5b0*/  STL.64 [R1+0x1c00], R148 ;  /* 0x001c009401007387 */ /* 0x000fe20000100a00 */
[----:B-1----:R-:W-:-:S03]  /*5b5c0*/  IMAD.MOV.U32 R105, RZ, RZ, R138 ;  /* 0x000000ffff697224 */ /* 0x002fc600078e008a */
[----:B------:R-:W-:Y:S01]  /*5b5d0*/  STL.64 [R1+0x1c08], R150 ;  /* 0x001c089601007387 */ /* 0x000fe20000100a00 */
[----:B--2---:R-:W-:-:S03]  /*5b5e0*/  IMAD.MOV.U32 R104, RZ, RZ, R139 ;  /* 0x000000ffff687224 */ /* 0x004fc600078e008b */
[----:B------:R-:W-:Y:S04]  /*5b5f0*/  STL.64 [R1+0x1bf0], R144 ;  /* 0x001bf09001007387 */ /* 0x000fe80000100a00 */
[----:B------:R-:W-:Y:S04]  /*5b600*/  STL.64 [R1+0x1bf8], R146 ;  /* 0x001bf89201007387 */ /* 0x000fe80000100a00 */
[----:B------:R4:W-:Y:S04]  /*5b610*/  STL.64 [R1+0x1be0], R136 ;  /* 0x001be08801007387 */ /* 0x0009e80000100a00 */
[----:B------:R-:W-:Y:S04]  /*5b620*/  STL [R1+0x51ec], R104 ;  /* 0x0051ec6801007387 */ /* 0x000fe80000100800 */
[----:B------:R-:W-:Y:S04]  /*5b630*/  STL [R1+0x51e8], R105 ;  /* 0x0051e86901007387 */ /* 0x000fe80000100800 */
[----:B------:R-:W-:Y:S04]  /*5b640*/  LDS R216, [R3+0x4580] ;  /* 0x0045800003d87984 */ /* 0x000fe80000000800 */
[----:B------:R-:W-:Y:S04]  /*5b650*/  LDS R218, [R3+0x6580] ;  /* 0x0065800003da7984 */ /* 0x000fe80000000800 */
[----:B------:R-:W-:Y:S04]  /*5b660*/  LDS R217, [R4+0x4580] ;  /* 0x0045800004d97984 */ /* 0x000fe80000000800 */
[----:B------:R-:W1:Y:S01]  /*5b670*/  LDS R219, [R4+0x6580] ;  /* 0x0065800004db7984 */ /* 0x000e620000000800 */
[C---:B----4-:R-:W-:Y:S03]  /*5b680*/  HMMA.1688.F32.TF32 R136, R220.reuse, R110, R132 ;  /* 0x0000006edc88723c */ /* 0x050fe60000081084 */
[----:B------:R-:W2:Y:S11]  /*5b690*/  LDL.LU R132, [R1+0x910] ;  /* 0x0009100001847983 */ /* 0x000eb60000300800 */
[----:B------:R-:W-:Y:S09]  /*5b6a0*/  @!UPT UIADD3 URZ, URZ, URZ, URZ ;  /* 0x0000003f3f3ff290 */ /* 0x000ff2000fffe03f */
[----:B------:R3:W-:Y:S04]  /*5b6b0*/  STL.64 [R1+0x1bd0], R136 ;  /* 0x001bd08801007387 */ /* 0x0007e80000100a00 */
[----:B------:R4:W-:Y:S04]  /*5b6c0*/  STL.64 [R1+0x1bd8], R138 ;  /* 0x001bd88a01007387 */ /* 0x0009e80000100a00 */
[----:B------:R-:W2:Y:S04]  /*5b6d0*/  LDL.LU R133, [R1+0x914] ;  /* 0x0009140001857983 */ /* 0x000ea80000300800 */
[----:B------:R-:W2:Y:S04]  /*5b6e0*/  LDL.LU R134, [R1+0x918] ;  /* 0x0009180001867983 */ /* 0x000ea80000300800 */
[----:B------:R-:W2:Y:S04]  /*5b6f0*/  LDL.LU R135, [R1+0x91c] ;  /* 0x00091c0001877983 */ /* 0x000ea80000300800 */
[----:B---3--:R-:W3:Y:S04]  /*5b700*/  LDL.LU R136, [R1+0x930] ;  /* 0x0009300001887983 */ /* 0x008ee80000300800 */
[----:B------:R-:W3:Y:S04]  /*5b710*/  LDL.LU R137, [R1+0x934] ;  /* 0x0009340001897983 */ /* 0x000ee80000300800 */
[----:B----4-:R-:W3:Y:S04]  /*5b720*/  LDL.LU R138, [R1+0x938] ;  /* 0x00093800018a7983 */ /* 0x010ee80000300800 */
        /* <DEDUP_REMOVED lines=59> */
[C---:B----4-:R-:W-:Y:S08]  /*5bae0*/  HMMA.1688.F32.TF32 R144, R220.reuse, R58, R144 ;  /* 0x0000003adc90723c */ /* 0x050ff00000081090 */
[C---:B------:R-:W-:Y:S08]  /*5baf0*/  HMMA.1688.F32.TF32 R148, R220.reuse, R62, R148 ;  /* 0x0000003edc94723c */ /* 0x040ff00000081094 */
[C---:B------:R-:W-:Y:S08]  /*5bb00*/  HMMA.1688.F32.TF32 R156, R220.reuse, R70, R156 ;  /* 0x00000046dc9c723c */ /* 0x040ff0000008109c */
[C---:B------:R-:W-:Y:S08]  /*5bb10*/  HMMA.1688.F32.TF32 R188, R220.reuse, R106, R192 ;  /* 0x0000006adcbc723c */ /* 0x040ff000000810c0 */
[C---:B------:R-:W-:Y:S11]  /*5bb20*/  HMMA.1688.F32.TF32 R176, R220.reuse, R90, R176 ;  /* 0x0000005adcb0723c */ /* 0x040ff600000810b0 */
[----:B------:R-:W-:Y:S04]  /*5bb30*/  @!UPT UIADD3 URZ, URZ, URZ, URZ ;  /* 0x0000003f3f3ff290 */ /* 0x000fe8000fffe03f */
[----:B------:R2:W-:Y:S01]  /*5bb40*/  STL.64 [R1+0x1bc0], R188 ;  /* 0x001bc0bc01007387 */ /* 0x0005e20000100a00 */
[----:B------:R-:W-:Y:S01]  /*5bb50*/  IMAD.MOV.U32 R104, RZ, RZ, R190 ;  /* 0x000000ffff687224 */ /* 0x000fe200078e00be */
[----:B------:R-:W-:Y:S01]  /*5bb60*/  MOV R105, R191 ;  /* 0x000000bf00697202 */ /* 0x000fe20000000f00 */
[C---:B------:R-:W-:Y:S08]  /*5bb70*/  HMMA.1688.F32.TF32 R184, R220.reuse, R98, R184 ;  /* 0x00000062dcb8723c */ /* 0x040ff000000810b8 */
[C---:B--2---:R-:W-:Y:S08]  /*5bb80*/  HMMA.1688.F32.TF32 R188, R220.reuse, R102, R208 ;  /* 0x00000066dcbc723c */ /* 0x044ff000000810d0 */
[C---:B------:R-:W-:Y:S08]  /*5bb90*/  HMMA.1688.F32.TF32 R180, R220.reuse, R94, R180 ;  /* 0x0000005edcb4723c */ /* 0x040ff000000810b4 */
[C---:B------:R-:W-:Y:S01]  /*5bba0*/  HMMA.1688.F32.TF32 R172, R220.reuse, R86, R172 ;  /* 0x00000056dcac723c */ /* 0x040fe200000810ac */
[----:B------:R2:W-:Y:S07]  /*5bbb0*/  STL [R1+0x51f4], R104 ;  /* 0x0051f46801007387 */ /* 0x0005ee0000100800 */
[C---:B------:R-:W-:Y:S08]  /*5bbc0*/  HMMA.1688.F32.TF32 R160, R220.reuse, R74, R160 ;  /* 0x0000004adca0723c */ /* 0x040ff000000810a0 */
[----:B------:R-:W-:Y:S01]  /*5bbd0*/  HMMA.1688.F32.TF32 R164, R220, R78, R164 ;  /* 0x0000004edca4723c */ /* 0x000fe200000810a4 */
[----:B------:R3:W-:Y:S01]  /*5bbe0*/  STL [R1+0x51f0], R105 ;  /* 0x0051f06901007387 */ /* 0x0007e20000100800 */
[----:B--2---:R-:W-:-:S06]  /*5bbf0*/  IMAD.MOV.U32 R104, RZ, RZ, R184 ;  /* 0x000000ffff687224 */ /* 0x004fcc00078e00b8 */
[C---:B------:R-:W-:Y:S01]  /*5bc00*/  HMMA.1688.F32.TF32 R168, R220.reuse, R82, R168 ;  /* 0x00000052dca8723c */ /* 0x040fe200000810a8 */
[----:B---3--:R-:W-:Y:S01]  /*5bc10*/  IMAD.MOV.U32 R105, RZ, RZ, R185 ;  /* 0x000000ffff697224 */ /* 0x008fe200078e00b9 */
[----:B------:R-:W-:Y:S01]  /*5bc20*/  STL.64 [R1+0x1bb0], R188 ;  /* 0x001bb0bc01007387 */ /* 0x000fe20000100a00 */
[----:B------:R-:W-:Y:S01]  /*5bc30*/  IMAD.MOV.U32 R230, RZ, RZ, R174 ;  /* 0x000000ffffe67224 */ /* 0x000fe200078e00ae */
[----:B------:R-:W-:Y:S02]  /*5bc40*/  MOV R231, R175 ;  /* 0x000000af00e77202 */ /* 0x000fe40000000f00 */
[----:B------:R-:W-:Y:S01]  /*5bc50*/  STL.64 [R1+0x1bb8], R190 ;  /* 0x001bb8be01007387 */ /* 0x000fe20000100a00 */
[----:B------:R-:W-:Y:S01]  /*5bc60*/  IMAD.MOV.U32 R228, RZ, RZ, R172 ;  /* 0x000000ffffe47224 */ /* 0x000fe200078e00ac */
[----:B------:R-:W-:Y:S02]  /*5bc70*/  HMMA.1688.F32.TF32 R152, R220, R66, R152 ;  /* 0x00000042dc98723c */ /* 0x000fe40000081098 */
[----:B------:R-:W-:Y:S01]  /*5bc80*/  STL.64 [R1+0x1ba8], R186 ;  /* 0x001ba8ba01007387 */ /* 0x000fe20000100a00 */
[----:B------:R-:W-:-:S03]  /*5bc90*/  IMAD.MOV.U32 R229, RZ, RZ, R173 ;  /* 0x000000ffffe57224 */ /* 0x000fc600078e00ad */
[----:B------:R-:W-:Y:S04]  /*5bca0*/  STL [R1+0x51fc], R104 ;  /* 0x0051fc6801007387 */ /* 0x000fe80000100800 */
[----:B------:R-:W-:Y:S04]  /*5bcb0*/  STL [R1+0x51f8], R105 ;  /* 0x0051f86901007387 */ /* 0x000fe80000100800 */
[----:B------:R-:W-:Y:S01]  /*5bcc0*/  STL.64 [R1+0x1b90], R180 ;  /* 0x001b90b401007387 */ /* 0x000fe20000100a00 */
[----:B------:R-:W-:Y:S03]  /*5bcd0*/  HMMA.1688.F32.TF32 R140, R220, R50, R140 ;  /* 0x00000032dc8c723c */ /* 0x000fe6000008108c */
        /* <DEDUP_REMOVED lines=50> */
[----:B------:R-:W-:-:S03]  /*5c000*/  IMAD.MOV.U32 R104, RZ, RZ, R178 ;  /* 0x000000ffff687224 */ /* 0x000fc600078e00b2 */
[----:B------:R-:W2:Y:S01]  /*5c010*/  LDL.LU R174, [R1+0x818] ;  /* 0x0008180001ae7983 */ /* 0x000ea20000300800 */
[----:B------:R-:W-:-:S03]  /*5c020*/  MOV R105, R179 ;  /* 0x000000b300697202 */ /* 0x000fc60000000f00 */
        /* <DEDUP_REMOVED lines=81> */
[C---:B----4-:R-:W-:Y:S08]  /*5c540*/  HMMA.1688.F32.TF32 R132, R220.reuse, R38, R132 ;  /* 0x00000026dc84723c */ /* 0x050ff00000081084 */
[C---:B--2---:R-:W-:Y:S08]  /*5c550*/  HMMA.1688.F32.TF32 R204, R220.reuse, R42, R204 ;  /* 0x0000002adccc723c */ /* 0x044ff000000810cc */
[C---:B---3--:R-:W-:Y:S11]  /*5c560*/  HMMA.1688.F32.TF32 R228, R220.reuse, R34, R228 ;  /* 0x00000022dce4723c */ /* 0x048ff600000810e4 */
[----:B------:R-:W-:Y:S04]  /*5c570*/  @!UPT UIADD3 URZ, URZ, URZ, URZ ;  /* 0x0000003f3f3ff290 */ /* 0x000fe8000fffe03f */
[----:B------:R-:W-:Y:S04]  /*5c580*/  STL.64 [R1+0x1ac0], R204 ;  /* 0x001ac0cc01007387 */ /* 0x000fe80000100a00 */
[----:B------:R1:W-:Y:S01]  /*5c590*/  STL.64 [R1+0x1ac8], R206 ;  /* 0x001ac8ce01007387 */ /* 0x0003e20000100a00 */
[C---:B------:R-:W-:Y:S03]  /*5c5a0*/  HMMA.1688.F32.TF32 R232, R220.reuse, R30, R232 ;  /* 0x0000001edce8723c */ /* 0x040fe600000810e8 */
[----:B-1----:R-:W2:Y:S04]  /*5c5b0*/  LDL.LU.64 R206, [R1+0x55b8] ;  /* 0x0055b80001ce7983 */ /* 0x002ea80000300a00 */
[----:B------:R-:W3:Y:S04]  /*5c5c0*/  LDL.LU.64 R204, [R1+0x55b0] ;  /* 0x0055b00001cc7983 */ /* 0x000ee80000300a00 */
[----:B------:R-:W-:Y:S04]  /*5c5d0*/  STL.64 [R1+0x1ab0], R132 ;  /* 0x001ab08401007387 */ /* 0x000fe80000100a00 */
[----:B------:R1:W-:Y:S04]  /*5c5e0*/  STL.64 [R1+0x1ab8], R134 ;  /* 0x001ab88601007387 */ /* 0x0003e80000100a00 */
[----:B-1----:R-:W4:Y:S04]  /*5c5f0*/  LDL.LU.64 R134, [R1+0x55a8] ;  /* 0x0055a80001867983 */ /* 0x002f280000300a00 */
[----:B------:R-:W2:Y:S04]  /*5c600*/  LDL.LU.64 R132, [R1+0x55a0] ;  /* 0x0055a00001847983 */ /* 0x000ea80000300a00 */
[----:B------:R-:W-:Y:S04]  /*5c610*/  STL.64 [R1+0x1aa0], R228 ;  /* 0x001aa0e401007387 */ /* 0x000fe80000100a00 */
[----:B------:R1:W-:Y:S02]  /*5c620*/  STL.64 [R1+0x1aa8], R230 ;  /* 0x001aa8e601007387 */ /* 0x0003e40000100a00 */
[C---:B-1----:R-:W-:Y:S08]  /*5c630*/  HMMA.1688.F32.TF32 R228, R220.reuse, R26, R224 ;  /* 0x0000001adce4723c */ /* 0x042ff000000810e0 */
[C---:B------:R-:W-:Y:S01]  /*5c640*/  HMMA.1688.F32.TF32 R224, R220.reuse, R22, R248 ;  /* 0x00000016dce0723c */ /* 0x040fe200000810f8 */
[----:B------:R-:W-:Y:S04]  /*5c650*/  STL.64 [R1+0x1a90], R232 ;  /* 0x001a90e801007387 */ /* 0x000fe80000100a00 */
[----:B------:R1:W-:Y:S10]  /*5c660*/  STL.64 [R1+0x1a98], R234 ;  /* 0x001a98ea01007387 */ /* 0x0003f40000100a00 */
[----:B------:R-:W-:Y:S01]  /*5c670*/  STL.64 [R1+0x1a80], R228 ;  /* 0x001a80e401007387 */ /* 0x000fe20000100a00 */
[C---:B-1----:R-:W-:Y:S03]  /*5c680*/  HMMA.1688.F32.TF32 R232, R220.reuse, R18, R236 ;  /* 0x00000012dce8723c */ /* 0x042fe600000810ec */
[----:B------:R1:W-:Y:S04]  /*5c690*/  STL.64 [R1+0x1a88], R230 ;  /* 0x001a88e601007387 */ /* 0x0003e80000100a00 */
[----:B------:R-:W-:Y:S04]  /*5c6a0*/  STL.64 [R1+0x1a70], R224 ;  /* 0x001a70e001007387 */ /* 0x000fe80000100a00 */
[----:B------:R1:W-:Y:S02]  /*5c6b0*/  STL.64 [R1+0x1a78], R226 ;  /* 0x001a78e201007387 */ /* 0x0003e40000100a00 */
[C---:B-1----:R-:W-:Y:S08]  /*5c6c0*/  HMMA.1688.F32.TF32 R228, R220.reuse, R14, R244 ;  /* 0x0000000edce4723c */ /* 0x042ff000000810f4 */
[C---:B------:R-:W-:Y:S08]  /*5c6d0*/  HMMA.1688.F32.TF32 R224, R220.reuse, R10, R200 ;  /* 0x0000000adce0723c */ /* 0x040ff000000810c8 */
[----:B------:R-:W-:Y:S08]  /*5c6e0*/  HMMA.1688.F32.TF32 R200, R220, R242, R212 ;  /* 0x000000f2dcc8723c */ /* 0x000ff000000810d4 */
        /* <DEDUP_REMOVED lines=11> */
[C---:B------:R-:W-:Y:S03]  /*5c7a0*/  HMMA.1688.F32.TF32 R140, R216.reuse, R66, R140 ;  /* 0x00000042d88c723c */ /* 0x040fe6000008108c */
[----:B------:R-:W-:Y:S04]  /*5c7b0*/  LDS R220, [R3+0x4600] ;  /* 0x0046000003dc7984 */ /* 0x000fe80000000800 */
[----:B------:R-:W-:Y:S01]  /*5c7c0*/  LDS R222, [R3+0x6600] ;  /* 0x0066000003de7984 */ /* 0x000fe20000000800 */
[C---:B-1----:R-:W-:Y:S03]  /*5c7d0*/  HMMA.1688.F32.TF32 R188, R216.reuse, R126, R196 ;  /* 0x0000007ed8bc723c */ /* 0x042fe600000810c4 */
[----:B------:R-:W-:Y:S04]  /*5c7e0*/  LDS R221, [R4+0x4600] ;  /* 0x0046000004dd7984 */ /* 0x000fe80000000800 */
[----:B------:R-:W1:Y:S01]  /*5c7f0*/  LDS R223, [R4+0x6600] ;  /* 0x0066000004df7984 */ /* 0x000e620000000800 */
[C---:B------:R-:W-:Y:S08]  /*5c800*/  HMMA.1688.F32.TF32 R196, R216.reuse, R122, R192 ;  /* 0x0000007ad8c4723c */ /* 0x040ff000000810c0 */
[C---:B------:R-:W-:Y:S07]  /*5c810*/  HMMA.1688.F32.TF32 R192, R216.reuse, R118, R208 ;  /* 0x00000076d8c0723c */ /* 0x040fee00000810d0 */
        /* <DEDUP_REMOVED lines=20> */
[----:B------:R-:W-:Y:S01]  /*5c960*/  HMMA.1688.F32.TF32 R144, R216, R70, R136 ;  /* 0x00000046d890723c */ /* 0x000fe20000081088 */
        /* <DEDUP_REMOVED lines=23> */
[----:B------:R-:W-:Y:S04]  /*5cae0*/  STL.64 [R1+0x1928], R142 ;  /* 0x0019288e01007387 */ /* 0x000fe80000100a00 */
[----:B------:R-:W2:Y:S04]  /*5caf0*/  LDL.LU R137, [R1+0x634] ;  /* 0x0006340001897983 */ /* 0x000ea80000300800 */
[----:B------:R-:W2:Y:S04]  /*5cb00*/  LDL.LU R138, [R1+0x638] ;  /* 0x00063800018a7983 */ /* 0x000ea80000300800 */
[----:B------:R-:W2:Y:S04]  /*5cb10*/  LDL.LU R139, [R1+0x63c] ;  /* 0x00063c00018b7983 */ /* 0x000ea80000300800 */
[----:B-1----:R-:W2:Y:S04]  /*5cb20*/  LDL.LU R144, [R1+0x640] ;  /* 0x0006400001907983 */ /* 0x002ea80000300800 */
        /* <DEDUP_REMOVED lines=89> */
[C---:B---3--:R-:W-:Y:S08]  /*5d0c0*/  HMMA.1688.F32.TF32 R176, R216.reuse, R10, R176 ;  /* 0x0000000ad8b0723c */ /* 0x048ff000000810b0 */
[C---:B----4-:R-:W-:Y:S08]  /*5d0d0*/  HMMA.1688.F32.TF32 R180, R216.reuse, R14, R180 ;  /* 0x0000000ed8b4723c */ /* 0x050ff000000810b4 */
        /* <DEDUP_REMOVED lines=9> */
[----:B------:R1:W-:Y:S04]  /*5d170*/  STL.64 [R1+0x1918], R234 ;  /* 0x001918ea01007387 */ /* 0x0003e80000100a00 */
[----:B------:R-:W-:Y:S04]  /*5d180*/  STL.64 [R1+0x1900], R228 ;  /* 0x001900e401007387 */ /* 0x000fe80000100a00 */
[----:B------:R2:W-:Y:S01]  /*5d190*/  STL.64 [R1+0x1908], R230 ;  /* 0x001908e601007387 */ /* 0x0005e20000100a00 */
[C---:B-1----:R-:W-:Y:S03]  /*5d1a0*/  HMMA.1688.F32.TF32 R232, R216.reuse, R50, R236 ;  /* 0x00000032d8e8723c */ /* 0x042fe600000810ec */
[----:B------:R-:W-:Y:S04]  /*5d1b0*/  STL.64 [R1+0x18f0], R224 ;  /* 0x0018f0e001007387 */ /* 0x000fe80000100a00 */
[----:B------:R1:W-:Y:S01]  /*5d1c0*/  STL.64 [R1+0x18f8], R226 ;  /* 0x0018f8e201007387 */ /* 0x0003e20000100a00 */
[C---:B--2---:R-:W-:Y:S08]  /*5d1d0*/  HMMA.1688.F32.TF32 R228, R216.reuse, R46, R244 ;  /* 0x0000002ed8e4723c */ /* 0x044ff000000810f4 */
[C---:B-1----:R-:W-:Y:S08]  /*5d1e0*/  HMMA.1688.F32.TF32 R224, R216.reuse, R42, R200 ;  /* 0x0000002ad8e0723c */ /* 0x042ff000000810c8 */
        /* <DEDUP_REMOVED lines=16> */
[----:B------:R-:W-:Y:S01]  /*5d2f0*/  STL.64 [R1+0x1868], R194 ;  /* 0x001868c201007387 */ /* 0x000fe20000100a00 */
[----:B------:R-:W-:-:S02]  /*5d300*/  IMAD.MOV.U32 R141, RZ, RZ, R252 ;  /* 0x000000ffff8d7224 */ /* 0x000fc400078e00fc */
[----:B------:R-:W-:Y:S01]  /*5d310*/  IMAD.MOV.U32 R142, RZ, RZ, R2 ;  /* 0x000000ffff8e7224 */ /* 0x000fe200078e0002 */
[----:B------:R-:W-:Y:S01]  /*5d320*/  LDS R216, [R3+0x4680] ;  /* 0x0046800003d87984 */ /* 0x000fe20000000800 */
[----:B------:R-:W-:-:S03]  /*5d330*/  IMAD.MOV.U32 R143, RZ, RZ, R0 ;  /* 0x000000ffff8f7224 */ /* 0x000fc600078e0000 */
[----:B------:R-:W-:Y:S04]  /*5d340*/  LDS R218, [R3+0x6680] ;  /* 0x0066800003da7984 */ /* 0x000fe80000000800 */
[----:B------:R-:W-:Y:S04]  /*5d350*/  STL.64 [R1+0x1840], R188 ;  /* 0x001840bc01007387 */ /* 0x000fe80000100a00 */
[----:B------:R-:W-:Y:S04]  /*5d360*/  STL.64 [R1+0x1848], R190 ;  /* 0x001848be01007387 */ /* 0x000fe80000100a00 */
[----:B------:R-:W-:Y:S04]  /*5d370*/  STL.64 [R1+0x1830], R184 ;  /* 0x001830b801007387 */ /* 0x000fe80000100a00 */
[----:B------:R-:W-:Y:S04]  /*5d380*/  STL.64 [R1+0x1838], R186 ;  /* 0x001838ba01007387 */ /* 0x000fe80000100a00 */
[----:B------:R-:W-:Y:S04]  /*5d390*/  STL.64 [R1+0x1820], R180 ;  /* 0x001820b401007387 */ /* 0x000fe80000100a00 */
[----:B------:R-:W-:Y:S04]  /*5d3a0*/  STL.64 [R1+0x1828], R182 ;  /* 0x001828b601007387 */ /* 0x000fe80000100a00 */
[----:B------:R-:W-:Y:S01]  /*5d3b0*/  STL.64 [R1+0x1810], R176 ;  /* 0x001810b001007387 */ /* 0x000fe20000100a00 */
[----:B------:R-:W-:-:S03]  /*5d3c0*/  MOV R252, R169 ;  /* 0x000000a900fc7202 */ /* 0x000fc60000000f00 */
[----:B------:R-:W-:Y:S01]  /*5d3d0*/  STL.64 [R1+0x1818], R178 ;  /* 0x001818b201007387 */ /* 0x000fe20000100a00 */
[----:B------:R-:W-:-:S03]  /*5d3e0*/  IMAD.MOV.U32 R2, RZ, RZ, R170 ;  /* 0x000000ffff027224 */ /* 0x000fc600078e00aa */
[----:B------:R-:W-:Y:S01]  /*5d3f0*/  STL.64 [R1+0x1800], R172 ;  /* 0x001800ac01007387 */ /* 0x000fe20000100a00 */
[----:B------:R-:W-:-:S03]  /*5d400*/  IMAD.MOV.U32 R0, RZ, RZ, R171 ;  /* 0x000000ffff007224 */ /* 0x000fc600078e00ab */
[----:B------:R-:W-:Y:S04]  /*5d410*/  STL.64 [R1+0x1808], R174 ;  /* 0x001808ae01007387 */ /* 0x000fe80000100a00 */
[----:B------:R1:W-:Y:S04]  /*5d420*/  STL [R1+0x17e0], R168 ;  /* 0x0017e0a801007387 */ /* 0x0003e80000100800 */
        /* <DEDUP_REMOVED lines=20> */
[----:B------:R4:W-:Y:S04]  /*5d570*/  STL.64 [R1+0x1760], R148 ;  /* 0x0017609401007387 */ /* 0x0009e80000100a00 */
[----:B------:R1:W-:Y:S04]  /*5d580*/  STL.64 [R1+0x1768], R150 ;  /* 0x0017689601007387 */ /* 0x0003e80000100a00 */
[----:B------:R1:W-:Y:S04]  /*5d590*/  STL.64 [R1+0x1730], R144 ;  /* 0x0017309001007387 */ /* 0x0003e80000100a00 */
[----:B------:R1:W-:Y:S04]  /*5d5a0*/  STL.64 [R1+0x1738], R146 ;  /* 0x0017389201007387 */ /* 0x0003e80000100a00 */
[----:B------:R2:W-:Y:S04]  /*5d5b0*/  STL.64 [R1+0x1710], R140 ;  /* 0x0017108c01007387 */ /* 0x0005e80000100a00 */
[----:B------:R2:W-:Y:S04]  /*5d5c0*/  STL.64 [R1+0x1718], R142 ;  /* 0x0017188e01007387 */ /* 0x0005e80000100a00 */
[----:B-1----:R-:W2:Y:S04]  /*5d5d0*/  LDL.LU R152, [R1+0x4c0] ;  /* 0x0004c00001987983 */ /* 0x002ea80000300800 */
[----:B------:R-:W2:Y:S04]  /*5d5e0*/  LDL.LU R153, [R1+0x4c4] ;  /* 0x0004c40001997983 */ /* 0x000ea80000300800 */
[----:B---3--:R-:W3:Y:S04]  /*5d5f0*/  LDL.LU R154, [R1+0x4c8] ;  /* 0x0004c800019a7983 */ /* 0x008ee80000300800 */
        /* <DEDUP_REMOVED lines=37> */
[----:B------:R-:W-:-:S03]  /*5d850*/  IMAD.MOV.U32 R139, RZ, RZ, R132 ;  /* 0x000000ffff8b7224 */ /* 0x000fc600078e0084 */
[----:B------:R-:W3:Y:S01]  /*5d860*/  LDL.LU R228, [R1+0x590] ;  /* 0x0005900001e47983 */ /* 0x000ee20000300800 */
[----:B------:R-:W-:-:S03]  /*5d870*/  IMAD.MOV.U32 R138, RZ, RZ, R133 ;  /* 0x000000ffff8a7224 */ /* 0x000fc600078e0085 */
[----:B------:R-:W3:Y:S01]  /*5d880*/  LDL.LU R229, [R1+0x594] ;  /* 0x0005940001e57983 */ /* 0x000ee20000300800 */
[----:B------:R-:W-:-:S03]  /*5d890*/  MOV R137, R134 ;  /* 0x0000008600897202 */ /* 0x000fc60000000f00 */
[----:B------:R-:W3:Y:S01]  /*5d8a0*/  LDL.LU R230, [R1+0x598] ;  /* 0x0005980001e67983 */ /* 0x000ee20000300800 */
[----:B------:R-:W-:-:S03]  /*5d8b0*/  IMAD.MOV.U32 R136, RZ, RZ, R135 ;  /* 0x000000ffff887224 */ /* 0x000fc600078e0087 */
        /* <DEDUP_REMOVED lines=55> */
[----:B------:R-:W2:Y:S04]  /*5dc30*/  LDL.LU R142, [R1+0x498] ;  /* 0x00049800018e7983 */ /* 0x000ea80000300800 */
[----:B------:R-:W2:Y:S01]  /*5dc40*/  LDL.LU R143, [R1+0x49c] ;  /* 0x00049c00018f7983 */ /* 0x000ea20000300800 */
[C---:B---3--:R-:W-:Y:S08]  /*5dc50*/  HMMA.1688.F32.TF32 R132, R220.reuse, R66, R132 ;  /* 0x00000042dc84723c */ /* 0x048ff00000081084 */
        /* <DEDUP_REMOVED lines=8> */
[----:B------:R1:W-:Y:S01]  /*5dce0*/  STL.64 [R1+0x16d8], R202 ;  /* 0x0016d8ca01007387 */ /* 0x0003e20000100a00 */
[C---:B------:R-:W-:Y:S03]  /*5dcf0*/  HMMA.1688.F32.TF32 R184, R220.reuse, R70, R184 ;  /* 0x00000046dcb8723c */ /* 0x040fe600000810b8 */
[----:B-1----:R-:W3:Y:S04]  /*5dd00*/  LDL.LU.64 R202, [R1+0x5598] ;  /* 0x0055980001ca7983 */ /* 0x002ee80000300a00 */
        /* <DEDUP_REMOVED lines=28> */
[----:B------:R-:W2:Y:S01]  /*5ded0*/  LDL.LU.64 R132, [R1+0x5520] ;  /* 0x0055200001847983 */ /* 0x000ea20000300a00 */
[C---:B------:R-:W-:Y:S08]  /*5dee0*/  HMMA.1688.F32.TF32 R228, R220.reuse, R62, R228 ;  /* 0x0000003edce4723c */ /* 0x040ff000000810e4 */
[C---:B------:R-:W-:Y:S11]  /*5def0*/  HMMA.1688.F32.TF32 R224, R220.reuse, R54, R224 ;  /* 0x00000036dce0723c */ /* 0x040ff600000810e0 */
[----:B------:R-:W-:Y:S04]  /*5df00*/  @!UPT UIADD3 URZ, URZ, URZ, URZ ;  /* 0x0000003f3f3ff290 */ /* 0x000fe8000fffe03f */
[----:B------:R-:W-:Y:S04]  /*5df10*/  STL.64 [R1+0x1630], R228 ;  /* 0x001630e401007387 */ /* 0x000fe80000100a00 */
[----:B------:R1:W-:Y:S02]  /*5df20*/  STL.64 [R1+0x1638], R230 ;  /* 0x001638e601007387 */ /* 0x0003e40000100a00 */
[C---:B-1----:R-:W-:Y:S08]  /*5df30*/  HMMA.1688.F32.TF32 R228, R220.reuse, R58, R232 ;  /* 0x0000003adce4723c */ /* 0x042ff000000810e8 */
[C---:B------:R-:W-:Y:S08]  /*5df40*/  HMMA.1688.F32.TF32 R232, R220.reuse, R50, R248 ;  /* 0x00000032dce8723c */ /* 0x040ff000000810f8 */
[C---:B------:R-:W-:Y:S07]  /*5df50*/  HMMA.1688.F32.TF32 R180, R220.reuse, R38, R180 ;  /* 0x00000026dcb4723c */ /* 0x040fee00000810b4 */
[----:B------:R-:W-:Y:S04]  /*5df60*/  STL.64 [R1+0x1610], R228 ;  /* 0x001610e401007387 */ /* 0x000fe80000100a00 */
[----:B------:R1:W-:Y:S04]  /*5df70*/  STL.64 [R1+0x1618], R230 ;  /* 0x001618e601007387 */ /* 0x0003e80000100a00 */
[----:B------:R-:W-:Y:S04]  /*5df80*/  STL.64 [R1+0x1600], R224 ;  /* 0x001600e001007387 */ /* 0x000fe80000100a00 */
[----:B------:R4:W-:Y:S01]  /*5df90*/  STL.64 [R1+0x1608], R226 ;  /* 0x001608e201007387 */ /* 0x0009e20000100a00 */
[C---:B-1----:R-:W-:Y:S08]  /*5dfa0*/  HMMA.1688.F32.TF32 R228, R220.reuse, R46, R236 ;  /* 0x0000002edce4723c */ /* 0x042ff000000810ec */
[C---:B----4-:R-:W-:Y:S08]  /*5dfb0*/  HMMA.1688.F32.TF32 R224, R220.reuse, R42, R244 ;  /* 0x0000002adce0723c */ /* 0x050ff000000810f4 */
        /* <DEDUP_REMOVED lines=29> */
[----:B------:R-:W-:Y:S01]  /*5e190*/  STL.64 [R1+0x1510], R152 ;  /* 0x0015109801007387 */ /* 0x000fe20000100a00 */
[C---:B------:R-:W-:Y:S03]  /*5e1a0*/  HMMA.1688.F32.TF32 R136, R216.reuse, R122, R136 ;  /* 0x0000007ad888723c */ /* 0x040fe60000081088 */
[----:B------:R-:W-:Y:S04]  /*5e1b0*/  STL.64 [R1+0x1518], R154 ;  /* 0x0015189a01007387 */ /* 0x000fe80000100a00 */
[----:B------:R-:W-:Y:S04]  /*5e1c0*/  STL.64 [R1+0x1500], R148 ;  /* 0x0015009401007387 */ /* 0x000fe80000100a00 */
[----:B------:R-:W-:Y:S04]  /*5e1d0*/  STL.64 [R1+0x1508], R150 ;  /* 0x0015089601007387 */ /* 0x000fe80000100a00 */
        /* <DEDUP_REMOVED lines=8> */
[----:B------:R2:W-:Y:S02]  /*5e260*/  STL.64 [R1+0x14f8], R134 ;  /* 0x0014f88601007387 */ /* 0x0005e40000100a00 */
[C---:B--2---:R-:W-:Y:S02]  /*5e270*/  HMMA.1688.F32.TF32 R132, R216.reuse, R118, R140 ;  /* 0x00000076d884723c */ /* 0x044fe4000008108c */
[----:B------:R2:W-:Y:S04]  /*5e280*/  STL.64 [R1+0x14e0], R144 ;  /* 0x0014e09001007387 */ /* 0x0005e80000100a00 */
[----:B------:R4:W-:Y:S04]  /*5e290*/  STL.64 [R1+0x14e8], R146 ;  /* 0x0014e89201007387 */ /* 0x0009e80000100a00 */
[----:B--2---:R-:W2:Y:S04]  /*5e2a0*/  LDL.LU R144, [R1+0x3b0] ;  /* 0x0003b00001907983 */ /* 0x004ea80000300800 */
[----:B------:R-:W-:Y:S04]  /*5e2b0*/  STL.64 [R1+0x14c0], R136 ;  /* 0x0014c08801007387 */ /* 0x000fe80000100a00 */
[----:B------:R-:W-:Y:S05]  /*5e2c0*/  STL.64 [R1+0x14c8], R138 ;  /* 0x0014c88a01007387 */ /* 0x000fea0000100a00 */
[----:B------:R1:W-:Y:S04]  /*5e2d0*/  STL.64 [R1+0x14b0], R132 ;  /* 0x0014b08401007387 */ /* 0x0003e80000100a00 */
[----:B------:R1:W-:Y:S04]  /*5e2e0*/  STL.64 [R1+0x14b8], R134 ;  /* 0x0014b88601007387 */ /* 0x0003e80000100a00 */
        /* <DEDUP_REMOVED lines=78> */
[----:B------:R-:W-:Y:S04]  /*5e7d0*/  STL.64 [R1+0x1490], R136 ;  /* 0x0014908801007387 */ /* 0x000fe80000100a00 */
[----:B------:R1:W-:Y:S04]  /*5e7e0*/  STL.64 [R1+0x1498], R138 ;  /* 0x0014988a01007387 */ /* 0x0003e80000100a00 */
[----:B-1----:R-:W2:Y:S04]  /*5e7f0*/  LDL.LU.64 R138, [R1+0x5518] ;  /* 0x00551800018a7983 */ /* 0x002ea80000300a00 */
[----:B------:R-:W2:Y:S01]  /*5e800*/  LDL.LU.64 R136, [R1+0x5510] ;  /* 0x0055100001887983 */ /* 0x000ea20000300a00 */
[C---:B------:R-:W-:Y:S11]  /*5e810*/  HMMA.1688.F32.TF32 R132, R216.reuse, R110, R132 ;  /* 0x0000006ed884723c */ /* 0x040ff60000081084 */
[----:B------:R-:W-:Y:S11]  /*5e820*/  @!UPT UIADD3 URZ, URZ, URZ, URZ ;  /* 0x0000003f3f3ff290 */ /* 0x000ff6000fffe03f */
[----:B------:R-:W-:Y:S01]  /*5e830*/  @!UPT UIADD3 URZ, URZ, URZ, URZ ;  /* 0x0000003f3f3ff290 */ /* 0x000fe2000fffe03f */
[----:B------:R-:W-:Y:S04]  /*5e840*/  STL.64 [R1+0x1480], R132 ;  /* 0x0014808401007387 */ /* 0x000fe80000100a00 */
[----:B------:R3:W-:Y:S02]  /*5e850*/  STL.64 [R1+0x1488], R134 ;  /* 0x0014888601007387 */ /* 0x0007e40000100a00 */
[C---:B---3--:R-:W-:Y:S08]  /*5e860*/  HMMA.1688.F32.TF32 R132, R216.reuse, R106, R228 ;  /* 0x0000006ad884723c */ /* 0x048ff000000810e4 */
[C---:B------:R-:W-:Y:S08]  /*5e870*/  HMMA.1688.F32.TF32 R228, R216.reuse, R102, R232 ;  /* 0x00000066d8e4723c */ /* 0x040ff000000810e8 */
[C---:B------:R-:W-:Y:S07]  /*5e880*/  HMMA.1688.F32.TF32 R224, R216.reuse, R98, R224 ;  /* 0x00000062d8e0723c */ /* 0x040fee00000810e0 */
[----:B------:R-:W-:Y:S04]  /*5e890*/  STL.64 [R1+0x1470], R132 ;  /* 0x0014708401007387 */ /* 0x000fe80000100a00 */
[----:B------:R1:W-:Y:S02]  /*5e8a0*/  STL.64 [R1+0x1478], R134 ;  /* 0x0014788601007387 */ /* 0x0003e40000100a00 */
[C---:B-1----:R-:W-:Y:S02]  /*5e8b0*/  HMMA.1688.F32.TF32 R132, R216.reuse, R94, R248 ;  /* 0x0000005ed884723c */ /* 0x042fe400000810f8 */
[----:B------:R-:W-:Y:S04]  /*5e8c0*/  STL.64 [R1+0x1460], R228 ;  /* 0x001460e401007387 */ /* 0x000fe80000100a00 */
[----:B------:R1:W-:Y:S04]  /*5e8d0*/  STL.64 [R1+0x1468], R230 ;  /* 0x001468e601007387 */ /* 0x0003e80000100a00 */
[----:B------:R-:W-:Y:S04]  /*5e8e0*/  STL.64 [R1+0x1450], R224 ;  /* 0x001450e001007387 */ /* 0x000fe80000100a00 */
[----:B------:R3:W-:Y:S01]  /*5e8f0*/  STL.64 [R1+0x1458], R226 ;  /* 0x001458e201007387 */ /* 0x0007e20000100a00 */
[C---:B-1----:R-:W-:Y:S08]  /*5e900*/  HMMA.1688.F32.TF32 R228, R216.reuse, R90, R236 ;  /* 0x0000005ad8e4723c */ /* 0x042ff000000810ec */
[----:B------:R-:W-:Y:S01]  /*5e910*/  STL.64 [R1+0x1440], R132 ;  /* 0x0014408401007387 */ /* 0x000fe20000100a00 */
[C---:B---3--:R-:W-:Y:S03]  /*5e920*/  HMMA.1688.F32.TF32 R224, R216.reuse, R86, R244 ;  /* 0x00000056d8e0723c */ /* 0x048fe600000810f4 */
[----:B------:R1:W-:Y:S05]  /*5e930*/  STL.64 [R1+0x1448], R134 ;  /* 0x0014488601007387 */ /* 0x0003ea0000100a00 */
[C---:B-1----:R-:W-:Y:S06]  /*5e940*/  HMMA.1688.F32.TF32 R132, R216.reuse, R82, R180 ;  /* 0x00000052d884723c */ /* 0x042fec00000810b4 */
[----:B------:R-:W-:Y:S04]  /*5e950*/  STL.64 [R1+0x1430], R228 ;  /* 0x001430e401007387 */ /* 0x000fe80000100a00 */
[----:B------:R-:W-:Y:S01]  /*5e960*/  STL.64 [R1+0x1438], R230 ;  /* 0x001438e601007387 */ /* 0x000fe20000100a00 */
[C---:B------:R-:W-:Y:S04]  /*5e970*/  HMMA.1688.F32.TF32 R176, R216.reuse, R78, R176 ;  /* 0x0000004ed8b0723c */ /* 0x040fe800000810b0 */
[----:B------:R-:W-:Y:S04]  /*5e980*/  STL.64 [R1+0x1420], R224 ;  /* 0x001420e001007387 */ /* 0x000fe80000100a00 */
[----:B------:R-:W-:Y:S01]  /*5e990*/  STL.64 [R1+0x1428], R226 ;  /* 0x001428e201007387 */ /* 0x000fe20000100a00 */
[C---:B------:R-:W-:Y:S03]  /*5e9a0*/  HMMA.1688.F32.TF32 R172, R216.reuse, R74, R172 ;  /* 0x0000004ad8ac723c */ /* 0x040fe600000810ac */
[----:B------:R-:W-:Y:S04]  /*5e9b0*/  STL.64 [R1+0x1410], R132 ;  /* 0x0014108401007387 */ /* 0x000fe80000100a00 */
[----:B------:R1:W-:Y:S02]  /*5e9c0*/  STL.64 [R1+0x1418], R134 ;  /* 0x0014188601007387 */ /* 0x0003e40000100a00 */
[C---:B-1----:R-:W-:Y:S05]  /*5e9d0*/  HMMA.1688.F32.TF32 R132, R216.reuse, R70, R168 ;  /* 0x00000046d884723c */ /* 0x042fea00000810a8 */
[----:B------:R-:W-:Y:S04]  /*5e9e0*/  STL.64 [R1+0x1400], R176 ;  /* 0x001400b001007387 */ /* 0x000fe80000100a00 */
[----:B------:R-:W-:Y:S01]  /*5e9f0*/  STL.64 [R1+0x1408], R178 ;  /* 0x001408b201007387 */ /* 0x000fe20000100a00 */
[C---:B----4-:R-:W-:Y:S04]  /*5ea00*/  HMMA.1688.F32.TF32 R168, R216.reuse, R66, R148 ;  /* 0x00000042d8a8723c */ /* 0x050fe80000081094 */
[----:B------:R-:W-:Y:S04]  /*5ea10*/  STL.64 [R1+0x13f0], R172 ;  /* 0x0013f0ac01007387 */ /* 0x000fe80000100a00 */
[----:B------:R-:W-:Y:S01]  /*5ea20*/  STL.64 [R1+0x13f8], R174 ;  /* 0x0013f8ae01007387 */ /* 0x000fe20000100a00 */
[C---:B------:R-:W-:Y:S04]  /*5ea30*/  HMMA.1688.F32.TF32 R148, R216.reuse, R62, R144 ;  /* 0x0000003ed894723c */ /* 0x040fe80000081090 */
[----:B------:R-:W-:Y:S04]  /*5ea40*/  STL.64 [R1+0x13e0], R132 ;  /* 0x0013e08401007387 */ /* 0x000fe80000100a00 */
[----:B------:R1:W-:Y:S02]  /*5ea50*/  STL.64 [R1+0x13e8], R134 ;  /* 0x0013e88601007387 */ /* 0x0003e40000100a00 */
[C---:B-1----:R-:W-:Y:S04]  /*5ea60*/  HMMA.1688.F32.TF32 R132, R216.reuse, R58, R140 ;  /* 0x0000003ad884723c */ /* 0x042fe8000008108c */
[----:B------:R-:W-:Y:S04]  /*5ea70*/  STL.64 [R1+0x1370], R168 ;  /* 0x001370a801007387 */ /* 0x000fe80000100a00 */
[----:B------:R-:W-:Y:S04]  /*5ea80*/  STL.64 [R1+0x1378], R170 ;  /* 0x001378aa01007387 */ /* 0x000fe80000100a00 */
[----:B------:R-:W3:Y:S04]  /*5ea90*/  LDL.LU R144, [R1+0x340] ;  /* 0x0003400001907983 */ /* 0x000ee80000300800 */
[----:B------:R-:W-:Y:S04]  /*5eaa0*/  STL.64 [R1+0x1360], R148 ;  /* 0x0013609401007387 */ /* 0x000fe80000100a00 */
[----:B------:R-:W-:Y:S04]  /*5eab0*/  STL.64 [R1+0x1368], R150 ;  /* 0x0013689601007387 */ /* 0x000fe80000100a00 */
[----:B------:R-:W-:Y:S04]  /*5eac0*/  STL.64 [R1+0x1350], R132 ;  /* 0x0013508401007387 */ /* 0x000fe80000100a00 */
[----:B------:R1:W-:Y:S04]  /*5ead0*/  STL.64 [R1+0x1358], R134 ;  /* 0x0013588601007387 */ /* 0x0003e80000100a00 */
[----:B------:R-:W3:Y:S04]  /*5eae0*/  LDL.LU R145, [R1+0x344] ;  /* 0x0003440001917983 */ /* 0x000ee80000300800 */
[----:B------:R-:W3:Y:S01]  /*5eaf0*/  LDL.LU R146, [R1+0x348] ;  /* 0x0003480001927983 */ /* 0x000ee20000300800 */
[C---:B-1----:R-:W-:Y:S03]  /*5eb00*/  HMMA.1688.F32.TF32 R132, R216.reuse, R54, R164 ;  /* 0x00000036d884723c */ /* 0x042fe600000810a4 */
[----:B------:R-:W3:Y:S04]  /*5eb10*/  LDL.LU R147, [R1+0x34c] ;  /* 0x00034c0001937983 */ /* 0x000ee80000300800 */
[----:B------:R-:W4:Y:S04]  /*5eb20*/  LDL.LU R148, [R1+0x350] ;  /* 0x0003500001947983 */ /* 0x000f280000300800 */
[----:B------:R-:W4:Y:S01]  /*5eb30*/  LDL.LU R149, [R1+0x354] ;  /* 0x0003540001957983 */ /* 0x000f220000300800 */
[C---:B------:R-:W-:Y:S03]  /*5eb40*/  HMMA.1688.F32.TF32 R160, R216.reuse, R50, R160 ;  /* 0x00000032d8a0723c */ /* 0x040fe600000810a0 */
[----:B------:R-:W4:Y:S04]  /*5eb50*/  LDL.LU R150, [R1+0x358] ;  /* 0x0003580001967983 */ /* 0x000f280000300800 */
[----:B------:R-:W4:Y:S04]  /*5eb60*/  LDL.LU R151, [R1+0x35c] ;  /* 0x00035c0001977983 */ /* 0x000f280000300800 */
[----:B------:R-:W4:Y:S01]  /*5eb70*/  LDL.LU R140, [R1+0x330] ;  /* 0x00033000018c7983 */ /* 0x000f220000300800 */
[C---:B------:R-:W-:Y:S03]  /*5eb80*/  HMMA.1688.F32.TF32 R156, R216.reuse, R46, R156 ;  /* 0x0000002ed89c723c */ /* 0x040fe6000008109c */
[----:B------:R-:W4:Y:S04]  /*5eb90*/  LDL.LU R141, [R1+0x334] ;  /* 0x00033400018d7983 */ /* 0x000f280000300800 */
[----:B------:R-:W4:Y:S04]  /*5eba0*/  LDL.LU R142, [R1+0x338] ;  /* 0x00033800018e7983 */ /* 0x000f280000300800 */
[----:B------:R-:W4:Y:S04]  /*5ebb0*/  LDL.LU R143, [R1+0x33c] ;  /* 0x00033c00018f7983 */ /* 0x000f280000300800 */
[----:B------:R-:W-:Y:S04]  /*5ebc0*/  STL.64 [R1+0x1340], R132 ;  /* 0x0013408401007387 */ /* 0x000fe80000100a00 */
[----:B------:R1:W-:Y:S02]  /*5ebd0*/  STL.64 [R1+0x1348], R134 ;  /* 0x0013488601007387 */ /* 0x0003e40000100a00 */
[----:B-1----:R-:W-:Y:S02]  /*5ebe0*/  HMMA.1688.F32.TF32 R132, R216, R42, R152 ;  /* 0x0000002ad884723c */ /* 0x002fe40000081098 */
[----:B------:R-:W-:Y:S04]  /*5ebf0*/  STL.64 [R1+0x1330], R160 ;  /* 0x001330a001007387 */ /* 0x000fe80000100a00 */
[----:B------:R-:W-:Y:S04]  /*5ec00*/  STL.64 [R1+0x1338], R162 ;  /* 0x001338a201007387 */ /* 0x000fe80000100a00 */
[----:B------:R-:W4:Y:S04]  /*5ec10*/  LDL.LU R236, [R1+0x120] ;  /* 0x0001200001ec7983 */ /* 0x000f280000300800 */
[----:B------:R-:W-:Y:S04]  /*5ec20*/  STL.64 [R1+0x1320], R156 ;  /* 0x0013209c01007387 */ /* 0x000fe80000100a00 */
[----:B------:R-:W-:Y:S05]  /*5ec30*/  STL.64 [R1+0x1328], R158 ;  /* 0x0013289e01007387 */ /* 0x000fea0000100a00 */
[----:B------:R-:W-:Y:S04]  /*5ec40*/  STL.64 [R1+0x1310], R132 ;  /* 0x0013108401007387 */ /* 0x000fe80000100a00 */
        /* <DEDUP_REMOVED lines=16> */
[----:B--2---:R-:W-:-:S03]  /*5ed50*/  IMAD.MOV.U32 R244, RZ, RZ, R139 ;  /* 0x000000fffff47224 */ /* 0x004fc600078e008b */
[----:B------:R-:W2:Y:S01]  /*5ed60*/  LDL.LU R232, [R1+0x210] ;  /* 0x0002100001e87983 */ /* 0x000ea20000300800 */
[----:B------:R-:W-:-:S03]  /*5ed70*/  MOV R245, R136 ;  /* 0x0000008800f57202 */ /* 0x000fc60000000f00 */
[----:B------:R-:W2:Y:S01]  /*5ed80*/  LDL.LU R233, [R1+0x214] ;  /* 0x0002140001e97983 */ /* 0x000ea20000300800 */
[----:B------:R-:W-:-:S03]  /*5ed90*/  IMAD.MOV.U32 R246, RZ, RZ, R138 ;  /* 0x000000fffff67224 */ /* 0x000fc600078e008a */
[----:B------:R-:W2:Y:S01]  /*5eda0*/  LDL.LU R234, [R1+0x218] ;  /* 0x0002180001ea7983 */ /* 0x000ea20000300800 */
[----:B------:R-:W-:-:S03]  /*5edb0*/  IMAD.MOV.U32 R247, RZ, RZ, R137 ;  /* 0x000000fffff77224 */ /* 0x000fc600078e0089 */
[----:B------:R-:W2:Y:S04]  /*5edc0*/  LDL.LU R235, [R1+0x21c] ;  /* 0x00021c0001eb7983 */ /* 0x000ea80000300800 */
[----:B------:R-:W2:Y:S04]  /*5edd0*/  LDL.LU R139, [R1+0x550c] ;  /* 0x00550c00018b7983 */ /* 0x000ea80000300800 */
[----:B------:R-:W2:Y:S04]  /*5ede0*/  LDL.LU R136, [R1+0x5508] ;  /* 0x0055080001887983 */ /* 0x000ea80000300800 */
[----:B------:R-:W2:Y:S04]  /*5edf0*/  LDL.LU R138, [R1+0x5504] ;  /* 0x00550400018a7983 */ /* 0x000ea80000300800 */
[----:B------:R-:W2:Y:S01]  /*5ee00*/  LDL.LU R137, [R1+0x5500] ;  /* 0x0055000001897983 */ /* 0x000ea20000300800 */
[C---:B---3--:R-:W-:Y:S08]  /*5ee10*/  HMMA.1688.F32.TF32 R144, R216.reuse, R34, R144 ;  /* 0x00000022d890723c */ /* 0x048ff00000081090 */
[C---:B----4-:R-:W-:Y:S08]  /*5ee20*/  HMMA.1688.F32.TF32 R148, R216.reuse, R38, R148 ;  /* 0x00000026d894723c */ /* 0x050ff00000081094 */
[----:B-1----:R-:W-:Y:S11]  /*5ee30*/  HMMA.1688.F32.TF32 R132, R216, R30, R140 ;  /* 0x0000001ed884723c */ /* 0x002ff6000008108c */
[----:B------:R-:W-:Y:S04]  /*5ee40*/  @!UPT UIADD3 URZ, URZ, URZ, URZ ;  /* 0x0000003f3f3ff290 */ /* 0x000fe8000fffe03f */
[----:B------:R-:W-:Y:S04]  /*5ee50*/  STL.64 [R1+0x12d0], R148 ;  /* 0x0012d09401007387 */ /* 0x000fe80000100a00 */
[----:B------:R-:W-:Y:S04]  /*5ee60*/  STL.64 [R1+0x12d8], R150 ;  /* 0x0012d89601007387 */ /* 0x000fe80000100a00 */
[----:B------:R-:W-:Y:S04]  /*5ee70*/  STL.64 [R1+0x12c0], R144 ;  /* 0x0012c09001007387 */ /* 0x000fe80000100a00 */
[----:B------:R-:W-:Y:S04]  /*5ee80*/  STL.64 [R1+0x12c8], R146 ;  /* 0x0012c89201007387 */ /* 0x000fe80000100a00 */
[----:B------:R1:W-:Y:S04]  /*5ee90*/  STL.64 [R1+0x12b0], R132 ;  /* 0x0012b08401007387 */ /* 0x0003e80000100a00 */
[----:B------:R3:W-:Y:S04]  /*5eea0*/  STL.64 [R1+0x12b8], R134 ;  /* 0x0012b88601007387 */ /* 0x0007e80000100a00 */
[----:B-1----:R-:W4:Y:S04]  /*5eeb0*/  LDL.LU R132, [R1+0x2e0] ;  /* 0x0002e00001847983 */ /* 0x002f280000300800 */
[----:B------:R-:W4:Y:S04]  /*5eec0*/  LDL.LU R133, [R1+0x2e4] ;  /* 0x0002e40001857983 */ /* 0x000f280000300800 */
[----:B---3--:R-:W4:Y:S04]  /*5eed0*/  LDL.LU R134, [R1+0x2e8] ;  /* 0x0002e80001867983 */ /* 0x008f280000300800 */
[----:B------:R-:W4:Y:S01]  /*5eee0*/  LDL.LU R135, [R1+0x2ec] ;  /* 0x0002ec0001877983 */ /* 0x000f220000300800 */
[----:B--2---:R-:W-:-:S02]  /*5eef0*/  IMAD.MOV.U32 R148, RZ, RZ, R139 ;  /* 0x000000ffff947224 */ /* 0x004fc400078e008b */
[----:B------:R-:W-:Y:S02]  /*5ef00*/  IMAD.MOV.U32 R151, RZ, RZ, R136 ;  /* 0x000000ffff977224 */ /* 0x000fe400078e0088 */
[----:B------:R-:W2:Y:S01]  /*5ef10*/  LDL.LU R136, [R1+0x2f0] ;  /* 0x0002f00001887983 */ /* 0x000ea20000300800 */
[----:B------:R-:W-:Y:S01]  /*5ef20*/  MOV R149, R138 ;  /* 0x0000008a00957202 */ /* 0x000fe20000000f00 */
[----:B------:R-:W-:Y:S02]  /*5ef30*/  IMAD.MOV.U32 R150, RZ, RZ, R137 ;  /* 0x000000ffff967224 */ /* 0x000fe400078e0089 */
        /* <DEDUP_REMOVED lines=46> */
[C---:B------:R-:W-:Y:S11]  /*5f220*/  HMMA.1688.F32.TF32 R140, R216.reuse, R18, R140 ;  /* 0x00000012d88c723c */ /* 0x040ff6000008108c */
[----:B------:R-:W-:Y:S04]  /*5f230*/  @!UPT UIADD3 URZ, URZ, URZ, URZ ;  /* 0x0000003f3f3ff290 */ /* 0x000fe8000fffe03f */
[----:B------:R-:W-:Y:S04]  /*5f240*/  STL.64 [R1+0x12a0], R180 ;  /* 0x0012a0b401007387 */ /* 0x000fe80000100a00 */
[----:B------:R1:W-:Y:S04]  /*5f250*/  STL.64 [R1+0x12a8], R182 ;  /* 0x0012a8b601007387 */ /* 0x0003e80000100a00 */
[----:B-1----:R-:W2:Y:S04]  /*5f260*/  LDL.LU.64 R182, [R1+0x54f8] ;  /* 0x0054f80001b67983 */ /* 0x002ea80000300a00 */
[----:B------:R-:W2:Y:S04]  /*5f270*/  LDL.LU.64 R180, [R1+0x54f0] ;  /* 0x0054f00001b47983 */ /* 0x000ea80000300a00 */
[----:B------:R-:W-:Y:S04]  /*5f280*/  STL.64 [R1+0x1290], R176 ;  /* 0x001290b001007387 */ /* 0x000fe80000100a00 */
[----:B------:R1:W-:Y:S04]  /*5f290*/  STL.64 [R1+0x1298], R178 ;  /* 0x001298b201007387 */ /* 0x0003e80000100a00 */
[----:B-1----:R-:W3:Y:S04]  /*5f2a0*/  LDL.LU.64 R178, [R1+0x54e8] ;  /* 0x0054e80001b27983 */ /* 0x002ee80000300a00 */
[----:B------:R-:W3:Y:S04]  /*5f2b0*/  LDL.LU.64 R176, [R1+0x54e0] ;  /* 0x0054e00001b07983 */ /* 0x000ee80000300a00 */
[----:B------:R-:W-:Y:S04]  /*5f2c0*/  STL.64 [R1+0x1280], R140 ;  /* 0x0012808c01007387 */ /* 0x000fe80000100a00 */
[----:B------:R1:W-:Y:S04]  /*5f2d0*/  STL.64 [R1+0x1288], R142 ;  /* 0x0012888e01007387 */ /* 0x0003e80000100a00 */
[----:B-1----:R-:W4:Y:S04]  /*5f2e0*/  LDL.LU.64 R142, [R1+0x54d8] ;  /* 0x0054d800018e7983 */ /* 0x002f280000300a00 */
[----:B------:R-:W2:Y:S04]  /*5f2f0*/  LDL.LU.64 R140, [R1+0x54d0] ;  /* 0x0054d000018c7983 */ /* 0x000ea80000300a00 */
        /* <DEDUP_REMOVED lines=9> */
[----:B--2---:R-:W-:Y:S07]  /*5f390*/  HMMA.1688.F32.TF32 R132, R216, R242, R136 ;  /* 0x000000f2d884723c */ /* 0x004fee0000081088 */
[----:B------:R-:W-:-:S02]  /*5f3a0*/  IMAD.MOV.U32 R216, RZ, RZ, R141 ;  /* 0x000000ffffd87224 */ /* 0x000fc400078e008d */
[----:B------:R-:W2:Y:S01]  /*5f3b0*/  LDL.LU R141, [R1+0x54b8] ;  /* 0x0054b800018d7983 */ /* 0x000ea20000300800 */
[----:B----4-:R-:W-:Y:S01]  /*5f3c0*/  MOV R217, R142 ;  /* 0x0000008e00d97202 */ /* 0x010fe20000000f00 */
[----:B------:R-:W-:Y:S11]  /*5f3d0*/  IMAD.MOV.U32 R218, RZ, RZ, R143 ;  /* 0x000000ffffda7224 */ /* 0x000ff600078e008f */
[----:B------:R-:W-:Y:S01]  /*5f3e0*/  @!UPT UIADD3 URZ, URZ, URZ, URZ ;  /* 0x0000003f3f3ff290 */ /* 0x000fe2000fffe03f */
[----:B------:R-:W-:Y:S04]  /*5f3f0*/  STL.64 [R1+0x1250], R132 ;  /* 0x0012508401007387 */ /* 0x000fe80000100a00 */
[----:B------:R2:W-:Y:S04]  /*5f400*/  STL.64 [R1+0x1258], R134 ;  /* 0x0012588601007387 */ /* 0x0005e80000100a00 */
[----:B------:R-:W2:Y:S04]  /*5f410*/  LDL.LU R142, [R1+0x54b4] ;  /* 0x0054b400018e7983 */ /* 0x000ea80000300800 */
[----:B------:R-:W2:Y:S04]  /*5f420*/  LDL.LU R143, [R1+0x54b0] ;  /* 0x0054b000018f7983 */ /* 0x000ea80000300800 */
[----:B------:R-:W4:Y:S04]  /*5f430*/  LDL.LU R219, [R1+0x24c] ;  /* 0x00024c0001db7983 */ /* 0x000f280000300800 */
[----:B------:R-:W3:Y:S04]  /*5f440*/  LDL.LU R136, [R1+0x230] ;  /* 0x0002300001887983 */ /* 0x000ee80000300800 */
[----:B------:R-:W3:Y:S04]  /*5f450*/  LDL.LU R137, [R1+0x234] ;  /* 0x0002340001897983 */ /* 0x000ee80000300800 */
[----:B------:R-:W3:Y:S04]  /*5f460*/  LDL.LU R138, [R1+0x238] ;  /* 0x00023800018a7983 */ /* 0x000ee80000300800 */
[----:B------:R-:W3:Y:S01]  /*5f470*/  LDL.LU R139, [R1+0x23c] ;  /* 0x00023c00018b7983 */ /* 0x000ee20000300800 */
[C---:B------:R-:W-:Y:S08]  /*5f480*/  HMMA.1688.F32.TF32 R172, R220.reuse, R126, R172 ;  /* 0x0000007edcac723c */ /* 0x040ff000000810ac */
[C---:B------:R-:W-:Y:S08]  /*5f490*/  HMMA.1688.F32.TF32 R168, R220.reuse, R122, R168 ;  /* 0x0000007adca8723c */ /* 0x040ff000000810a8 */
[C---:B------:R-:W-:Y:S08]  /*5f4a0*/  HMMA.1688.F32.TF32 R164, R220.reuse, R118, R164 ;  /* 0x00000076dca4723c */ /* 0x040ff000000810a4 */
[C---:B------:R-:W-:Y:S08]  /*5f4b0*/  HMMA.1688.F32.TF32 R160, R220.reuse, R114, R160 ;  /* 0x00000072dca0723c */ /* 0x040ff000000810a0 */
[C---:B------:R-:W-:Y:S08]  /*5f4c0*/  HMMA.1688.F32.TF32 R156, R220.reuse, R110, R156 ;  /* 0x0000006edc9c723c */ /* 0x040ff0000008109c */
[C---:B------:R-:W-:Y:S08]  /*5f4d0*/  HMMA.1688.F32.TF32 R152, R220.reuse, R106, R152 ;  /* 0x0000006adc98723c */ /* 0x040ff00000081098 */
[C---:B------:R-:W-:Y:S08]  /*5f4e0*/  HMMA.1688.F32.TF32 R148, R220.reuse, R102, R148 ;  /* 0x00000066dc94723c */ /* 0x040ff00000081094 */
[C---:B------:R-:W-:Y:S08]  /*5f4f0*/  HMMA.1688.F32.TF32 R144, R220.reuse, R98, R144 ;  /* 0x00000062dc90723c */ /* 0x040ff00000081090 */
[C---:B--2---:R-:W-:Y:S01]  /*5f500*/  HMMA.1688.F32.TF32 R132, R220.reuse, R130, R140 ;  /* 0x00000082dc84723c */ /* 0x044fe2000008108c */
[----:B------:R-:W2:Y:S11]  /*5f510*/  LDL.LU R140, [R1+0x250] ;  /* 0x00025000018c7983 */ /* 0x000eb60000300800 */
[----:B------:R-:W-:Y:S11]  /*5f520*/  @!UPT UIADD3 URZ, URZ, URZ, URZ ;  /* 0x0000003f3f3ff290 */ /* 0x000ff6000fffe03f */
[----:B------:R-:W-:Y:S04]  /*5f530*/  STL.64 [R1+0x1240], R132 ;  /* 0x0012408401007387 */ /* 0x000fe80000100a00 */
[----:B------:R-:W-:Y:S04]  /*5f540*/  STL.64 [R1+0x1248], R134 ;  /* 0x0012488601007387 */ /* 0x000fe80000100a00 */
[----:B------:R-:W2:Y:S04]  /*5f550*/  LDL.LU R141, [R1+0x254] ;  /* 0x00025400018d7983 */ /* 0x000ea80000300800 */
[----:B------:R-:W2:Y:S04]  /*5f560*/  LDL.LU R142, [R1+0x258] ;  /* 0x00025800018e7983 */ /* 0x000ea80000300800 */
[----:B------:R-:W2:Y:S04]  /*5f570*/  LDL.LU R143, [R1+0x25c] ;  /* 0x00025c00018f7983 */ /* 0x000ea80000300800 */
[----:B------:R-:W-:Y:S04]  /*5f580*/  STL.64 [R1+0x1200], R172 ;  /* 0x001200ac01007387 */ /* 0x000fe80000100a00 */
[----:B------:R1:W-:Y:S04]  /*5f590*/  STL.64 [R1+0x1208], R174 ;  /* 0x001208ae01007387 */ /* 0x0003e80000100a00 */
[----:B------:R-:W-:Y:S04]  /*5f5a0*/  LDS R132, [R3+0x4780] ;  /* 0x0047800003847984 */ /* 0x000fe80000000800 */
[----:B------:R-:W-:Y:S04]  /*5f5b0*/  LDS R134, [R3+0x6780] ;  /* 0x0067800003867984 */ /* 0x000fe80000000800 */
[----:B-1----:R-:W3:Y:S04]  /*5f5c0*/  LDL.LU.64 R174, [R1+0x54a8] ;  /* 0x0054a80001ae7983 */ /* 0x002ee80000300a00 */
[----:B------:R-:W3:Y:S04]  /*5f5d0*/  LDL.LU.64 R172, [R1+0x54a0] ;  /* 0x0054a00001ac7983 */ /* 0x000ee80000300a00 */
[----:B------:R-:W-:Y:S04]  /*5f5e0*/  STL.64 [R1+0x11f0], R168 ;  /* 0x0011f0a801007387 */ /* 0x000fe80000100a00 */
[----:B------:R1:W-:Y:S04]  /*5f5f0*/  STL.64 [R1+0x11f8], R170 ;  /* 0x0011f8aa01007387 */ /* 0x0003e80000100a00 */
[----:B------:R-:W-:Y:S04]  /*5f600*/  LDS R133, [R4+0x4780] ;  /* 0x0047800004857984 */ /* 0x000fe80000000800 */
[----:B------:R-:W2:Y:S04]  /*5f610*/  LDS R135, [R4+0x6780] ;  /* 0x0067800004877984 */ /* 0x000ea80000000800 */
[----:B-1----:R-:W3:Y:S04]  /*5f620*/  LDL.LU.64 R170, [R1+0x5498] ;  /* 0x0054980001aa7983 */ /* 0x002ee80000300a00 */
[----:B------:R-:W3:Y:S04]  /*5f630*/  LDL.LU.64 R168, [R1+0x5490] ;  /* 0x0054900001a87983 */ /* 0x000ee80000300a00 */
[----:B------:R-:W-:Y:S04]  /*5f640*/  STL.64 [R1+0x11d0], R164 ;  /* 0x0011d0a401007387 */ /* 0x000fe80000100a00 */
[----:B------:R1:W-:Y:S04]  /*5f650*/  STL.64 [R1+0x11d8], R166 ;  /* 0x0011d8a601007387 */ /* 0x0003e80000100a00 */
        /* <DEDUP_REMOVED lines=27> */
[C---:B----4-:R-:W-:Y:S08]  /*5f810*/  HMMA.1688.F32.TF32 R140, R220.reuse, R90, R216 ;  /* 0x0000005adc8c723c */ /* 0x050ff000000810d8 */
[C---:B---3--:R-:W-:Y:S08]  /*5f820*/  HMMA.1688.F32.TF32 R216, R220.reuse, R86, R136 ;  /* 0x00000056dcd8723c */ /* 0x048ff00000081088 */
[C---:B------:R-:W-:Y:S07]  /*5f830*/  HMMA.1688.F32.TF32 R136, R220.reuse, R78, R232 ;  /* 0x0000004edc88723c */ /* 0x040fee00000810e8 */
[----:B------:R-:W-:Y:S04]  /*5f840*/  STL.64 [R1+0x1160], R140 ;  /* 0x0011608c01007387 */ /* 0x000fe80000100a00 */
[----:B------:R1:W-:Y:S02]  /*5f850*/  STL.64 [R1+0x1168], R142 ;  /* 0x0011688e01007387 */ /* 0x0003e40000100a00 */
[C---:B-1----:R-:W-:Y:S02]  /*5f860*/  HMMA.1688.F32.TF32 R140, R220.reuse, R82, R228 ;  /* 0x00000052dc8c723c */ /* 0x042fe400000810e4 */
[----:B------:R-:W-:Y:S04]  /*5f870*/  STL.64 [R1+0x1150], R216 ;  /* 0x001150d801007387 */ /* 0x000fe80000100a00 */
[----:B------:R1:W-:Y:S02]  /*5f880*/  STL.64 [R1+0x1158], R218 ;  /* 0x001158da01007387 */ /* 0x0003e40000100a00 */
[C---:B-1----:R-:W-:Y:S11]  /*5f890*/  HMMA.1688.F32.TF32 R216, R220.reuse, R74, R224 ;  /* 0x0000004adcd8723c */ /* 0x042ff600000810e0 */
[----:B------:R-:W-:Y:S04]  /*5f8a0*/  @!UPT UIADD3 URZ, URZ, URZ, URZ ;  /* 0x0000003f3f3ff290 */ /* 0x000fe8000fffe03f */
        /* <DEDUP_REMOVED lines=10> */
[----:B------:R-:W-:Y:S04]  /*5f950*/  STL.64 [R1+0x1118], R142 ;  /* 0x0011188e01007387 */ /* 0x000fe80000100a00 */
[----:B------:R-:W-:Y:S04]  /*5f960*/  STL.64 [R1+0x1100], R136 ;  /* 0x0011008801007387 */ /* 0x000fe80000100a00 */
[----:B------:R1:W-:Y:S02]  /*5f970*/  STL.64 [R1+0x1108], R138 ;  /* 0x0011088a01007387 */ /* 0x0003e40000100a00 */
[C---:B-1----:R-:W-:Y:S10]  /*5f980*/  HMMA.1688.F32.TF32 R136, R220.reuse, R54, R148 ;  /* 0x00000036dc88723c */ /* 0x042ff40000081094 */
[----:B------:R-:W-:Y:S01]  /*5f990*/  STL.64 [R1+0x10f0], R216 ;  /* 0x0010f0d801007387 */ /* 0x000fe20000100a00 */
[C---:B------:R-:W-:Y:S03]  /*5f9a0*/  HMMA.1688.F32.TF32 R140, R220.reuse, R58, R144 ;  /* 0x0000003adc8c723c */ /* 0x040fe60000081090 */
[----:B------:R-:W-:Y:S05]  /*5f9b0*/  STL.64 [R1+0x10f8], R218 ;  /* 0x0010f8da01007387 */ /* 0x000fea0000100a00 */
[C---:B------:R-:W-:Y:S11]  /*5f9c0*/  HMMA.1688.F32.TF32 R144, R220.reuse, R50, R152 ;  /* 0x00000032dc90723c */ /* 0x040ff60000081098 */
        /* <DEDUP_REMOVED lines=24> */
[----:B--2---:R-:W-:Y:S03]  /*5fb50*/  HMMA.1688.F32.TF32 R136, R220, R18, R184 ;  /* 0x00000012dc88723c */ /* 0x004fe600000810b8 */
[----:B------:R-:W-:Y:S01]  /*5fb60*/  STL.64 [R1+0x1060], R144 ;  /* 0x0010609001007387 */ /* 0x000fe20000100a00 */
[----:B------:R-:W-:-:S03]  /*5fb70*/  IMAD.MOV.U32 R236, RZ, RZ, R201 ;  /* 0x000000ffffec7224 */ /* 0x000fc600078e00c9 */
[----:B------:R-:W-:Y:S01]  /*5fb80*/  STL.64 [R1+0x1068], R146 ;  /* 0x0010689201007387 */ /* 0x000fe20000100a00 */
[----:B------:R-:W-:Y:S01]  /*5fb90*/  IMAD.MOV.U32 R237, RZ, RZ, R200 ;  /* 0x000000ffffed7224 */ /* 0x000fe200078e00c8 */
[----:B------:R-:W-:Y:S01]  /*5fba0*/  MOV R238, R205 ;  /* 0x000000cd00ee7202 */ /* 0x000fe20000000f00 */
[----:B------:R-:W-:-:S05]  /*5fbb0*/  IMAD.MOV.U32 R239, RZ, RZ, R213 ;  /* 0x000000ffffef7224 */ /* 0x000fca00078e00d5 */
[----:B------:R-:W-:Y:S04]  /*5fbc0*/  STL.64 [R1+0x1050], R140 ;  /* 0x0010508c01007387 */ /* 0x000fe80000100a00 */
[----:B------:R1:W-:Y:S04]  /*5fbd0*/  STL.64 [R1+0x1058], R142 ;  /* 0x0010588e01007387 */ /* 0x0003e80000100a00 */
[----:B------:R-:W2:Y:S04]  /*5fbe0*/  LDL.LU R201, [R1+0x542c] ;  /* 0x00542c0001c97983 */ /* 0x000ea80000300800 */
[----:B------:R3:W-:Y:S01]  /*5fbf0*/  STL.64 [R1+0x1040], R136 ;  /* 0x0010408801007387 */ /* 0x0007e20000100a00 */
[----:B------:R-:W-:-:S03]  /*5fc00*/  IMAD.MOV.U32 R224, RZ, RZ, R212 ;  /* 0x000000ffffe07224 */ /* 0x000fc600078e00d4 */
[----:B------:R4:W-:Y:S01]  /*5fc10*/  STL.64 [R1+0x1048], R138 ;  /* 0x0010488a01007387 */ /* 0x0009e20000100a00 */
[----:B------:R-:W-:-:S03]  /*5fc20*/  IMAD.MOV.U32 R225, RZ, RZ, R214 ;  /* 0x000000ffffe17224 */ /* 0x000fc600078e00d6 */
[----:B------:R-:W2:Y:S01]  /*5fc30*/  LDL.LU R200, [R1+0x5428] ;  /* 0x0054280001c87983 */ /* 0x000ea20000300800 */
[----:B------:R-:W-:-:S03]  /*5fc40*/  MOV R226, R215 ;  /* 0x000000d700e27202 */ /* 0x000fc60000000f00 */
[----:B------:R-:W2:Y:S04]  /*5fc50*/  LDL.LU R205, [R1+0x5424] ;  /* 0x0054240001cd7983 */ /* 0x000ea80000300800 */
[----:B------:R-:W1:Y:S04]  /*5fc60*/  LDL.LU R213, [R1+0x5420] ;  /* 0x0054200001d57983 */ /* 0x000e680000300800 */
[----:B------:R-:W2:Y:S04]  /*5fc70*/  LDL.LU R212, [R1+0x541c] ;  /* 0x00541c0001d47983 */ /* 0x000ea80000300800 */
[----:B------:R-:W3:Y:S04]  /*5fc80*/  LDL.LU R214, [R1+0x5418] ;  /* 0x0054180001d67983 */ /* 0x000ee80000300800 */
[----:B------:R-:W4:Y:S01]  /*5fc90*/  LDL.LU R215, [R1+0x5414] ;  /* 0x0054140001d77983 */ /* 0x000f220000300800 */
[----:B------:R-:W-:-:S02]  /*5fca0*/  IMAD.MOV.U32 R227, RZ, RZ, R204 ;  /* 0x000000ffffe37224 */ /* 0x000fc400078e00cc */
[----:B------:R-:W-:Y:S01]  /*5fcb0*/  IMAD.MOV.U32 R228, RZ, RZ, R211 ;  /* 0x000000ffffe47224 */ /* 0x000fe200078e00d3 */
[----:B------:R-:W4:Y:S01]  /*5fcc0*/  LDL.LU R204, [R1+0x5410] ;  /* 0x0054100001cc7983 */ /* 0x000f220000300800 */
[----:B------:R-:W-:Y:S01]  /*5fcd0*/  IMAD.MOV.U32 R229, RZ, RZ, R210 ;  /* 0x000000ffffe57224 */ /* 0x000fe200078e00d2 */
[----:B------:R-:W-:Y:S02]  /*5fce0*/  MOV R230, R209 ;  /* 0x000000d100e67202 */ /* 0x000fe40000000f00 */
[----:B------:R-:W4:Y:S01]  /*5fcf0*/  LDL.LU R211, [R1+0x540c] ;  /* 0x00540c0001d37983 */ /* 0x000f220000300800 */
[----:B------:R-:W-:-:S03]  /*5fd00*/  IMAD.MOV.U32 R231, RZ, RZ, R208 ;  /* 0x000000ffffe77224 */ /* 0x000fc600078e00d0 */
[----:B------:R-:W4:Y:S04]  /*5fd10*/  LDL.LU R210, [R1+0x5408] ;  /* 0x0054080001d27983 */ /* 0x000f280000300800 */
[----:B------:R-:W4:Y:S04]  /*5fd20*/  LDL.LU R209, [R1+0x5404] ;  /* 0x0054040001d17983 */ /* 0x000f280000300800 */
[----:B------:R-:W4:Y:S01]  /*5fd30*/  LDL.LU R208, [R1+0x5400] ;  /* 0x0054000001d07983 */ /* 0x000f220000300800 */
[----:B-1----:R-:W-:Y:S01]  /*5fd40*/  IMAD.MOV.U32 R143, RZ, RZ, R213 ;  /* 0x000000ffff8f7224 */ /* 0x002fe200078e00d5 */
[----:B--2---:R-:W-:Y:S01]  /*5fd50*/  MOV R142, R212 ;  /* 0x000000d4008e7202 */ /* 0x004fe20000000f00 */
[----:B---3--:R-:W-:-:S02]  /*5fd60*/  IMAD.MOV.U32 R141, RZ, RZ, R214 ;  /* 0x000000ffff8d7224 */ /* 0x008fc400078e00d6 */
[----:B----4-:R-:W-:Y:S02]  /*5fd70*/  IMAD.MOV.U32 R140, RZ, RZ, R215 ;  /* 0x000000ffff8c7224 */ /* 0x010fe400078e00d7 */
[----:B------:R-:W2:Y:S04]  /*5fd80*/  LDL.LU R215, [R1+0x53fc] ;  /* 0x0053fc0001d77983 */ /* 0x000ea80000300800 */
[----:B------:R-:W3:Y:S04]  /*5fd90*/  LDL.LU R214, [R1+0x53f8] ;  /* 0x0053f80001d67983 */ /* 0x000ee80000300800 */
[----:B------:R-:W4:Y:S04]  /*5fda0*/  LDL.LU R212, [R1+0x53f4] ;  /* 0x0053f40001d47983 */ /* 0x000f280000300800 */
[----:B------:R-:W4:Y:S04]  /*5fdb0*/  LDL.LU R213, [R1+0x53f0] ;  /* 0x0053f00001d57983 */ /* 0x000f280000300800 */
[----:B------:R-:W4:Y:S01]  /*5fdc0*/  LDL.LU R148, [R1+0x1220] ;  /* 0x0012200001947983 */ /* 0x000f220000300800 */
[----:B------:R-:W-:-:S03]  /*5fdd0*/  IMAD.MOV.U32 R151, RZ, RZ, R208 ;  /* 0x000000ffff977224 */ /* 0x000fc600078e00d0 */
[----:B------:R-:W4:Y:S04]  /*5fde0*/  LDL.LU R149, [R1+0x1224] ;  /* 0x0012240001957983 */ /* 0x000f280000300800 */
[----:B------:R-:W4:Y:S04]  /*5fdf0*/  LDL.LU R150, [R1+0x1228] ;  /* 0x0012280001967983 */ /* 0x000f280000300800 */
[----:B------:R-:W4:Y:S01]  /*5fe00*/  LDL.LU R208, [R1+0x53ec] ;  /* 0x0053ec0001d07983 */ /* 0x000f220000300800 */
[----:B------:R-:W-:Y:S01]  /*5fe10*/  MOV R144, R209 ;  /* 0x000000d100907202 */ /* 0x000fe20000000f00 */
[----:B------:R-:W-:-:S02]  /*5fe20*/  IMAD.MOV.U32 R145, RZ, RZ, R210 ;  /* 0x000000ffff917224 */ /* 0x000fc400078e00d2 */
[----:B------:R-:W-:Y:S01]  /*5fe30*/  IMAD.MOV.U32 R146, RZ, RZ, R211 ;  /* 0x000000ffff927224 */ /* 0x000fe200078e00d3 */
        /* <DEDUP_REMOVED lines=19> */
[----:B------:R-:W-:Y:S02]  /*5ff70*/  IMAD.MOV.U32 R246, RZ, RZ, R207 ;  /* 0x000000fffff67224 */ /* 0x000fe400078e00cf */
[----:B--2---:R-:W-:Y:S02]  /*5ff80*/  IMAD.MOV.U32 R155, RZ, RZ, R215 ;  /* 0x000000ffff9b7224 */ /* 0x004fe400078e00d7 */
[----:B---3--:R-:W-:-:S02]  /*5ff90*/  IMAD.MOV.U32 R154, RZ, RZ, R214 ;  /* 0x000000ffff9a7224 */ /* 0x008fc400078e00d6 */
[----:B----4-:R-:W-:Y:S02]  /*5ffa0*/  IMAD.MOV.U32 R152, RZ, RZ, R212 ;  /* 0x000000ffff987224 */ /* 0x010fe400078e00d4 */
[----:B------:R-:W2:Y:S01]  /*5ffb0*/  LDL.LU R212, [R1+0x53e8] ;  /* 0x0053e80001d47983 */ /* 0x000ea20000300800 */
[----:B------:R-:W-:-:S03]  /*5ffc0*/  MOV R153, R213 ;  /* 0x000000d500997202 */ /* 0x000fc60000000f00 */
[----:B------:R-:W2:Y:S04]  /*5ffd0*/  LDL.LU R213, [R1+0x53e4] ;  /* 0x0053e40001d57983 */ /* 0x000ea80000300800 */
[----:B------:R-:W2:Y:S04]  /*5ffe0*/  LDL.LU R214, [R1+0x53e0] ;  /* 0x0053e00001d67983 */ /* 0x000ea80000300800 */
[----:B------:R-:W2:Y:S04]  /*5fff0*/  LDL.LU R215, [R1+0x53dc] ;  /* 0x0053dc0001d77983 */ /* 0x000ea80000300800 */
[----:B------:R-:W3:Y:S01]  /*60000*/  LDL.LU R156, [R1+0x11e0] ;  /* 0x0011e000019c7983 */ /* 0x000ee20000300800 */
[----:B------:R-:W-:-:S03]  /*60010*/  IMAD.MOV.U32 R159, RZ, RZ, R208 ;  /* 0x000000ffff9f7224 */ /* 0x000fc600078e00d0 */
        /* <DEDUP_REMOVED lines=25> */
[----:B------:R-:W4:Y:S01]  /*601b0*/  LDL.LU R207, [R1+0x537c] ;  /* 0x00537c0001cf7983 */ /* 0x000f220000300800 */
[----:B------:R-:W-:-:S03]  /*601c0*/  IMAD.MOV.U32 R247, RZ, RZ, R5 ;  /* 0x000000fffff77224 */ /* 0x000fc600078e0005 */
[----:B------:R-:W4:Y:S01]  /*601d0*/  LDL.LU R5, [R1+0x5378] ;  /* 0x0053780001057983 */ /* 0x000f220000300800 */
[C---:B------:R-:W-:Y:S08]  /*601e0*/  HMMA.1688.F32.TF32 R152, R132.reuse, R110, R152 ;  /* 0x0000006e8498723c */ /* 0x040ff00000081098 */
[C---:B------:R-:W-:Y:S08]  /*601f0*/  HMMA.1688.F32.TF32 R148, R132.reuse, R106, R148 ;  /* 0x0000006a8494723c */ /* 0x040ff00000081094 */
[C---:B------:R-:W-:Y:S08]  /*60200*/  HMMA.1688.F32.TF32 R144, R132.reuse, R102, R144 ;  /* 0x000000668490723c */ /* 0x040ff00000081090 */
[----:B---3--:R-:W-:Y:S08]  /*60210*/  HMMA.1688.F32.TF32 R156, R132, R114, R156 ;  /* 0x00000072849c723c */ /* 0x008ff0000008109c */
[C---:B--2---:R-:W-:Y:S08]  /*60220*/  HMMA.1688.F32.TF32 R160, R220.reuse, R14, R188 ;  /* 0x0000000edca0723c */ /* 0x044ff000000810bc */
[C---:B------:R-:W-:Y:S08]  /*60230*/  HMMA.1688.F32.TF32 R168, R220.reuse, R10, R192 ;  /* 0x0000000adca8723c */ /* 0x040ff000000810c0 */
[----:B----4-:R-:W-:Y:S07]  /*60240*/  HMMA.1688.F32.TF32 R164, R220, R242, R196 ;  /* 0x000000f2dca4723c */ /* 0x010fee00000810c4 */
        /* <DEDUP_REMOVED lines=9> */
[C---:B--2---:R-:W-:Y:S03]  /*602e0*/  HMMA.1688.F32.TF32 R164, R132.reuse, R122, R208 ;  /* 0x0000007a84a4723c */ /* 0x044fe600000810d0 */
[----:B------:R1:W-:Y:S05]  /*602f0*/  STL.64 [R1+0x1008], R162 ;  /* 0x001008a201007387 */ /* 0x0003ea0000100a00 */
[C---:B-1----:R-:W-:Y:S06]  /*60300*/  HMMA.1688.F32.TF32 R160, R132.reuse, R118, R212 ;  /* 0x0000007684a0723c */ /* 0x042fec00000810d4 */
[----:B------:R-:W-:Y:S04]  /*60310*/  STL.64 [R1+0xff0], R168 ;  /* 0x000ff0a801007387 */ /* 0x000fe80000100a00 */
[----:B------:R-:W-:Y:S05]  /*60320*/  STL.64 [R1+0xff8], R170 ;  /* 0x000ff8aa01007387 */ /* 0x000fea0000100a00 */
[----:B------:R-:W-:Y:S04]  /*60330*/  STL.64 [R1+0xfe0], R164 ;  /* 0x000fe0a401007387 */ /* 0x000fe80000100a00 */
[----:B------:R-:W-:Y:S04]  /*60340*/  STL.64 [R1+0xfe8], R166 ;  /* 0x000fe8a601007387 */ /* 0x000fe80000100a00 */
[----:B------:R-:W-:Y:S04]  /*60350*/  STL.64 [R1+0xfd0], R160 ;  /* 0x000fd0a001007387 */ /* 0x000fe80000100a00 */
[----:B------:R-:W-:Y:S04]  /*60360*/  STL.64 [R1+0xfd8], R162 ;  /* 0x000fd8a201007387 */ /* 0x000fe80000100a00 */
[----:B------:R-:W-:Y:S04]  /*60370*/  STL.64 [R1+0xfc0], R156 ;  /* 0x000fc09c01007387 */ /* 0x000fe80000100a00 */
[----:B------:R-:W-:Y:S04]  /*60380*/  STL.64 [R1+0xfc8], R158 ;  /* 0x000fc89e01007387 */ /* 0x000fe80000100a00 */
[----:B------:R1:W-:Y:S02]  /*60390*/  STL.64 [R1+0x5238], R104 ;  /* 0x0052386801007387 */ /* 0x0003e40000100a00 */
[C---:B-1----:R-:W-:Y:S02]  /*603a0*/  HMMA.1688.F32.TF32 R104, R132.reuse, R98, R140 ;  /* 0x000000628468723c */ /* 0x042fe4000008108c */
[----:B------:R-:W-:Y:S04]  /*603b0*/  STL.64 [R1+0xfb0], R152 ;  /* 0x000fb09801007387 */ /* 0x000fe80000100a00 */
[----:B------:R-:W-:Y:S04]  /*603c0*/  STL.64 [R1+0xfb8], R154 ;  /* 0x000fb89a01007387 */ /* 0x000fe80000100a00 */
[----:B------:R-:W-:Y:S04]  /*603d0*/  STL.64 [R1+0xfa0], R148 ;  /* 0x000fa09401007387 */ /* 0x000fe80000100a00 */
[----:B------:R-:W-:Y:S04]  /*603e0*/  STL.64 [R1+0xfa8], R150 ;  /* 0x000fa89601007387 */ /* 0x000fe80000100a00 */
[----:B------:R1:W-:Y:S04]  /*603f0*/  STL.64 [R1+0x5240], R100 ;  /* 0x0052406401007387 */ /* 0x0003e80000100a00 */
[----:B------:R-:W-:Y:S04]  /*60400*/  STL.64 [R1+0xf90], R144 ;  /* 0x000f909001007387 */ /* 0x000fe80000100a00 */
[----:B------:R-:W-:Y:S04]  /*60410*/  STL.64 [R1+0xf98], R146 ;  /* 0x000f989201007387 */ /* 0x000fe80000100a00 */
[----:B-1----:R-:W2:Y:S04]  /*60420*/  LDL R100, [R1+0x4468] ;  /* 0x0044680001647983 */ /* 0x002ea80000100800 */
[----:B------:R1:W-:Y:S04]  /*60430*/  STL.64 [R1+0x5248], R96 ;  /* 0x0052486001007387 */ /* 0x0003e80000100a00 */
[----:B------:R-:W-:Y:S04]  /*60440*/  STL.64 [R1+0xf80], R104 ;  /* 0x000f806801007387 */ /* 0x000fe80000100a00 */
[----:B------:R-:W-:Y:S01]  /*60450*/  STL.64 [R1+0xf88], R106 ;  /* 0x000f886a01007387 */ /* 0x000fe20000100a00 */
[C---:B-1----:R-:W-:Y:S03]  /*60460*/  HMMA.1688.F32.TF32 R96, R132.reuse, R94, R216 ;  /* 0x0000005e8460723c */ /* 0x042fe600000810d8 */
[----:B------:R1:W-:Y:S05]  /*60470*/  STL.64 [R1+0x5280], R92 ;  /* 0x0052805c01007387 */ /* 0x0003ea0000100a00 */
[C---:B-1----:R-:W-:Y:S11]  /*60480*/  HMMA.1688.F32.TF32 R92, R132.reuse, R90, R136 ;  /* 0x0000005a845c723c */ /* 0x042ff60000081088 */
[----:B------:R-:W-:Y:S04]  /*60490*/  @!UPT UIADD3 URZ, URZ, URZ, URZ ;  /* 0x0000003f3f3ff290 */ /* 0x000fe8000fffe03f */
[----:B------:R-:W-:Y:S04]  /*604a0*/  STL.64 [R1+0xf70], R96 ;  /* 0x000f706001007387 */ /* 0x000fe80000100a00 */
[----:B------:R-:W-:Y:S04]  /*604b0*/  STL.64 [R1+0xf78], R98 ;  /* 0x000f786201007387 */ /* 0x000fe80000100a00 */
        /* <DEDUP_REMOVED lines=14> */
[C---:B-1----:R-:W-:Y:S01]  /*605a0*/  HMMA.1688.F32.TF32 R76, R132.reuse, R74, R248 ;  /* 0x0000004a844c723c */ /* 0x042fe200000810f8 */
[----:B------:R-:W-:Y:S04]  /*605b0*/  LDS R248, [R3+0x8000] ;  /* 0x0080000003f87984 */ /* 0x000fe80000000800 */
[----:B------:R-:W-:Y:S04]  /*605c0*/  LDS R250, [R3+0xa000] ;  /* 0x00a0000003fa7984 */ /* 0x000fe80000000800 */
[----:B------:R-:W-:Y:S06]  /*605d0*/  LDS R249, [R4+0x8000] ;  /* 0x0080000004f97984 */ /* 0x000fec0000000800 */
[----:B------:R-:W-:Y:S04]  /*605e0*/  STL.64 [R1+0xf30], R80 ;  /* 0x000f305001007387 */ /* 0x000fe80000100a00 */
[----:B------:R-:W-:Y:S04]  /*605f0*/  STL.64 [R1+0xf38], R82 ;  /* 0x000f385201007387 */ /* 0x000fe80000100a00 */
[----:B------:R1:W-:Y:S04]  /*60600*/  STL.64 [R1+0x5268], R72 ;  /* 0x0052684801007387 */ /* 0x0003e80000100a00 */
[----:B------:R-:W-:Y:S04]  /*60610*/  STL.64 [R1+0xf20], R76 ;  /* 0x000f204c01007387 */ /* 0x000fe80000100a00 */
[----:B------:R-:W-:Y:S01]  /*60620*/  STL.64 [R1+0xf28], R78 ;  /* 0x000f284e01007387 */ /* 0x000fe20000100a00 */
[C---:B-1----:R-:W-:Y:S03]  /*60630*/  HMMA.1688.F32.TF32 R72, R132.reuse, R70, R236 ;  /* 0x000000468448723c */ /* 0x042fe600000810ec */
[----:B------:R1:W-:Y:S04]  /*60640*/  STL.64 [R1+0x5288], R68 ;  /* 0x0052884401007387 */ /* 0x0003e80000100a00 */
[----:B------:R-:W-:Y:S01]  /*60650*/  LDS R251, [R4+0xa000] ;  /* 0x00a0000004fb7984 */ /* 0x000fe20000000800 */
[----:B-1----:R-:W-:Y:S11]  /*60660*/  HMMA.1688.F32.TF32 R68, R132, R66, R244 ;  /* 0x000000428444723c */ /* 0x002ff600000810f4 */
[----:B------:R-:W-:Y:S04]  /*60670*/  @!UPT UIADD3 URZ, URZ, URZ, URZ ;  /* 0x0000003f3f3ff290 */ /* 0x000fe8000fffe03f */
[----:B------:R-:W-:Y:S04]  /*60680*/  STL.64 [R1+0xf10], R72 ;  /* 0x000f104801007387 */ /* 0x000fe80000100a00 */
[----:B------:R-:W-:Y:S04]  /*60690*/  STL.64 [R1+0xf18], R74 ;  /* 0x000f184a01007387 */ /* 0x000fe80000100a00 */
[----:B------:R-:W-:Y:S04]  /*606a0*/  STL.64 [R1+0x5290], R64 ;  /* 0x0052904001007387 */ /* 0x000fe80000100a00 */
[----:B------:R-:W-:Y:S04]  /*606b0*/  STL.64 [R1+0xf00], R68 ;  /* 0x000f004401007387 */ /* 0x000fe80000100a00 */
[----:B------:R-:W-:Y:S04]  /*606c0*/  STL.64 [R1+0xf08], R70 ;  /* 0x000f084601007387 */ /* 0x000fe80000100a00 */
        /* <DEDUP_REMOVED lines=24> */
[----:B--2---:R-:W-:-:S05]  /*60850*/  LEA R5, R5, R100, 0x11 ;  /* 0x0000006405057211 */ /* 0x004fca00078e88ff */
[----:B------:R-:W1:Y:S04]  /*60860*/  LDSM.16.M88.4 R224, [R5+0x80000] ;  /* 0x0800000005e0783b */ /* 0x000e680000000200 */
[----:B------:R-:W2:Y:S04]  /*60870*/  LDSM.16.M88.4 R220, [R5+0x81000] ;  /* 0x0810000005dc783b */ /* 0x000ea80000000200 */
[----:B------:R-:W2:Y:S04]  /*60880*/  LDSM.16.M88.4 R216, [R5+0x82000] ;  /* 0x0820000005d8783b */ /* 0x000ea80000000200 */
[----:B------:R-:W2:Y:S04]  /*60890*/  LDSM.16.M88.4 R212, [R5+0x83000] ;  /* 0x0830000005d4783b */ /* 0x000ea80000000200 */
[----:B------:R-:W2:Y:S04]  /*608a0*/  LDSM.16.M88.4 R208, [R5+0x84000] ;  /* 0x0840000005d0783b */ /* 0x000ea80000000200 */
[----:B------:R-:W2:Y:S01]  /*608b0*/  LDSM.16.M88.4 R204, [R5+0x85000] ;  /* 0x0850000005cc783b */ /* 0x000ea20000000200 */
[----:B------:R-:W-:-:S02]  /*608c0*/  IMAD.MOV.U32 R104, RZ, RZ, R13 ;  /* 0x000000ffff687224 */ /* 0x000fc400078e000d */
[----:B------:R-:W-:Y:S01]  /*608d0*/  IMAD.MOV.U32 R105, RZ, RZ, R12 ;  /* 0x000000ffff697224 */ /* 0x000fe200078e000c */
[----:B------:R-:W-:Y:S01]  /*608e0*/  MOV R107, R8 ;  /* 0x00000008006b7202 */ /* 0x000fe20000000f00 */
[----:B------:R-:W-:Y:S01]  /*608f0*/  IMAD.MOV.U32 R106, RZ, RZ, R9 ;  /* 0x000000ffff6a7224 */ /* 0x000fe200078e0009 */
[----:B------:R-:W-:Y:S04]  /*60900*/  LDSM.16.M88.4 R200, [R5+0x88000] ;  /* 0x0880000005c8783b */ /* 0x000fe80000000200 */
[----:B------:R-:W-:Y:S04]  /*60910*/  LDSM.16.M88.4 R196, [R5+0x89000] ;  /* 0x0890000005c4783b */ /* 0x000fe80000000200 */
[----:B------:R-:W-:Y:S04]  /*60920*/  LDSM.16.M88.4 R192, [R5+0x8a000] ;  /* 0x08a0000005c0783b */ /* 0x000fe80000000200 */
[----:B------:R-:W-:Y:S04]  /*60930*/  LDSM.16.M88.4 R188, [R5+0x8b000] ;  /* 0x08b0000005bc783b */ /* 0x000fe80000000200 */
[----:B-1----:R-:W-:Y:S04]  /*60940*/  STL [R1+0x5168], R226 ;  /* 0x005168e201007387 */ /* 0x002fe80000100800 */
[----:B------:R-:W-:Y:S04]  /*60950*/  STL [R1+0x5164], R227 ;  /* 0x005164e301007387 */ /* 0x000fe80000100800 */
[----:B--2---:R-:W-:Y:S04]  /*60960*/  STL [R1+0x5170], R222 ;  /* 0x005170de01007387 */ /* 0x004fe80000100800 */
        /* <DEDUP_REMOVED lines=9> */
[----:B------:R1:W-:Y:S04]  /*60a00*/  STL.64 [R1+0x5298], R60 ;  /* 0x0052983c01007387 */ /* 0x0003e80000100a00 */
[----:B------:R-:W-:Y:S04]  /*60a10*/  LDSM.16.M88.4 R184, [R5+0x8c000] ;  /* 0x08c0000005b8783b */ /* 0x000fe80000000200 */
[----:B------:R-:W-:Y:S01]  /*60a20*/  LDSM.16.M88.4 R180, [R5+0x8d000] ;  /* 0x08d0000005b4783b */ /* 0x000fe20000000200 */
[C---:B---3--:R-:W-:Y:S08]  /*60a30*/  HMMA.1688.F32.TF32 R64, R132.reuse, R62, R140 ;  /* 0x0000003e8440723c */ /* 0x048ff0000008108c */
[C---:B-1----:R-:W-:Y:S11]  /*60a40*/  HMMA.1688.F32.TF32 R60, R132.reuse, R58, R136 ;  /* 0x0000003a843c723c */ /* 0x042ff60000081088 */
[----:B------:R-:W-:Y:S04]  /*60a50*/  @!UPT UIADD3 URZ, URZ, URZ, URZ ;  /* 0x0000003f3f3ff290 */ /* 0x000fe8000fffe03f */
[----:B------:R-:W-:Y:S04]  /*60a60*/  STL.64 [R1+0xef0], R64 ;  /* 0x000ef04001007387 */ /* 0x000fe80000100a00 */
[----:B------:R-:W-:Y:S04]  /*60a70*/  STL.64 [R1+0xef8], R66 ;  /* 0x000ef84201007387 */ /* 0x000fe80000100a00 */
[----:B------:R4:W-:Y:S04]  /*60a80*/  STL.64 [R1+0x52a0], R56 ;  /* 0x0052a03801007387 */ /* 0x0009e80000100a00 */
[----:B------:R-:W-:Y:S04]  /*60a90*/  STL.64 [R1+0xee0], R60 ;  /* 0x000ee03c01007387 */ /* 0x000fe80000100a00 */
[----:B------:R-:W-:Y:S01]  /*60aa0*/  STL.64 [R1+0xee8], R62 ;  /* 0x000ee83e01007387 */ /* 0x000fe20000100a00 */
[C---:B----4-:R-:W-:Y:S03]  /*60ab0*/  HMMA.1688.F32.TF32 R56, R132.reuse, R54, R228 ;  /* 0x000000368438723c */ /* 0x050fe600000810e4 */
        /* <DEDUP_REMOVED lines=10> */
[----:B-1----:R-:W-:Y:S11]  /*60b60*/  HMMA.1688.F32.TF32 R44, R132, R42, R244 ;  /* 0x0000002a842c723c */ /* 0x002ff600000810f4 */
[----:B------:R-:W-:Y:S04]  /*60b70*/  @!UPT UIADD3 URZ, URZ, URZ, URZ ;  /* 0x0000003f3f3ff290 */ /* 0x000fe8000fffe03f */
[----:B------:R-:W-:Y:S04]  /*60b80*/  STL.64 [R1+0xeb0], R48 ;  /* 0x000eb03001007387 */ /* 0x000fe80000100a00 */
[----:B------:R-:W-:Y:S04]  /*60b90*/  STL.64 [R1+0xeb8], R50 ;  /* 0x000eb83201007387 */ /* 0x000fe80000100a00 */
[----:B------:R-:W2:Y:S04]  /*60ba0*/  LDL.LU R232, [R1+0x1870] ;  /* 0x0018700001e87983 */ /* 0x000ea80000300800 */
[----:B------:R-:W-:Y:S04]  /*60bb0*/  STL.64 [R1+0xea0], R44 ;  /* 0x000ea02c01007387 */ /* 0x000fe80000100a00 */
[----:B------:R1:W-:Y:S04]  /*60bc0*/  STL.64 [R1+0xea8], R46 ;  /* 0x000ea82e01007387 */ /* 0x0003e80000100a00 */
        /* <DEDUP_REMOVED lines=23> */
[----:B------:R-:W1:Y:S04]  /*60d40*/  LDL.LU R176, [R1+0x1620] ;  /* 0x0016200001b07983 */ /* 0x000e680000300800 */
[----:B------:R-:W1:Y:S04]  /*60d50*/  LDL.LU R177, [R1+0x1624] ;  /* 0x0016240001b17983 */ /* 0x000e680000300800 */
[----:B------:R-:W1:Y:S04]  /*60d60*/  LDL.LU R178, [R1+0x1628] ;  /* 0x0016280001b27983 */ /* 0x000e680000300800 */
[----:B------:R-:W1:Y:S04]  /*60d70*/  LDL.LU R179, [R1+0x162c] ;  /* 0x00162c0001b37983 */ /* 0x000e680000300800 */
        /* <DEDUP_REMOVED lines=27> */
[----:B------:R2:W-:Y:S04]  /*60f30*/  STL.64 [R1+0x52c0], R40 ;  /* 0x0052c02801007387 */ /* 0x0005e80000100a00 */
[----:B------:R1:W-:Y:S01]  /*60f40*/  STL.64 [R1+0x52c8], R36 ;  /* 0x0052c82401007387 */ /* 0x0003e20000100a00 */
[----:B------:R-:W-:-:S02]  /*60f50*/  IMAD.MOV.U32 R247, RZ, RZ, R6 ;  /* 0x000000fffff77224 */ /* 0x000fc400078e0006 */
[----:B------:R-:W-:Y:S02]  /*60f60*/  IMAD.MOV.U32 R231, RZ, RZ, R241 ;  /* 0x000000ffffe77224 */ /* 0x000fe400078e00f1 */
[----:B------:R-:W-:Y:S01]  /*60f70*/  IMAD.MOV.U32 R244, RZ, RZ, R240 ;  /* 0x000000fffff47224 */ /* 0x000fe200078e00f0 */
[----:B------:R-:W-:Y:S01]  /*60f80*/  MOV R246, R128 ;  /* 0x0000008000f67202 */ /* 0x000fe20000000f00 */
[----:B------:R-:W-:Y:S02]  /*60f90*/  IMAD.MOV.U32 R245, RZ, RZ, R129 ;  /* 0x000000fffff57224 */ /* 0x000fe400078e0081 */
[----:B------:R-:W-:Y:S01]  /*60fa0*/  LDSM.16.M88.4 R128, [R5+0x9a000] ;  /* 0x09a000000580783b */ /* 0x000fe20000000200 */
[C---:B-1----:R-:W-:Y:S03]  /*60fb0*/  HMMA.1688.F32.TF32 R44, R132.reuse, R38, R176 ;  /* 0x00000026842c723c */ /* 0x042fe600000810b0 */
[----:B------:R-:W-:Y:S05]  /*60fc0*/  LDSM.16.M88.4 R176, [R5+0x8e000] ;  /* 0x08e0000005b0783b */ /* 0x000fea0000000200 */
[C---:B--2---:R-:W-:Y:S01]  /*60fd0*/  HMMA.1688.F32.TF32 R40, R132.reuse, R34, R172 ;  /* 0x000000228428723c */ /* 0x044fe200000810ac */
[----:B------:R-:W-:Y:S11]  /*60fe0*/  LDSM.16.M88.4 R172, [R5+0x8f000] ;  /* 0x08f0000005ac783b */ /* 0x000ff60000000200 */
[----:B------:R-:W-:Y:S03]  /*60ff0*/  @!UPT UIADD3 URZ, URZ, URZ, URZ ;  /* 0x0000003f3f3ff290 */ /* 0x000fe6000fffe03f */
[----:B------:R-:W-:Y:S01]  /*61000*/  STL.64 [R1+0xe90], R44 ;  /* 0x000e902c01007387 */ /* 0x000fe20000100a00 */
[----:B------:R-:W-:Y:S03]  /*61010*/  HMMA.1688.F32.TF32 R36, R132, R30, R168 ;  /* 0x0000001e8424723c */ /* 0x000fe600000810a8 */
[----:B------:R-:W-:Y:S04]  /*61020*/  STL.64 [R1+0xe98], R46 ;  /* 0x000e982e01007387 */ /* 0x000fe80000100a00 */
[----:B------:R1:W-:Y:S01]  /*61030*/  STL.64 [R1+0x52d0], R32 ;  /* 0x0052d02001007387 */ /* 0x0003e20000100a00 */
[----:B---3--:R-:W-:Y:S03]  /*61040*/  HMMA.1688.F32.TF32 R236, R248, R224, R236 ;  /* 0x000000e0f8ec723c */ /* 0x008fe600000810ec */
[----:B------:R-:W-:Y:S04]  /*61050*/  LDSM.16.M88.4 R168, [R5+0x90000] ;  /* 0x0900000005a8783b */ /* 0x000fe80000000200 */
[----:B------:R-:W-:Y:S04]  /*61060*/  STL.64 [R1+0xe80], R40 ;  /* 0x000e802801007387 */ /* 0x000fe80000100a00 */
[----:B------:R-:W-:Y:S01]  /*61070*/  STL.64 [R1+0xe88], R42 ;  /* 0x000e882a01007387 */ /* 0x000fe20000100a00 */
[C---:B-1----:R-:W-:Y:S03]  /*61080*/  HMMA.1688.F32.TF32 R32, R132.reuse, R26, R164 ;  /* 0x0000001a8420723c */ /* 0x042fe600000810a4 */
[----:B------:R1:W-:Y:S04]  /*61090*/  STL.64 [R1+0x52d8], R28 ;  /* 0x0052d81c01007387 */ /* 0x0003e80000100a00 */
[----:B------:R-:W-:Y:S01]  /*610a0*/  LDSM.16.M88.4 R164, [R5+0x91000] ;  /* 0x0910000005a4783b */ /* 0x000fe20000000200 */
[C---:B-1----:R-:W-:Y:S03]  /*610b0*/  HMMA.1688.F32.TF32 R28, R132.reuse, R22, R160 ;  /* 0x00000016841c723c */ /* 0x042fe600000810a0 */
[----:B------:R-:W-:Y:S04]  /*610c0*/  STL.64 [R1+0xe70], R36 ;  /* 0x000e702401007387 */ /* 0x000fe80000100a00 */
[----:B------:R-:W-:Y:S04]  /*610d0*/  STL.64 [R1+0xe78], R38 ;  /* 0x000e782601007387 */ /* 0x000fe80000100a00 */
[----:B------:R-:W-:Y:S04]  /*610e0*/  STL.64 [R1+0x5330], R24 ;  /* 0x0053301801007387 */ /* 0x000fe80000100a00 */
[----:B------:R-:W-:Y:S04]  /*610f0*/  STL.64 [R1+0xe60], R32 ;  /* 0x000e602001007387 */ /* 0x000fe80000100a00 */
[----:B------:R1:W-:Y:S01]  /*61100*/  STL.64 [R1+0xe68], R34 ;  /* 0x000e682201007387 */ /* 0x0003e20000100a00 */
[----:B----4-:R-:W-:Y:S03]  /*61110*/  HMMA.1688.F32.TF32 R240, R132, R242, R144 ;  /* 0x000000f284f0723c */ /* 0x010fe60000081090 */
[----:B------:R-:W-:Y:S01]  /*61120*/  LDSM.16.M88.4 R160, [R5+0x92000] ;  /* 0x0920000005a0783b */ /* 0x000fe20000000200 */
[----:B------:R-:W-:-:S03]  /*61130*/  IMAD.MOV.U32 R6, RZ, RZ, R31 ;  /* 0x000000ffff067224 */ /* 0x000fc600078e001f */
[----:B------:R-:W-:Y:S01]  /*61140*/  STL.64 [R1+0xe50], R28 ;  /* 0x000e501c01007387 */ /* 0x000fe20000100a00 */
[C---:B-1----:R-:W-:Y:S03]  /*61150*/  HMMA.1688.F32.TF32 R32, R132.reuse, R18, R156 ;  /* 0x000000128420723c */ /* 0x042fe6000008109c */
[----:B------:R1:W-:Y:S04]  /*61160*/  STL [R1+0xe58], R30 ;  /* 0x000e581e01007387 */ /* 0x0003e80000100800 */
[----:B------:R-:W-:Y:S01]  /*61170*/  LDSM.16.M88.4 R156, [R5+0x93000] ;  /* 0x09300000059c783b */ /* 0x000fe20000000200 */
[C---:B------:R-:W-:Y:S03]  /*61180*/  HMMA.1688.F32.TF32 R24, R132.reuse, R10, R148 ;  /* 0x0000000a8418723c */ /* 0x040fe60000081094 */
[----:B------:R-:W-:Y:S04]  /*61190*/  LDSM.16.M88.4 R8, [R5+0x87000] ;  /* 0x087000000508783b */ /* 0x000fe80000000200 */
[----:B------:R-:W-:Y:S01]  /*611a0*/  LDSM.16.M88.4 R148, [R5+0x95000] ;  /* 0x095000000594783b */ /* 0x000fe20000000200 */
[----:B-1----:R-:W-:Y:S03]  /*611b0*/  HMMA.1688.F32.TF32 R28, R132, R14, R152 ;  /* 0x0000000e841c723c */ /* 0x002fe60000081098 */
[----:B------:R-:W1:Y:S04]  /*611c0*/  LDSM.16.M88.4 R12, [R5+0x86000] ;  /* 0x08600000050c783b */ /* 0x000e680000000200 */
[----:B------:R-:W2:Y:S04]  /*611d0*/  LDSM.16.M88.4 R152, [R5+0x94000] ;  /* 0x094000000598783b */ /* 0x000ea80000000200 */
[----:B------:R-:W-:Y:S04]  /*611e0*/  STL.64 [R1+0xe40], R32 ;  /* 0x000e402001007387 */ /* 0x000fe80000100a00 */
[----:B------:R-:W-:Y:S04]  /*611f0*/  STL.64 [R1+0xe48], R34 ;  /* 0x000e482201007387 */ /* 0x000fe80000100a00 */
[----:B------:R-:W3:Y:S04]  /*61200*/  LDSM.16.M88.4 R144, [R5+0x96000] ;  /* 0x096000000590783b */ /* 0x000ee80000000200 */
[----:B------:R-:W-:Y:S04]  /*61210*/  LDSM.16.M88.4 R132, [R5+0x99000] ;  /* 0x099000000584783b */ /* 0x000fe80000000200 */
[----:B------:R-:W-:Y:S04]  /*61220*/  STL.64 [R1+0xe30], R28 ;  /* 0x000e301c01007387 */ /* 0x000fe80000100a00 */
[----:B------:R-:W-:Y:S04]  /*61230*/  STL.64 [R1+0xe38], R30 ;  /* 0x000e381e01007387 */ /* 0x000fe80000100a00 */
[----:B------:R-:W-:Y:S04]  /*61240*/  STL.64 [R1+0x5188], R242 ;  /* 0x005188f201007387 */ /* 0x000fe80000100a00 */
[----:B------:R-:W-:Y:S04]  /*61250*/  STL.64 [R1+0xe20], R24 ;  /* 0x000e201801007387 */ /* 0x000fe80000100a00 */
[----:B------:R4:W-:Y:S04]  /*61260*/  STL.64 [R1+0xe28], R26 ;  /* 0x000e281a01007387 */ /* 0x0009e80000100a00 */
[----:B------:R-:W-:Y:S04]  /*61270*/  LDS R22, [R3+0xa080] ;  /* 0x00a0800003167984 */ /* 0x000fe80000000800 */
[----:B------:R-:W-:Y:S01]  /*61280*/  LDS R23, [R4+0xa080] ;  /* 0x00a0800004177984 */ /* 0x000fe20000000800 */
[C---:B----4-:R-:W-:Y:S03]  /*61290*/  HMMA.1688.F32.TF32 R24, R248.reuse, R220, R140 ;  /* 0x000000dcf818723c */ /* 0x050fe6000008108c */
[----:B------:R-:W-:Y:S04]  /*612a0*/  STL.64 [R1+0x5180], R240 ;  /* 0x005180f001007387 */ /* 0x000fe80000100a00 */
[----:B------:R-:W-:Y:S04]  /*612b0*/  STL.64 [R1+0x5198], R238 ;  /* 0x005198ee01007387 */ /* 0x000fe80000100a00 */
[----:B------:R-:W-:Y:S01]  /*612c0*/  STL.64 [R1+0x5190], R236 ;  /* 0x005190ec01007387 */ /* 0x000fe20000100a00 */
[----:B------:R-:W-:Y:S03]  /*612d0*/  HMMA.1688.F32.TF32 R32, R248, R212, R228 ;  /* 0x000000d4f820723c */ /* 0x000fe600000810e4 */
[----:B------:R-:W4:Y:S08]  /*612e0*/  LDSM.16.M88.4 R140, [R5+0x97000] ;  /* 0x09700000058c783b */ /* 0x000f300000000200 */
[----:B------:R1:W-:Y:S01]  /*612f0*/  STL.64 [R1+0xe10], R24 ;  /* 0x000e101801007387 */ /* 0x0003e20000100a00 */
[----:B------:R-:W-:Y:S01]  /*61300*/  IMAD.MOV.U32 R218, RZ, RZ, R26 ;  /* 0x000000ffffda7224 */ /* 0x000fe200078e001a */
[----:B------:R-:W-:-:S02]  /*61310*/  MOV R219, R27 ;  /* 0x0000001b00db7202 */ /* 0x000fc40000000f00 */
[C---:B-1----:R-:W-:Y:S08]  /*61320*/  HMMA.1688.F32.TF32 R24, R248.reuse, R216, R136 ;  /* 0x000000d8f818723c */ /* 0x042ff00000081088 */
[----:B------:R-:W-:Y:S01]  /*61330*/  HMMA.1688.F32.TF32 R28, R248, R208, R232 ;  /* 0x000000d0f81c723c */ /* 0x000fe200000810e8 */
[----:B------:R-:W-:Y:S04]  /*61340*/  STL.64 [R1+0xdf0], R32 ;  /* 0x000df02001007387 */ /* 0x000fe80000100a00 */
[----:B------:R-:W1:Y:S11]  /*61350*/  LDSM.16.M88.4 R136, [R5+0x98000] ;  /* 0x098000000588783b */ /* 0x000e760000000200 */
[----:B------:R-:W-:Y:S01]  /*61360*/  IMAD.MOV.U32 R222, RZ, RZ, R24 ;  /* 0x000000ffffde7224 */ /* 0x000fe200078e0018 */
[----:B------:R-:W-:Y:S01]  /*61370*/  MOV R227, R27 ;  /* 0x0000001b00e37202 */ /* 0x000fe20000000f00 */
[----:B------:R-:W-:-:S02]  /*61380*/  IMAD.MOV.U32 R223, RZ, RZ, R25 ;  /* 0x000000ffffdf7224 */ /* 0x000fc400078e0019 */
[----:B------:R-:W-:Y:S02]  /*61390*/  IMAD.MOV.U32 R226, RZ, RZ, R26 ;  /* 0x000000ffffe27224 */ /* 0x000fe400078e001a */
[----:B------:R-:W-:Y:S01]  /*613a0*/  HMMA.1688.F32.TF32 R24, R248, R204, R244 ;  /* 0x000000ccf818723c */ /* 0x000fe200000810f4 */
[----:B------:R-:W-:Y:S04]  /*613b0*/  STL.64 [R1+0xdf8], R34 ;  /* 0x000df82201007387 */ /* 0x000fe80000100a00 */
[----:B------:R-:W-:Y:S04]  /*613c0*/  STL.64 [R1+0xde0], R28 ;  /* 0x000de01c01007387 */ /* 0x000fe80000100a00 */
[----:B------:R1:W-:Y:S01]  /*613d0*/  STL.64 [R1+0xde8], R30 ;  /* 0x000de81e01007387 */ /* 0x0003e20000100a00 */
[----:B------:R-:W-:-:S02]  /*613e0*/  IMAD.MOV.U32 R244, RZ, RZ, R125 ;  /* 0x000000fffff47224 */ /* 0x000fc400078e007d */
[----:B------:R-:W-:Y:S01]  /*613f0*/  IMAD.MOV.U32 R245, RZ, RZ, R124 ;  /* 0x000000fffff57224 */ /* 0x000fe200078e007c */
[----:B------:R-:W-:Y:S01]  /*61400*/  MOV R247, R120 ;  /* 0x0000007800f77202 */ /* 0x000fe20000000f00 */
[----:B------:R-:W1:Y:S01]  /*61410*/  LDSM.16.M88.4 R124, [R5+0x9b000] ;  /* 0x09b00000057c783b */ /* 0x000e620000000200 */
[----:B------:R-:W-:Y:S02]  /*61420*/  IMAD.MOV.U32 R246, RZ, RZ, R121 ;  /* 0x000000fffff67224 */ /* 0x000fe400078e0079 */
[----:B------:R-:W-:Y:S01]  /*61430*/  IMAD.MOV.U32 R228, RZ, RZ, R117 ;  /* 0x000000ffffe47224 */ /* 0x000fe200078e0075 */
[----:B------:R-:W1:Y:S05]  /*61440*/  LDSM.16.M88.4 R120, [R5+0x9c000] ;  /* 0x09c000000578783b */ /* 0x000e6a0000000200 */
[----:B------:R-:W-:Y:S04]  /*61450*/  STL.64 [R1+0xdd0], R24 ;  /* 0x000dd01801007387 */ /* 0x000fe80000100a00 */
[----:B------:R-:W-:Y:S04]  /*61460*/  STL.64 [R1+0xdd8], R26 ;  /* 0x000dd81a01007387 */ /* 0x000fe80000100a00 */
[----:B------:R-:W-:Y:S04]  /*61470*/  STL [R1+0x5048], R14 ;  /* 0x0050480e01007387 */ /* 0x000fe80000100800 */
[----:B------:R-:W-:Y:S01]  /*61480*/  STL [R1+0x5034], R15 ;  /* 0x0050340f01007387 */ /* 0x000fe20000100800 */
[----:B------:R-:W-:-:S03]  /*61490*/  IMAD.MOV.U32 R229, RZ, RZ, R116 ;  /* 0x000000ffffe57224 */ /* 0x000fc600078e0074 */
[----:B------:R-:W-:Y:S04]  /*614a0*/  STL [R1+0x5058], R10 ;  /* 0x0050580a01007387 */ /* 0x000fe80000100800 */
[----:B------:R-:W-:Y:S01]  /*614b0*/  STL [R1+0x5054], R11 ;  /* 0x0050540b01007387 */ /* 0x000fe20000100800 */
[----:B------:R-:W-:-:S03]  /*614c0*/  IMAD.MOV.U32 R230, RZ, RZ, R113 ;  /* 0x000000ffffe67224 */ /* 0x000fc600078e0071 */
[----:B------:R-:W-:Y:S01]  /*614d0*/  STL [R1+0x5030], R202 ;  /* 0x005030ca01007387 */ /* 0x000fe20000100800 */
[----:B------:R-:W-:-:S03]  /*614e0*/  MOV R231, R112 ;  /* 0x0000007000e77202 */ /* 0x000fc60000000f00 */
[----:B------:R-:W-:Y:S01]  /*614f0*/  STL [R1+0x502c], R203 ;  /* 0x00502ccb01007387 */ /* 0x000fe20000100800 */
[----:B------:R-:W-:-:S03]  /*61500*/  IMAD.MOV.U32 R232, RZ, RZ, R109 ;  /* 0x000000ffffe87224 */ /* 0x000fc600078e006d */
[----:B------:R-:W-:Y:S01]  /*61510*/  STL [R1+0x5060], R198 ;  /* 0x005060c601007387 */ /* 0x000fe20000100800 */
[----:B------:R-:W-:-:S03]  /*61520*/  IMAD.MOV.U32 R233, RZ, RZ, R108 ;  /* 0x000000ffffe97224 */ /* 0x000fc600078e006c */
        /* <DEDUP_REMOVED lines=8> */
[----:B------:R-:W-:Y:S04]  /*615b0*/  STL [R1+0x5078], R186 ;  /* 0x005078ba01007387 */ /* 0x000fe80000100800 */
[----:B------:R1:W-:Y:S04]  /*615c0*/  STL [R1+0x5074], R187 ;  /* 0x005074bb01007387 */ /* 0x0003e80000100800 */
        /* <DEDUP_REMOVED lines=12> */
[----:B------:R-:W-:Y:S01]  /*61690*/  STL [R1+0x50b0], R158 ;  /* 0x0050b09e01007387 */ /* 0x000fe20000100800 */
[----:B-1----:R-:W-:Y:S03]  /*616a0*/  HMMA.1688.F32.TF32 R28, R248, R12, R104 ;  /* 0x0000000cf81c723c */ /* 0x002fe60000081068 */
[----:B------:R1:W-:Y:S04]  /*616b0*/  STL [R1+0x50ac], R159 ;  /* 0x0050ac9f01007387 */ /* 0x0003e80000100800 */
[----:B--2---:R-:W-:Y:S04]  /*616c0*/  STL [R1+0x50b8], R154 ;  /* 0x0050b89a01007387 */ /* 0x004fe80000100800 */
[----:B------:R2:W-:Y:S04]  /*616d0*/  STL [R1+0x50b4], R155 ;  /* 0x0050b49b01007387 */ /* 0x0005e80000100800 */
[----:B------:R1:W-:Y:S04]  /*616e0*/  STL [R1+0x50c0], R150 ;  /* 0x0050c09601007387 */ /* 0x0003e80000100800 */
[----:B------:R1:W-:Y:S04]  /*616f0*/  STL [R1+0x50bc], R151 ;  /* 0x0050bc9701007387 */ /* 0x0003e80000100800 */
[----:B---3--:R-:W-:Y:S04]  /*61700*/  STL [R1+0x50c8], R146 ;  /* 0x0050c89201007387 */ /* 0x008fe80000100800 */
[----:B------:R3:W-:Y:S04]  /*61710*/  STL [R1+0x50c4], R147 ;  /* 0x0050c49301007387 */ /* 0x0007e80000100800 */
[----:B----4-:R-:W-:Y:S04]  /*61720*/  STL [R1+0x50d0], R142 ;  /* 0x0050d08e01007387 */ /* 0x010fe80000100800 */
[----:B------:R4:W-:Y:S04]  /*61730*/  STL [R1+0x50cc], R143 ;  /* 0x0050cc8f01007387 */ /* 0x0009e80000100800 */
[----:B------:R-:W-:Y:S04]  /*61740*/  STL [R1+0x50d8], R138 ;  /* 0x0050d88a01007387 */ /* 0x000fe80000100800 */
[----:B------:R-:W-:Y:S04]  /*61750*/  STL [R1+0x50d4], R139 ;  /* 0x0050d48b01007387 */ /* 0x000fe80000100800 */
[----:B------:R1:W-:Y:S04]  /*61760*/  STL [R1+0x50e0], R134 ;  /* 0x0050e08601007387 */ /* 0x0003e80000100800 */
[----:B------:R1:W-:Y:S04]  /*61770*/  STL [R1+0x50dc], R135 ;  /* 0x0050dc8701007387 */ /* 0x0003e80000100800 */
[----:B------:R-:W-:Y:S04]  /*61780*/  STL [R1+0x5028], R130 ;  /* 0x0050288201007387 */ /* 0x000fe80000100800 */
[----:B------:R-:W-:Y:S04]  /*61790*/  STL [R1+0x5024], R131 ;  /* 0x0050248301007387 */ /* 0x000fe80000100800 */
[----:B------:R-:W-:Y:S04]  /*617a0*/  STL [R1+0x5004], R126 ;  /* 0x0050047e01007387 */ /* 0x000fe80000100800 */
[----:B------:R-:W-:Y:S01]  /*617b0*/  STL [R1+0x5000], R127 ;  /* 0x0050007f01007387 */ /* 0x000fe20000100800 */
[----:B------:R-:W-:-:S03]  /*617c0*/  IMAD.MOV.U32 R234, RZ, RZ, R21 ;  /* 0x000000ffffea7224 */ /* 0x000fc600078e0015 */
[----:B------:R-:W-:Y:S01]  /*617d0*/  STL [R1+0x500c], R122 ;  /* 0x00500c7a01007387 */ /* 0x000fe20000100800 */
[----:B------:R-:W-:-:S03]  /*617e0*/  MOV R235, R20 ;  /* 0x0000001400eb7202 */ /* 0x000fc60000000f00 */
[----:B------:R-:W-:Y:S04]  /*617f0*/  STL [R1+0x5008], R123 ;  /* 0x0050087b01007387 */ /* 0x000fe80000100800 */
[----:B------:R-:W-:Y:S04]  /*61800*/  STL [R1+0x4fe4], R118 ;  /* 0x004fe47601007387 */ /* 0x000fe80000100800 */
[----:B------:R-:W-:Y:S04]  /*61810*/  STL [R1+0x4fe0], R119 ;  /* 0x004fe07701007387 */ /* 0x000fe80000100800 */
[----:B------:R-:W-:Y:S04]  /*61820*/  STL [R1+0x4fec], R114 ;  /* 0x004fec7201007387 */ /* 0x000fe80000100800 */
[----:B------:R-:W-:Y:S04]  /*61830*/  STL [R1+0x4fe8], R115 ;  /* 0x004fe87301007387 */ /* 0x000fe80000100800 */
[----:B------:R-:W-:Y:S01]  /*61840*/  STL [R1+0x4ff0], R110 ;  /* 0x004ff06e01007387 */ /* 0x000fe20000100800 */
[----:B------:R-:W-:Y:S03]  /*61850*/  HMMA.1688.F32.TF32 R24, R248, R8, R232 ;  /* 0x00000008f818723c */ /* 0x000fe600000810e8 */
[----:B------:R-:W-:Y:S04]  /*61860*/  STL [R1+0x4fdc], R111 ;  /* 0x004fdc6f01007387 */ /* 0x000fe80000100800 */
[----:B------:R-:W-:Y:S04]  /*61870*/  STL [R1+0x4708], R5 ;  /* 0x0047080501007387 */ /* 0x000fe80000100800 */
[----:B------:R-:W-:Y:S04]  /*61880*/  STL.64 [R1+0xdc0], R28 ;  /* 0x000dc01c01007387 */ /* 0x000fe80000100a00 */
[----:B------:R-:W-:Y:S04]  /*61890*/  STL.64 [R1+0xdc8], R30 ;  /* 0x000dc81e01007387 */ /* 0x000fe80000100a00 */
[----:B------:R-:W2:Y:S04]  /*618a0*/  LDL.LU R232, [R1+0x2f60] ;  /* 0x002f600001e87983 */ /* 0x000ea80000300800 */
[----:B------:R-:W2:Y:S04]  /*618b0*/  LDL.LU R233, [R1+0x2f64] ;  /* 0x002f640001e97983 */ /* 0x000ea80000300800 */
[----:B------:R-:W2:Y:S04]  /*618c0*/  LDL.LU R234, [R1+0x2f68] ;  /* 0x002f680001ea7983 */ /* 0x000ea80000300800 */
[----:B------:R-:W2:Y:S01]  /*618d0*/  LDL.LU R235, [R1+0x2f6c] ;  /* 0x002f6c0001eb7983 */ /* 0x000ea20000300800 */
[----:B------:R-:W-:Y:S01]  /*618e0*/  MOV R187, R27 ;  /* 0x0000001b00bb7202 */ /* 0x000fe20000000f00 */
[----:B------:R-:W-:-:S02]  /*618f0*/  IMAD.MOV.U32 R186, RZ, RZ, R26 ;  /* 0x000000ffffba7224 */ /* 0x000fc400078e001a */
[----:B------:R-:W-:Y:S01]  /*61900*/  IMAD.MOV.U32 R183, RZ, RZ, R25 ;  /* 0x000000ffffb77224 */ /* 0x000fe200078e0019 */
[----:B------:R-:W-:Y:S01]  /*61910*/  LDS R20, [R3+0x8080] ;  /* 0x0080800003147984 */ /* 0x000fe20000000800 */
[----:B------:R-:W-:-:S03]  /*61920*/  IMAD.MOV.U32 R182, RZ, RZ, R24 ;  /* 0x000000ffffb67224 */ /* 0x000fc600078e0018 */
[----:B------:R1:W-:Y:S01]  /*61930*/  STL [R1+0x50f0], R187 ;  /* 0x0050f0bb01007387 */ /* 0x0003e20000100800 */
[----:B------:R-:W-:Y:S03]  /*61940*/  HMMA.1688.F32.TF32 R24, R248, R200, R228 ;  /* 0x000000c8f818723c */ /* 0x000fe600000810e4 */
[----:B------:R-:W-:Y:S04]  /*61950*/  STL [R1+0x50ec], R186 ;  /* 0x0050ecba01007387 */ /* 0x000fe80000100800 */
[----:B------:R-:W-:Y:S04]  /*61960*/  STL [R1+0x50e8], R183 ;  /* 0x0050e8b701007387 */ /* 0x000fe80000100800 */
[----:B------:R1:W-:Y:S04]  /*61970*/  STL [R1+0x50e4], R182 ;  /* 0x0050e4b601007387 */ /* 0x0003e80000100800 */
[----:B------:R-:W3:Y:S04]  /*61980*/  LDL.LU R228, [R1+0x2f50] ;  /* 0x002f500001e47983 */ /* 0x000ee80000300800 */
[----:B------:R-:W3:Y:S04]  /*61990*/  LDL.LU R229, [R1+0x2f54] ;  /* 0x002f540001e57983 */ /* 0x000ee80000300800 */
[----:B------:R-:W3:Y:S04]  /*619a0*/  LDL.LU R230, [R1+0x2f58] ;  /* 0x002f580001e67983 */ /* 0x000ee80000300800 */
[----:B------:R-:W3:Y:S01]  /*619b0*/  LDL.LU R231, [R1+0x2f5c] ;  /* 0x002f5c0001e77983 */ /* 0x000ee20000300800 */
[----:B------:R-:W-:Y:S01]  /*619c0*/  MOV R179, R27 ;  /* 0x0000001b00b37202 */ /* 0x000fe20000000f00 */
[----:B------:R-:W-:-:S02]  /*619d0*/  IMAD.MOV.U32 R178, RZ, RZ, R26 ;  /* 0x000000ffffb27224 */ /* 0x000fc400078e001a */
[----:B------:R-:W-:Y:S01]  /*619e0*/  IMAD.MOV.U32 R175, RZ, RZ, R25 ;  /* 0x000000ffffaf7224 */ /* 0x000fe200078e0019 */
[----:B------:R-:W1:Y:S01]  /*619f0*/  LDS R21, [R4+0x8080] ;  /* 0x0080800004157984 */ /* 0x000e620000000800 */
[----:B------:R-:W-:-:S03]  /*61a00*/  IMAD.MOV.U32 R174, RZ, RZ, R24 ;  /* 0x000000ffffae7224 */ /* 0x000fc600078e0018 */
[----:B------:R1:W-:Y:S01]  /*61a10*/  STL [R1+0x5100], R179 ;  /* 0x005100b301007387 */ /* 0x0003e20000100800 */
[----:B------:R-:W-:Y:S03]  /*61a20*/  HMMA.1688.F32.TF32 R24, R248, R196, R244 ;  /* 0x000000c4f818723c */ /* 0x000fe600000810f4 */
[----:B------:R-:W-:Y:S04]  /*61a30*/  STL [R1+0x50fc], R178 ;  /* 0x0050fcb201007387 */ /* 0x000fe80000100800 */
[----:B------:R-:W-:Y:S04]  /*61a40*/  STL [R1+0x50f8], R175 ;  /* 0x0050f8af01007387 */ /* 0x000fe80000100800 */
[----:B------:R1:W-:Y:S04]  /*61a50*/  STL [R1+0x50f4], R174 ;  /* 0x0050f4ae01007387 */ /* 0x0003e80000100800 */
[----:B------:R-:W4:Y:S04]  /*61a60*/  LDL.LU R244, [R1+0x2f40] ;  /* 0x002f400001f47983 */ /* 0x000f280000300800 */
[----:B------:R-:W4:Y:S04]  /*61a70*/  LDL.LU R245, [R1+0x2f44] ;  /* 0x002f440001f57983 */ /* 0x000f280000300800 */
[----:B------:R-:W4:Y:S04]  /*61a80*/  LDL.LU R246, [R1+0x2f48] ;  /* 0x002f480001f67983 */ /* 0x000f280000300800 */
[----:B------:R-:W4:Y:S01]  /*61a90*/  LDL.LU R247, [R1+0x2f4c] ;  /* 0x002f4c0001f77983 */ /* 0x000f220000300800 */
[----:B------:R-:W-:Y:S01]  /*61aa0*/  IMAD.MOV.U32 R190, RZ, RZ, R24 ;  /* 0x000000ffffbe7224 */ /* 0x000fe200078e0018 */
[----:B------:R-:W-:Y:S01]  /*61ab0*/  MOV R195, R27 ;  /* 0x0000001b00c37202 */ /* 0x000fe20000000f00 */
[----:B------:R-:W-:-:S02]  /*61ac0*/  IMAD.MOV.U32 R191, RZ, RZ, R25 ;  /* 0x000000ffffbf7224 */ /* 0x000fc400078e0019 */
[----:B------:R-:W-:Y:S02]  /*61ad0*/  IMAD.MOV.U32 R194, RZ, RZ, R26 ;  /* 0x000000ffffc27224 */ /* 0x000fe400078e001a */
[----:B------:R1:W-:Y:S04]  /*61ae0*/  STL [R1+0x5110], R195 ;  /* 0x005110c301007387 */ /* 0x0003e80000100800 */
[----:B------:R-:W-:Y:S04]  /*61af0*/  STL [R1+0x510c], R194 ;  /* 0x00510cc201007387 */ /* 0x000fe80000100800 */
[----:B------:R1:W-:Y:S04]  /*61b00*/  STL [R1+0x5108], R191 ;  /* 0x005108bf01007387 */ /* 0x0003e80000100800 */
[----:B------:R1:W-:Y:S01]  /*61b10*/  STL [R1+0x5104], R190 ;  /* 0x005104be01007387 */ /* 0x0003e20000100800 */
[----:B--2---:R-:W-:Y:S03]  /*61b20*/  HMMA.1688.F32.TF32 R24, R248, R192, R232 ;  /* 0x000000c0f818723c */ /* 0x004fe600000810e8 */
[----:B------:R-:W2:Y:S04]  /*61b30*/  LDL.LU R232, [R1+0x2f30] ;  /* 0x002f300001e87983 */ /* 0x000ea80000300800 */
[----:B------:R-:W2:Y:S04]  /*61b40*/  LDL.LU R233, [R1+0x2f34] ;  /* 0x002f340001e97983 */ /* 0x000ea80000300800 */
[----:B------:R-:W2:Y:S04]  /*61b50*/  LDL.LU R234, [R1+0x2f38] ;  /* 0x002f380001ea7983 */ /* 0x000ea80000300800 */
[----:B------:R-:W2:Y:S09]  /*61b60*/  LDL.LU R235, [R1+0x2f3c] ;  /* 0x002f3c0001eb7983 */ /* 0x000eb20000300800 */
[----:B------:R-:W-:Y:S01]  /*61b70*/  MOV R171, R27 ;  /* 0x0000001b00ab7202 */ /* 0x000fe20000000f00 */
[----:B------:R-:W-:-:S02]  /*61b80*/  IMAD.MOV.U32 R170, RZ, RZ, R26 ;  /* 0x000000ffffaa7224 */ /* 0x000fc400078e001a */
[----:B------:R-:W-:Y:S02]  /*61b90*/  IMAD.MOV.U32 R167, RZ, RZ, R25 ;  /* 0x000000ffffa77224 */ /* 0x000fe400078e0019 */
[----:B------:R-:W-:Y:S01]  /*61ba0*/  IMAD.MOV.U32 R166, RZ, RZ, R24 ;  /* 0x000000ffffa67224 */ /* 0x000fe200078e0018 */
[----:B------:R1:W-:Y:S04]  /*61bb0*/  STL [R1+0x5120], R171 ;  /* 0x005120ab01007387 */ /* 0x0003e80000100800 */
[----:B------:R-:W-:Y:S01]  /*61bc0*/  STL [R1+0x511c], R170 ;  /* 0x00511caa01007387 */ /* 0x000fe20000100800 */
[----:B---3--:R-:W-:Y:S03]  /*61bd0*/  HMMA.1688.F32.TF32 R24, R248, R188, R228 ;  /* 0x000000bcf818723c */ /* 0x008fe600000810e4 */
[----:B------:R3:W-:Y:S04]  /*61be0*/  STL [R1+0x5118], R167 ;  /* 0x005118a701007387 */ /* 0x0007e80000100800 */
[----:B------:R1:W-:Y:S04]  /*61bf0*/  STL [R1+0x5114], R166 ;  /* 0x005114a601007387 */ /* 0x0003e80000100800 */
[----:B------:R-:W3:Y:S04]  /*61c00*/  LDL.LU R104, [R1+0x2f20] ;  /* 0x002f200001687983 */ /* 0x000ee80000300800 */
[----:B------:R-:W3:Y:S04]  /*61c10*/  LDL.LU R105, [R1+0x2f24] ;  /* 0x002f240001697983 */ /* 0x000ee80000300800 */
[----:B------:R-:W3:Y:S04]  /*61c20*/  LDL.LU R106, [R1+0x2f28] ;  /* 0x002f2800016a7983 */ /* 0x000ee80000300800 */
[----:B------:R-:W3:Y:S01]  /*61c30*/  LDL.LU R107, [R1+0x2f2c] ;  /* 0x002f2c00016b7983 */ /* 0x000ee20000300800 */
[----:B------:R-:W-:Y:S01]  /*61c40*/  MOV R163, R27 ;  /* 0x0000001b00a37202 */ /* 0x000fe20000000f00 */
[----:B------:R-:W-:-:S02]  /*61c50*/  IMAD.MOV.U32 R162, RZ, RZ, R26 ;  /* 0x000000ffffa27224 */ /* 0x000fc400078e001a */
[----:B-1----:R-:W-:Y:S02]  /*61c60*/  IMAD.MOV.U32 R159, RZ, RZ, R25 ;  /* 0x000000ffff9f7224 */ /* 0x002fe400078e0019 */
[----:B------:R-:W-:Y:S01]  /*61c70*/  IMAD.MOV.U32 R158, RZ, RZ, R24 ;  /* 0x000000ffff9e7224 */ /* 0x000fe200078e0018 */
[----:B------:R1:W-:Y:S04]  /*61c80*/  STL [R1+0x5130], R163 ;  /* 0x005130a301007387 */ /* 0x0003e80000100800 */
[----:B------:R-:W-:Y:S01]  /*61c90*/  STL [R1+0x512c], R162 ;  /* 0x00512ca201007387 */ /* 0x000fe20000100800 */
[----:B----4-:R-:W-:Y:S03]  /*61ca0*/  HMMA.1688.F32.TF32 R24, R248, R184, R244 ;  /* 0x000000b8f818723c */ /* 0x010fe600000810f4 */
[----:B------:R4:W-:Y:S04]  /*61cb0*/  STL [R1+0x5128], R159 ;  /* 0x0051289f01007387 */ /* 0x0009e80000100800 */
[----:B------:R1:W-:Y:S04]  /*61cc0*/  STL [R1+0x5124], R158 ;  /* 0x0051249e01007387 */ /* 0x0003e80000100800 */
        /* <DEDUP_REMOVED lines=8> */
[----:B------:R-:W-:Y:S01]  /*61d50*/  MOV R155, R27 ;  /* 0x0000001b009b7202 */ /* 0x000fe20000000f00 */
[----:B------:R-:W-:-:S02]  /*61d60*/  IMAD.MOV.U32 R150, RZ, RZ, R24 ;  /* 0x000000ffff967224 */ /* 0x000fc400078e0018 */
[----:B------:R-:W-:Y:S02]  /*61d70*/  IMAD.MOV.U32 R151, RZ, RZ, R25 ;  /* 0x000000ffff977224 */ /* 0x000fe400078e0019 */
[----:B------:R-:W-:Y:S01]  /*61d80*/  IMAD.MOV.U32 R154, RZ, RZ, R26 ;  /* 0x000000ffff9a7224 */ /* 0x000fe200078e001a */
[----:B------:R1:W-:Y:S04]  /*61d90*/  STL [R1+0x5140], R155 ;  /* 0x0051409b01007387 */ /* 0x0003e80000100800 */
[----:B------:R1:W-:Y:S04]  /*61da0*/  STL [R1+0x513c], R154 ;  /* 0x00513c9a01007387 */ /* 0x0003e80000100800 */
[----:B------:R1:W-:Y:S04]  /*61db0*/  STL [R1+0x5138], R151 ;  /* 0x0051389701007387 */ /* 0x0003e80000100800 */
[----:B------:R1:W-:Y:S01]  /*61dc0*/  STL [R1+0x5134], R150 ;  /* 0x0051349601007387 */ /* 0x0003e20000100800 */
[----:B--2---:R-:W-:Y:S03]  /*61dd0*/  HMMA.1688.F32.TF32 R24, R248, R180, R232 ;  /* 0x000000b4f818723c */ /* 0x004fe600000810e8 */
[----:B------:R-:W2:Y:S04]  /*61de0*/  LDL.LU R232, [R1+0x2ef0] ;  /* 0x002ef00001e87983 */ /* 0x000ea80000300800 */
[----:B------:R-:W2:Y:S04]  /*61df0*/  LDL.LU R233, [R1+0x2ef4] ;  /* 0x002ef40001e97983 */ /* 0x000ea80000300800 */
[----:B------:R-:W2:Y:S04]  /*61e00*/  LDL.LU R234, [R1+0x2ef8] ;  /* 0x002ef80001ea7983 */ /* 0x000ea80000300800 */
[----:B------:R-:W2:Y:S09]  /*61e10*/  LDL.LU R235, [R1+0x2efc] ;  /* 0x002efc0001eb7983 */ /* 0x000eb20000300800 */
[----:B------:R-:W-:Y:S01]  /*61e20*/  IMAD.MOV.U32 R198, RZ, RZ, R24 ;  /* 0x000000ffffc67224 */ /* 0x000fe200078e0018 */
[----:B------:R-:W-:Y:S01]  /*61e30*/  MOV R11, R27 ;  /* 0x0000001b000b7202 */ /* 0x000fe20000000f00 */
[----:B------:R-:W-:-:S02]  /*61e40*/  IMAD.MOV.U32 R199, RZ, RZ, R25 ;  /* 0x000000ffffc77224 */ /* 0x000fc400078e0019 */
[----:B------:R-:W-:Y:S02]  /*61e50*/  IMAD.MOV.U32 R10, RZ, RZ, R26 ;  /* 0x000000ffff0a7224 */ /* 0x000fe400078e001a */
[----:B---3--:R-:W-:Y:S01]  /*61e60*/  HMMA.1688.F32.TF32 R24, R248, R176, R104 ;  /* 0x000000b0f818723c */ /* 0x008fe20000081068 */
[----:B------:R3:W-:Y:S04]  /*61e70*/  STL [R1+0x5150], R11 ;  /* 0x0051500b01007387 */ /* 0x0007e80000100800 */
[----:B------:R-:W-:Y:S04]  /*61e80*/  STL [R1+0x514c], R10 ;  /* 0x00514c0a01007387 */ /* 0x000fe80000100800 */
[----:B------:R1:W-:Y:S04]  /*61e90*/  STL [R1+0x5148], R199 ;  /* 0x005148c701007387 */ /* 0x0003e80000100800 */
[----:B------:R1:W-:Y:S11]  /*61ea0*/  STL [R1+0x5144], R198 ;  /* 0x005144c601007387 */ /* 0x0003f60000100800 */
[----:B------:R-:W-:Y:S01]  /*61eb0*/  MOV R147, R27 ;  /* 0x0000001b00937202 */ /* 0x000fe20000000f00 */
[----:B------:R-:W-:-:S02]  /*61ec0*/  IMAD.MOV.U32 R146, RZ, RZ, R26 ;  /* 0x000000ffff927224 */ /* 0x000fc400078e001a */
[----:B------:R-:W-:Y:S02]  /*61ed0*/  IMAD.MOV.U32 R143, RZ, RZ, R25 ;  /* 0x000000ffff8f7224 */ /* 0x000fe400078e0019 */
[----:B------:R-:W-:Y:S01]  /*61ee0*/  IMAD.MOV.U32 R142, RZ, RZ, R24 ;  /* 0x000000ffff8e7224 */ /* 0x000fe200078e0018 */
[----:B------:R1:W-:Y:S04]  /*61ef0*/  STL [R1+0x5160], R147 ;  /* 0x0051609301007387 */ /* 0x0003e80000100800 */
[----:B------:R-:W-:Y:S01]  /*61f00*/  STL [R1+0x515c], R146 ;  /* 0x00515c9201007387 */ /* 0x000fe20000100800 */
[----:B----4-:R-:W-:Y:S03]  /*61f10*/  HMMA.1688.F32.TF32 R24, R248, R172, R244 ;  /* 0x000000acf818723c */ /* 0x010fe600000810f4 */
[----:B------:R4:W-:Y:S04]  /*61f20*/  STL [R1+0x5158], R143 ;  /* 0x0051588f01007387 */ /* 0x0009e80000100800 */
[----:B------:R1:W-:Y:S04]  /*61f30*/  STL [R1+0x5154], R142 ;  /* 0x0051548e01007387 */ /* 0x0003e80000100800 */
        /* <DEDUP_REMOVED lines=20> */
[----:B------:R-:W-:-:S02]  /*62080*/  IMAD.MOV.U32 R138, RZ, RZ, R26 ;  /* 0x000000ffff8a7224 */ /* 0x000fc400078e001a */
[C---:B------:R-:W-:Y:S01]  /*62090*/  HMMA.1688.F32.TF32 R24, R248.reuse, R168, R228 ;  /* 0x000000a8f818723c */ /* 0x040fe200000810e4 */
[----:B------:R-:W4:Y:S04]  /*620a0*/  LDL.LU R105, [R1+0x2ea4] ;  /* 0x002ea40001697983 */ /* 0x000f280000300800 */
[----:B------:R-:W4:Y:S04]  /*620b0*/  LDL.LU R106, [R1+0x2ea8] ;  /* 0x002ea800016a7983 */ /* 0x000f280000300800 */
[----:B------:R-:W4:Y:S11]  /*620c0*/  LDL.LU R107, [R1+0x2eac] ;  /* 0x002eac00016b7983 */ /* 0x000f360000300800 */
[----:B------:R-:W-:Y:S04]  /*620d0*/  @!UPT UIADD3 URZ, URZ, URZ, URZ ;  /* 0x0000003f3f3ff290 */ /* 0x000fe8000fffe03f */
[----:B------:R-:W-:Y:S01]  /*620e0*/  IMAD.MOV.U32 R187, RZ, RZ, R24 ;  /* 0x000000ffffbb7224 */ /* 0x000fe200078e0018 */
[----:B------:R-:W-:Y:S01]  /*620f0*/  MOV R182, R27 ;  /* 0x0000001b00b67202 */ /* 0x000fe20000000f00 */
[----:B------:R-:W-:Y:S02]  /*62100*/  IMAD.MOV.U32 R186, RZ, RZ, R25 ;  /* 0x000000ffffba7224 */ /* 0x000fe400078e0019 */
[----:B------:R-:W-:Y:S02]  /*62110*/  IMAD.MOV.U32 R183, RZ, RZ, R26 ;  /* 0x000000ffffb77224 */ /* 0x000fe400078e001a */
[----:B--2---:R-:W-:Y:S01]  /*62120*/  HMMA.1688.F32.TF32 R24, R248, R164, R232 ;  /* 0x000000a4f818723c */ /* 0x004fe200000810e8 */
        /* <DEDUP_REMOVED lines=8> */
[----:B------:R-:W-:Y:S01]  /*621b0*/  IMAD.MOV.U32 R214, RZ, RZ, R24 ;  /* 0x000000ffffd67224 */ /* 0x000fe200078e0018 */
[----:B------:R-:W-:Y:S01]  /*621c0*/  MOV R206, R27 ;  /* 0x0000001b00ce7202 */ /* 0x000fe20000000f00 */
[----:B------:R-:W-:-:S02]  /*621d0*/  IMAD.MOV.U32 R215, RZ, RZ, R25 ;  /* 0x000000ffffd77224 */ /* 0x000fc400078e0019 */
[----:B------:R-:W-:Y:S02]  /*621e0*/  IMAD.MOV.U32 R14, RZ, RZ, R26 ;  /* 0x000000ffff0e7224 */ /* 0x000fe400078e001a */
[C---:B---3--:R-:W-:Y:S01]  /*621f0*/  HMMA.1688.F32.TF32 R24, R248.reuse, R160, R244 ;  /* 0x000000a0f818723c */ /* 0x048fe200000810f4 */
[----:B------:R-:W3:Y:S04]  /*62200*/  LDL.LU R244, [R1+0x2e70] ;  /* 0x002e700001f47983 */ /* 0x000ee80000300800 */
[----:B------:R-:W3:Y:S04]  /*62210*/  LDL.LU R245, [R1+0x2e74] ;  /* 0x002e740001f57983 */ /* 0x000ee80000300800 */
[----:B------:R-:W3:Y:S11]  /*62220*/  LDL.LU R246, [R1+0x2e78] ;  /* 0x002e780001f67983 */ /* 0x000ef60000300800 */
[----:B------:R-:W-:Y:S04]  /*62230*/  @!UPT UIADD3 URZ, URZ, URZ, URZ ;  /* 0x0000003f3f3ff290 */ /* 0x000fe8000fffe03f */
[----:B------:R-:W-:Y:S01]  /*62240*/  IMAD.MOV.U32 R179, RZ, RZ, R24 ;  /* 0x000000ffffb37224 */ /* 0x000fe200078e0018 */
[----:B------:R-:W-:Y:S01]  /*62250*/  MOV R174, R27 ;  /* 0x0000001b00ae7202 */ /* 0x000fe20000000f00 */
[----:B------:R-:W-:Y:S02]  /*62260*/  IMAD.MOV.U32 R178, RZ, RZ, R25 ;  /* 0x000000ffffb27224 */ /* 0x000fe400078e0019 */
        /* <DEDUP_REMOVED lines=10> */
[----:B------:R-:W-:Y:S02]  /*62310*/  @!UPT UIADD3 URZ, URZ, URZ, URZ ;  /* 0x0000003f3f3ff290 */ /* 0x000fe4000fffe03f */
[----:B------:R-:W-:Y:S01]  /*62320*/  IMAD.MOV.U32 R171, RZ, RZ, R24 ;  /* 0x000000ffffab7224 */ /* 0x000fe200078e0018 */
[----:B------:R-:W-:Y:S01]  /*62330*/  MOV R167, R26 ;  /* 0x0000001a00a77202 */ /* 0x000fe20000000f00 */
[----:B------:R-:W-:Y:S02]  /*62340*/  IMAD.MOV.U32 R170, RZ, RZ, R25 ;  /* 0x000000ffffaa7224 */ /* 0x000fe400078e0019 */
[----:B------:R-:W-:Y:S02]  /*62350*/  IMAD.MOV.U32 R166, RZ, RZ, R27 ;  /* 0x000000ffffa67224 */ /* 0x000fe400078e001b */
[C---:B------:R-:W-:Y:S01]  /*62360*/  HMMA.1688.F32.TF32 R24, R248.reuse, R148, R100 ;  /* 0x00000094f818723c */ /* 0x040fe20000081064 */
[----:B------:R-:W-:Y:S11]  /*62370*/  IMAD.MOV.U32 R247, RZ, RZ, R7 ;  /* 0x000000fffff77224 */ /* 0x000ff600078e0007 */
[----:B------:R-:W-:Y:S11]  /*62380*/  @!UPT UIADD3 URZ, URZ, URZ, URZ ;  /* 0x0000003f3f3ff290 */ /* 0x000ff6000fffe03f */
[----:B------:R-:W-:Y:S01]  /*62390*/  @!UPT UIADD3 URZ, URZ, URZ, URZ ;  /* 0x0000003f3f3ff290 */ /* 0x000fe2000fffe03f */
[----:B------:R-:W-:Y:S01]  /*623a0*/  IMAD.MOV.U32 R210, RZ, RZ, R24 ;  /* 0x000000ffffd27224 */ /* 0x000fe200078e0018 */
[----:B------:R-:W-:Y:S01]  /*623b0*/  MOV R7, R26 ;  /* 0x0000001a00077202 */ /* 0x000fe20000000f00 */
[----:B------:R-:W-:Y:S02]  /*623c0*/  IMAD.MOV.U32 R211, RZ, RZ, R25 ;  /* 0x000000ffffd37224 */ /* 0x000fe400078e0019 */
[----:B------:R-:W-:Y:S02]  /*623d0*/  IMAD.MOV.U32 R5, RZ, RZ, R27 ;  /* 0x000000ffff057224 */ /* 0x000fe400078e001b */
[C---:B------:R-:W-:Y:S11]  /*623e0*/  HMMA.1688.F32.TF32 R24, R248.reuse, R144, R104 ;  /* 0x00000090f818723c */ /* 0x040ff60000081068 */
[----:B------:R-:W-:Y:S11]  /*623f0*/  @!UPT UIADD3 URZ, URZ, URZ, URZ ;  /* 0x0000003f3f3ff290 */ /* 0x000ff6000fffe03f */
[----:B------:R-:W-:Y:S02]  /*62400*/  @!UPT UIADD3 URZ, URZ, URZ, URZ ;  /* 0x0000003f3f3ff290 */ /* 0x000fe4000fffe03f */
[----:B-1----:R-:W-:Y:S01]  /*62410*/  IMAD.MOV.U32 R163, RZ, RZ, R24 ;  /* 0x000000ffffa37224 */ /* 0x002fe200078e0018 */
        /* <DEDUP_REMOVED lines=20> */
[----:B------:R-:W-:Y:S01]  /*62560*/  IMAD.MOV.U32 R154, RZ, RZ, R25 ;  /* 0x000000ffff9a7224 */ /* 0x000fe200078e0019 */
[----:B------:R-:W-:Y:S02]  /*62570*/  MOV R151, R26 ;  /* 0x0000001a00977202 */ /* 0x000fe40000000f00 */
[----:B------:R-:W4:Y:S01]  /*62580*/  LDL.LU R83, [R1+0x2e5c] ;  /* 0x002e5c0001537983 */ /* 0x000f220000300800 */
[----:B------:R-:W-:Y:S02]  /*62590*/  IMAD.MOV.U32 R150, RZ, RZ, R27 ;  /* 0x000000ffff967224 */ /* 0x000fe400078e001b */
[----:B------:R-:W-:Y:S01]  /*625a0*/  HMMA.1688.F32.TF32 R24, R248, R136, R228 ;  /* 0x00000088f818723c */ /* 0x000fe200000810e4 */
        /* <DEDUP_REMOVED lines=8> */
[----:B------:R-:W-:-:S02]  /*62630*/  MOV R199, R26 ;  /* 0x0000001a00c77202 */ /* 0x000fc40000000f00 */
[----:B------:R-:W4:Y:S01]  /*62640*/  LDL.LU R95, [R1+0x2e2c] ;  /* 0x002e2c00015f7983 */ /* 0x000f220000300800 */
[----:B------:R-:W-:Y:S02]  /*62650*/  IMAD.MOV.U32 R10, RZ, RZ, R25 ;  /* 0x000000ffff0a7224 */ /* 0x000fe400078e0019 */
[----:B------:R-:W-:Y:S02]  /*62660*/  IMAD.MOV.U32 R198, RZ, RZ, R27 ;  /* 0x000000ffffc67224 */ /* 0x000fe400078e001b */
[----:B---3--:R-:W-:Y:S01]  /*62670*/  HMMA.1688.F32.TF32 R24, R248, R132, R244 ;  /* 0x00000084f818723c */ /* 0x008fe200000810f4 */
        /* <DEDUP_REMOVED lines=17> */
[----:B------:R-:W-:Y:S01]  /*62790*/  MOV R143, R26 ;  /* 0x0000001a008f7202 */ /* 0x000fe20000000f00 */
[----:B------:R-:W-:-:S02]  /*627a0*/  IMAD.MOV.U32 R146, RZ, RZ, R25 ;  /* 0x000000ffff927224 */ /* 0x000fc400078e0019 */
[----:B------:R-:W-:Y:S02]  /*627b0*/  IMAD.MOV.U32 R142, RZ, RZ, R27 ;  /* 0x000000ffff8e7224 */ /* 0x000fe400078e001b */
[C---:B--2---:R-:W-:Y:S01]  /*627c0*/  HMMA.1688.F32.TF32 R24, R248.reuse, R128, R232 ;  /* 0x00000080f818723c */ /* 0x044fe200000810e8 */
[----:B------:R-:W2:Y:S04]  /*627d0*/  LDL.LU R232, [R1+0x2de0] ;  /* 0x002de00001e87983 */ /* 0x000ea80000300800 */
[----:B------:R-:W2:Y:S02]  /*627e0*/  LDL.LU R233, [R1+0x2de4] ;  /* 0x002de40001e97983 */ /* 0x000ea40000300800 */
[----:B------:R-:W-:Y:S02]  /*627f0*/  IMAD.MOV.U32 R234, RZ, RZ, R17 ;  /* 0x000000ffffea7224 */ /* 0x000fe400078e0011 */
[----:B------:R-:W-:Y:S11]  /*62800*/  IMAD.MOV.U32 R235, RZ, RZ, R16 ;  /* 0x000000ffffeb7224 */ /* 0x000ff600078e0010 */
[----:B------:R-:W-:Y:S04]  /*62810*/  @!UPT UIADD3 URZ, URZ, URZ, URZ ;  /* 0x0000003f3f3ff290 */ /* 0x000fe8000fffe03f */
[----:B------:R-:W-:Y:S01]  /*62820*/  IMAD.MOV.U32 R207, RZ, RZ, R24 ;  /* 0x000000ffffcf7224 */ /* 0x000fe200078e0018 */
[----:B------:R-:W-:Y:S01]  /*62830*/  MOV R202, R26 ;  /* 0x0000001a00ca7202 */ /* 0x000fe20000000f00 */
[----:B------:R-:W-:Y:S02]  /*62840*/  IMAD.MOV.U32 R15, RZ, RZ, R25 ;  /* 0x000000ffff0f7224 */ /* 0x000fe400078e0019 */
[----:B------:R-:W-:Y:S02]  /*62850*/  IMAD.MOV.U32 R203, RZ, RZ, R27 ;  /* 0x000000ffffcb7224 */ /* 0x000fe400078e001b */
[C---:B----4-:R-:W-:Y:S08]  /*62860*/  HMMA.1688.F32.TF32 R24, R248.reuse, R116, R88 ;  /* 0x00000074f818723c */ /* 0x050ff00000081058 */
[C---:B------:R-:W-:Y:S08]  /*62870*/  HMMA.1688.F32.TF32 R16, R248.reuse, R124, R80 ;  /* 0x0000007cf810723c */ /* 0x040ff00000081050 */
[C---:B------:R-:W-:Y:S11]  /*62880*/  HMMA.1688.F32.TF32 R28, R248.reuse, R120, R84 ;  /* 0x00000078f81c723c */ /* 0x040ff60000081054 */
[----:B------:R-:W-:Y:S04]  /*62890*/  @!UPT UIADD3 URZ, URZ, URZ, URZ ;  /* 0x0000003f3f3ff290 */ /* 0x000fe8000fffe03f */
[----:B------:R-:W-:Y:S01]  /*628a0*/  STL [R1+0x30], R16 ;  /* 0x0000301001007387 */ /* 0x000fe20000100800 */
[----:B------:R-:W-:Y:S01]  /*628b0*/  MOV R130, R17 ;  /* 0x0000001100827202 */ /* 0x000fe20000000f00 */
[----:B------:R-:W-:Y:S02]  /*628c0*/  IMAD.MOV.U32 R131, RZ, RZ, R18 ;  /* 0x000000ffff837224 */ /* 0x000fe400078e0012 */
[----:B------:R1:W-:Y:S02]  /*628d0*/  STL [R1+0x3c], R19 ;  /* 0x00003c1301007387 */ /* 0x0003e40000100800 */
[C---:B-1----:R-:W-:Y:S02]  /*628e0*/  HMMA.1688.F32.TF32 R16, R248.reuse, R112, R92 ;  /* 0x00000070f810723c */ /* 0x042fe4000008105c */
[----:B------:R-:W-:Y:S06]  /*628f0*/  STL.64 [R1+0x20], R28 ;  /* 0x0000201c01007387 */ /* 0x000fec0000100a00 */
[----:B------:R-:W-:Y:S01]  /*62900*/  HMMA.1688.F32.TF32 R248, R248, R108, R96 ;  /* 0x0000006cf8f8723c */ /* 0x000fe20000081060 */
[----:B------:R-:W-:Y:S04]  /*62910*/  STL.64 [R1+0x28], R30 ;  /* 0x0000281e01007387 */ /* 0x000fe80000100a00 */
[----:B------:R-:W-:Y:S03]  /*62920*/  STL.64 [R1+0x10], R24 ;  /* 0x0000101801007387 */ /* 0x000fe60000100a00 */
[C---:B---3--:R-:W-:Y:S01]  /*62930*/  HMMA.1688.F32.TF32 R244, R20.reuse, R224, R244 ;  /* 0x000000e014f4723c */ /* 0x048fe200000810f4 */
[----:B------:R1:W-:Y:S07]  /*62940*/  STL.64 [R1+0x18], R26 ;  /* 0x0000181a01007387 */ /* 0x0003ee0000100a00 */
[----:B-1----:R-:W-:Y:S07]  /*62950*/  HMMA.1688.F32.TF32 R24, R20, R220, R100 ;  /* 0x000000dc1418723c */ /* 0x002fee0000081064 */
[----:B------:R-:W-:Y:S04]  /*62960*/  STL [R1+0x5010], R248 ;  /* 0x005010f801007387 */ /* 0x000fe80000100800 */
[----:B------:R-:W-:Y:S04]  /*62970*/  STL.64 [R1], R16 ;  /* 0x0000001001007387 */ /* 0x000fe80000100a00 */
[----:B------:R-:W-:Y:S04]  /*62980*/  STL.64 [R1+0x8], R18 ;  /* 0x0000081201007387 */ /* 0x000fe80000100a00 */
[----:B------:R-:W-:Y:S04]  /*62990*/  STL [R1+0x4ffc], R249 ;  /* 0x004ffcf901007387 */ /* 0x000fe80000100800 */
[----:B------:R-:W-:Y:S04]  /*629a0*/  STL [R1+0x4ff8], R250 ;  /* 0x004ff8fa01007387 */ /* 0x000fe80000100800 */
[----:B------:R-:W-:Y:S04]  /*629b0*/  STL [R1+0x4ff4], R251 ;  /* 0x004ff4fb01007387 */ /* 0x000fe80000100800 */
[----:B------:R-:W-:Y:S04]  /*629c0*/  STL [R1+0x501c], R244 ;  /* 0x00501cf401007387 */ /* 0x000fe80000100800 */
[----:B------:R-:W-:Y:S01]  /*629d0*/  STL [R1+0x5018], R245 ;  /* 0x005018f501007387 */ /* 0x000fe20000100800 */
[----:B------:R-:W-:-:S03]  /*629e0*/  IMAD.MOV.U32 R122, RZ, RZ, R27 ;  /* 0x000000ffff7a7224 */ /* 0x000fc600078e001b */
[----:B------:R-:W-:Y:S04]  /*629f0*/  STL [R1+0x5014], R246 ;  /* 0x005014f601007387 */ /* 0x000fe80000100800 */
[----:B------:R-:W-:Y:S04]  /*62a00*/  STL [R1+0x4fd8], R247 ;  /* 0x004fd8f701007387 */ /* 0x000fe80000100800 */
[----:B------:R-:W-:Y:S04]  /*62a10*/  STL.64 [R1+0xc80], R24 ;  /* 0x000c801801007387 */ /* 0x000fe80000100a00 */
[----:B------:R1:W-:Y:S04]  /*62a20*/  STL [R1+0xc88], R26 ;  /* 0x000c881a01007387 */ /* 0x0003e80000100800 */
[----:B------:R-:W-:Y:S04]  /*62a30*/  LDS R16, [R3+0x8100] ;  /* 0x0081000003107984 */ /* 0x000fe80000000800 */
[----:B------:R-:W-:Y:S01]  /*62a40*/  LDS R18, [R3+0xa100] ;  /* 0x00a1000003127984 */ /* 0x000fe20000000800 */
[C---:B-1----:R-:W-:Y:S03]  /*62a50*/  HMMA.1688.F32.TF32 R24, R20.reuse, R216, R104 ;  /* 0x000000d81418723c */ /* 0x042fe60000081068 */
[----:B------:R-:W-:Y:S04]  /*62a60*/  LDS R17, [R4+0x8100] ;  /* 0x0081000004117984 */ /* 0x000fe80000000800 */
[----:B------:R-:W1:Y:S11]  /*62a70*/  LDS R19, [R4+0xa100] ;  /* 0x00a1000004137984 */ /* 0x000e760000000800 */
[----:B------:R-:W-:Y:S06]  /*62a80*/  @!UPT UIADD3 URZ, URZ, URZ, URZ ;  /* 0x0000003f3f3ff290 */ /* 0x000fec000fffe03f */
[----:B------:R-:W-:Y:S01]  /*62a90*/  IMAD.MOV.U32 R244, RZ, RZ, R24 ;  /* 0x000000fffff47224 */ /* 0x000fe200078e0018 */
[----:B------:R-:W-:Y:S01]  /*62aa0*/  MOV R245, R25 ;  /* 0x0000001900f57202 */ /* 0x000fe20000000f00 */
[----:B------:R-:W-:Y:S02]  /*62ab0*/  IMAD.MOV.U32 R246, RZ, RZ, R26 ;  /* 0x000000fffff67224 */ /* 0x000fe400078e001a */
[----:B------:R-:W-:Y:S02]  /*62ac0*/  IMAD.MOV.U32 R248, RZ, RZ, R27 ;  /* 0x000000fffff87224 */ /* 0x000fe400078e001b */
[----:B------:R-:W-:Y:S01]  /*62ad0*/  HMMA.1688.F32.TF32 R24, R20, R212, R228 ;  /* 0x000000d41418723c */ /* 0x000fe200000810e4 */
[----:B------:R3:W-:Y:S11]  /*62ae0*/  STL [R1+0x5020], R122 ;  /* 0x0050207a01007387 */ /* 0x0007f60000100800 */
[----:B------:R-:W-:Y:S11]  /*62af0*/  @!UPT UIADD3 URZ, URZ, URZ, URZ ;  /* 0x0000003f3f3ff290 */ /* 0x000ff6000fffe03f */
[----:B------:R-:W-:Y:S04]  /*62b00*/  STL.64 [R1+0xc60], R24 ;  /* 0x000c601801007387 */ /* 0x000fe80000100a00 */
        /* <DEDUP_REMOVED lines=69> */
[----:B---3--:R-:W-:-:S02]  /*62f60*/  IMAD.MOV.U32 R122, RZ, RZ, R27 ;  /* 0x000000ffff7a7224 */ /* 0x008fc400078e001b */
[----:B--2---:R-:W-:Y:S01]  /*62f70*/  HMMA.1688.F32.TF32 R24, R20, R208, R232 ;  /* 0x000000d01418723c */ /* 0x004fe200000810e8 */
[----:B------:R-:W2:Y:S04]  /*62f80*/  LDL.LU R232, [R1+0x2cc0] ;  /* 0x002cc00001e87983 */ /* 0x000ea80000300800 */
[----:B------:R-:W2:Y:S04]  /*62f90*/  LDL.LU R233, [R1+0x2cc4] ;  /* 0x002cc40001e97983 */ /* 0x000ea80000300800 */
[----:B------:R-:W2:Y:S04]  /*62fa0*/  LDL.LU R234, [R1+0x2cc8] ;  /* 0x002cc80001ea7983 */ /* 0x000ea80000300800 */
[----:B------:R-:W2:Y:S11]  /*62fb0*/  LDL.LU R235, [R1+0x2ccc] ;  /* 0x002ccc0001eb7983 */ /* 0x000eb60000300800 */
[----:B------:R-:W-:Y:S01]  /*62fc0*/  MOV R123, R24 ;  /* 0x00000018007b7202 */ /* 0x000fe20000000f00 */
[----:B------:R-:W-:-:S02]  /*62fd0*/  IMAD.MOV.U32 R126, RZ, RZ, R25 ;  /* 0x000000ffff7e7224 */ /* 0x000fc400078e0019 */
[----:B------:R-:W-:Y:S02]  /*62fe0*/  IMAD.MOV.U32 R127, RZ, RZ, R26 ;  /* 0x000000ffff7f7224 */ /* 0x000fe400078e001a */
[----:B------:R-:W-:Y:S02]  /*62ff0*/  IMAD.MOV.U32 R249, RZ, RZ, R27 ;  /* 0x000000fffff97224 */ /* 0x000fe400078e001b */
[C---:B----4-:R-:W-:Y:S11]  /*63000*/  HMMA.1688.F32.TF32 R24, R20.reuse, R204, R44 ;  /* 0x000000cc1418723c */ /* 0x050ff6000008102c */
[----:B------:R-:W-:Y:S11]  /*63010*/  @!UPT UIADD3 URZ, URZ, URZ, URZ ;  /* 0x0000003f3f3ff290 */ /* 0x000ff6000fffe03f */
[----:B------:R-:W-:Y:S02]  /*63020*/  @!UPT UIADD3 URZ, URZ, URZ, URZ ;  /* 0x0000003f3f3ff290 */ /* 0x000fe4000fffe03f */
[----:B------:R-:W-:Y:S01]  /*63030*/  MOV R250, R24 ;  /* 0x0000001800fa7202 */ /* 0x000fe20000000f00 */
[----:B------:R-:W-:Y:S02]  /*63040*/  IMAD.MOV.U32 R251, RZ, RZ, R25 ;  /* 0x000000fffffb7224 */ /* 0x000fe400078e0019 */
[----:B------:R-:W-:Y:S02]  /*63050*/  IMAD.MOV.U32 R110, RZ, RZ, R26 ;  /* 0x000000ffff6e7224 */ /* 0x000fe400078e001a */
[----:B------:R-:W-:Y:S02]  /*63060*/  IMAD.MOV.U32 R114, RZ, RZ, R27 ;  /* 0x000000ffff727224 */ /* 0x000fe400078e001b */
[C---:B------:R-:W-:Y:S01]  /*63070*/  HMMA.1688.F32.TF32 R24, R20.reuse, R12, R48 ;  /* 0x0000000c1418723c */ /* 0x040fe20000081030 */
[----:B------:R-:W-:Y:S11]  /*63080*/  STL.64 [R1+0x51a8], R250 ;  /* 0x0051a8fa01007387 */ /* 0x000ff60000100a00 */
[----:B------:R-:W-:Y:S11]  /*63090*/  @!UPT UIADD3 URZ, URZ, URZ, URZ ;  /* 0x0000003f3f3ff290 */ /* 0x000ff6000fffe03f */
[----:B------:R-:W-:Y:S01]  /*630a0*/  @!UPT UIADD3 URZ, URZ, URZ, URZ ;  /* 0x0000003f3f3ff290 */ /* 0x000fe2000fffe03f */
[----:B------:R-:W-:Y:S01]  /*630b0*/  MOV R115, R24 ;  /* 0x0000001800737202 */ /* 0x000fe20000000f00 */
[----:B------:R-:W-:Y:S02]  /*630c0*/  IMAD.MOV.U32 R118, RZ, RZ, R25 ;  /* 0x000000ffff767224 */ /* 0x000fe400078e0019 */
[----:B------:R-:W-:Y:S02]  /*630d0*/  IMAD.MOV.U32 R119, RZ, RZ, R26 ;  /* 0x000000ffff777224 */ /* 0x000fe400078e001a */
[----:B------:R-:W-:Y:S02]  /*630e0*/  IMAD.MOV.U32 R111, RZ, RZ, R27 ;  /* 0x000000ffff6f7224 */ /* 0x000fe400078e001b */
[C---:B------:R-:W-:Y:S01]  /*630f0*/  HMMA.1688.F32.TF32 R24, R20.reuse, R8, R52 ;  /* 0x000000081418723c */ /* 0x040fe20000081034 */
[----:B------:R-:W-:Y:S07]  /*63100*/  STL.64 [R1+0x51a0], R248 ;  /* 0x0051a0f801007387 */ /* 0x000fee0000100a00 */
[C---:B------:R-:W-:Y:S08]  /*63110*/  HMMA.1688.F32.TF32 R32, R20.reuse, R200, R56 ;  /* 0x000000c81420723c */ /* 0x040ff00000081038 */
[----:B------:R-:W-:Y:S07]  /*63120*/  HMMA.1688.F32.TF32 R28, R20, R196, R60 ;  /* 0x000000c4141c723c */ /* 0x000fee000008103c */
[----:B------:R-:W-:Y:S01]  /*63130*/  STL [R1+0xc24], R25 ;  /* 0x000c241901007387 */ /* 0x000fe20000100800 */
[----:B------:R-:W-:-:S03]  /*63140*/  MOV R247, R24 ;  /* 0x0000001800f77202 */ /* 0x000fc60000000f00 */
[----:B------:R3:W-:Y:S02]  /*63150*/  STL.64 [R1+0xc28], R26 ;  /* 0x000c281a01007387 */ /* 0x0007e40000100a00 */
[C---:B---3--:R-:W-:Y:S02]  /*63160*/  HMMA.1688.F32.TF32 R24, R20.reuse, R192, R64 ;  /* 0x000000c01418723c */ /* 0x048fe40000081040 */
[----:B------:R-:W-:Y:S04]  /*63170*/  STL.64 [R1+0x51b8], R246 ;  /* 0x0051b8f601007387 */ /* 0x000fe80000100a00 */
[----:B------:R-:W-:Y:S04]  /*63180*/  STL.64 [R1+0x51b0], R244 ;  /* 0x0051b0f401007387 */ /* 0x000fe80000100a00 */
[----:B------:R-:W-:Y:S04]  /*63190*/  STL.64 [R1+0xc10], R32 ;  /* 0x000c102001007387 */ /* 0x000fe80000100a00 */
[----:B------:R3:W-:Y:S04]  /*631a0*/  STL.64 [R1+0xc18], R34 ;  /* 0x000c182201007387 */ /* 0x0007e80000100a00 */
[----:B------:R-:W-:Y:S04]  /*631b0*/  STL.64 [R1+0xc00], R28 ;  /* 0x000c001c01007387 */ /* 0x000fe80000100a00 */
[----:B------:R4:W-:Y:S01]  /*631c0*/  STL.64 [R1+0xc08], R30 ;  /* 0x000c081e01007387 */ /* 0x0009e20000100a00 */
[C---:B---3--:R-:W-:Y:S03]  /*631d0*/  HMMA.1688.F32.TF32 R32, R20.reuse, R188, R68 ;  /* 0x000000bc1420723c */ /* 0x048fe60000081044 */
[----:B------:R-:W-:Y:S04]  /*631e0*/  STL.64 [R1+0xbf0], R24 ;  /* 0x000bf01801007387 */ /* 0x000fe80000100a00 */
[----:B------:R3:W-:Y:S01]  /*631f0*/  STL.64 [R1+0xbf8], R26 ;  /* 0x000bf81a01007387 */ /* 0x0007e20000100a00 */
[C---:B----4-:R-:W-:Y:S08]  /*63200*/  HMMA.1688.F32.TF32 R28, R20.reuse, R184, R72 ;  /* 0x000000b8141c723c */ /* 0x050ff00000081048 */
[C---:B---3--:R-:W-:Y:S07]  /*63210*/  HMMA.1688.F32.TF32 R24, R20.reuse, R180, R76 ;  /* 0x000000b41418723c */ /* 0x048fee000008104c */
        /* <DEDUP_REMOVED lines=26> */
[C---:B--2---:R-:W-:Y:S07]  /*633c0*/  HMMA.1688.F32.TF32 R24, R20.reuse, R144, R232 ;  /* 0x000000901418723c */ /* 0x044fee00000810e8 */
        /* <DEDUP_REMOVED lines=62> */
[----:B---3--:R-:W3:Y:S04]  /*637b0*/  LDL.LU R28, [R1+0x2c60] ;  /* 0x002c6000011c7983 */ /* 0x008ee80000300800 */
[----:B------:R-:W3:Y:S04]  /*637c0*/  LDL.LU R29, [R1+0x2c64] ;  /* 0x002c6400011d7983 */ /* 0x000ee80000300800 */
[----:B----4-:R-:W3:Y:S04]  /*637d0*/  LDL.LU R30, [R1+0x2c68] ;  /* 0x002c6800011e7983 */ /* 0x010ee80000300800 */
[----:B------:R-:W3:Y:S04]  /*637e0*/  LDL.LU R31, [R1+0x2c6c] ;  /* 0x002c6c00011f7983 */ /* 0x000ee80000300800 */
[----:B-1----:R-:W4:Y:S04]  /*637f0*/  LDL.LU R24, [R1+0x2c70] ;  /* 0x002c700001187983 */ /* 0x002f280000300800 */
[----:B------:R-:W4:Y:S04]  /*63800*/  LDL.LU R25, [R1+0x2c74] ;  /* 0x002c740001197983 */ /* 0x000f280000300800 */
[----:B------:R-:W4:Y:S04]  /*63810*/  LDL.LU R26, [R1+0x2c78] ;  /* 0x002c7800011a7983 */ /* 0x000f280000300800 */
[----:B------:R-:W4:Y:S04]  /*63820*/  LDL.LU R27, [R1+0x2c7c] ;  /* 0x002c7c00011b7983 */ /* 0x000f280000300800 */
        /* <DEDUP_REMOVED lines=44> */
[C---:B---3--:R-:W-:Y:S08]  /*63af0*/  HMMA.1688.F32.TF32 R28, R20.reuse, R120, R28 ;  /* 0x00000078141c723c */ /* 0x048ff0000008101c */
[C---:B--2---:R-:W-:Y:S08]  /*63b00*/  HMMA.1688.F32.TF32 R240, R20.reuse, R128, R240 ;  /* 0x0000008014f0723c */ /* 0x044ff000000810f0 */
[C---:B----4-:R-:W-:Y:S08]  /*63b10*/  HMMA.1688.F32.TF32 R244, R20.reuse, R140, R244 ;  /* 0x0000008c14f4723c */ /* 0x050ff000000810f4 */
[C---:B------:R-:W-:Y:S11]  /*63b20*/  HMMA.1688.F32.TF32 R248, R20.reuse, R136, R248 ;  /* 0x0000008814f8723c */ /* 0x040ff600000810f8 */
[----:B------:R-:W-:Y:S04]  /*63b30*/  @!UPT UIADD3 URZ, URZ, URZ, URZ ;  /* 0x0000003f3f3ff290 */ /* 0x000fe8000fffe03f */
[----:B------:R-:W-:Y:S04]  /*63b40*/  STL.64 [R1+0xe0], R244 ;  /* 0x0000e0f401007387 */ /* 0x000fe80000100a00 */
[----:B------:R1:W-:Y:S02]  /*63b50*/  STL.64 [R1+0xe8], R246 ;  /* 0x0000e8f601007387 */ /* 0x0003e40000100a00 */
[C---:B-1----:R-:W-:Y:S08]  /*63b60*/  HMMA.1688.F32.TF32 R244, R20.reuse, R132, R236 ;  /* 0x0000008414f4723c */ /* 0x042ff000000810ec */
[C---:B------:R-:W-:Y:S08]  /*63b70*/  HMMA.1688.F32.TF32 R236, R20.reuse, R124, R24 ;  /* 0x0000007c14ec723c */ /* 0x040ff00000081018 */
[C---:B------:R-:W-:Y:S01]  /*63b80*/  HMMA.1688.F32.TF32 R24, R20.reuse, R116, R32 ;  /* 0x000000741418723c */ /* 0x040fe20000081020 */
        /* <DEDUP_REMOVED lines=13> */
[----:B-1----:R-:W-:Y:S08]  /*63c60*/  HMMA.1688.F32.TF32 R28, R20, R108, R40 ;  /* 0x0000006c141c723c */ /* 0x002ff00000081028 */
[C---:B--2---:R-:W-:Y:S01]  /*63c70*/  HMMA.1688.F32.TF32 R24, R16.reuse, R224, R44 ;  /* 0x000000e01018723c */ /* 0x044fe2000008102c */
[----:B------:R-:W-:Y:S04]  /*63c80*/  STL.64 [R1+0x70], R32 ;  /* 0x0000702001007387 */ /* 0x000fe80000100a00 */
[----:B------:R-:W-:Y:S04]  /*63c90*/  STL.64 [R1+0x78], R34 ;  /* 0x0000782201007387 */ /* 0x000fe80000100a00 */
[----:B------:R-:W-:Y:S04]  /*63ca0*/  LDS R20, [R3+0x8180] ;  /* 0x0081800003147984 */ /* 0x000fe80000000800 */
[----:B------:R-:W-:Y:S04]  /*63cb0*/  LDS R22, [R3+0xa180] ;  /* 0x00a1800003167984 */ /* 0x000fe80000000800 */
[----:B------:R-:W-:Y:S04]  /*63cc0*/  STL.64 [R1+0x60], R28 ;  /* 0x0000601c01007387 */ /* 0x000fe80000100a00 */
[----:B------:R1:W-:Y:S04]  /*63cd0*/  STL.64 [R1+0x68], R30 ;  /* 0x0000681e01007387 */ /* 0x0003e80000100a00 */
[----:B------:R-:W-:Y:S04]  /*63ce0*/  STL.64 [R1+0x50], R24 ;  /* 0x0000501801007387 */ /* 0x000fe80000100a00 */
[----:B------:R2:W-:Y:S01]  /*63cf0*/  STL.64 [R1+0x58], R26 ;  /* 0x0000581a01007387 */ /* 0x0005e20000100a00 */
[C---:B-1----:R-:W-:Y:S03]  /*63d00*/  HMMA.1688.F32.TF32 R28, R16.reuse, R220, R48 ;  /* 0x000000dc101c723c */ /* 0x042fe60000081030 */
[----:B------:R-:W-:Y:S04]  /*63d10*/  LDS R21, [R4+0x8180] ;  /* 0x0081800004157984 */ /* 0x000fe80000000800 */
[----:B------:R-:W1:Y:S01]  /*63d20*/  LDS R23, [R4+0xa180] ;  /* 0x00a1800004177984 */ /* 0x000e620000000800 */
[C---:B--2---:R-:W-:Y:S08]  /*63d30*/  HMMA.1688.F32.TF32 R24, R16.reuse, R216, R52 ;  /* 0x000000d81018723c */ /* 0x044ff00000081034 */
[C---:B------:R-:W-:Y:S07]  /*63d40*/  HMMA.1688.F32.TF32 R32, R16.reuse, R212, R56 ;  /* 0x000000d41020723c */ /* 0x040fee0000081038 */
        /* <DEDUP_REMOVED lines=15> */
[----:B------:R-:W-:Y:S04]  /*63e40*/  STL.64 [R1+0xb30], R32 ;  /* 0x000b302001007387 */ /* 0x000fe80000100a00 */
[----:B------:R2:W-:Y:S08]  /*63e50*/  STL.64 [R1+0xb38], R34 ;  /* 0x000b382201007387 */ /* 0x0005f00000100a00 */
        /* <DEDUP_REMOVED lines=27> */
[----:B------:R-:W4:Y:S04]  /*64010*/  LDL.LU R100, [R1+0x2a30] ;  /* 0x002a300001647983 */ /* 0x000f280000300800 */
[----:B------:R-:W-:Y:S04]  /*64020*/  STL.64 [R1+0xa90], R28 ;  /* 0x000a901c01007387 */ /* 0x000fe80000100a00 */
[----:B------:R1:W-:Y:S04]  /*64030*/  STL.64 [R1+0xa98], R30 ;  /* 0x000a981e01007387 */ /* 0x0003e80000100a00 */
        /* <DEDUP_REMOVED lines=45> */
[----:B------:R-:W1:Y:S04]  /*64310*/  LDL.LU R36, [R1+0x2b10] ;  /* 0x002b100001247983 */ /* 0x000e680000300800 */
[----:B------:R-:W1:Y:S04]  /*64320*/  LDL.LU R37, [R1+0x2b14] ;  /* 0x002b140001257983 */ /* 0x000e680000300800 */
[----:B------:R-:W1:Y:S04]  /*64330*/  LDL.LU R38, [R1+0x2b18] ;  /* 0x002b180001267983 */ /* 0x000e680000300800 */
[----:B------:R-:W1:Y:S04]  /*64340*/  LDL.LU R39, [R1+0x2b1c] ;  /* 0x002b1c0001277983 */ /* 0x000e680000300800 */
        /* <DEDUP_REMOVED lines=36> */
[C---:B-1----:R-:W-:Y:S08]  /*64590*/  HMMA.1688.F32.TF32 R28, R16.reuse, R156, R36 ;  /* 0x0000009c101c723c */ /* 0x042ff00000081024 */
[C---:B--2---:R-:W-:Y:S08]  /*645a0*/  HMMA.1688.F32.TF32 R32, R16.reuse, R160, R32 ;  /* 0x000000a01020723c */ /* 0x044ff00000081020 */
[C---:B---3--:R-:W-:Y:S11]  /*645b0*/  HMMA.1688.F32.TF32 R24, R16.reuse, R152, R40 ;  /* 0x000000981018723c */ /* 0x048ff60000081028 */
[----:B------:R-:W-:Y:S04]  /*645c0*/  @!UPT UIADD3 URZ, URZ, URZ, URZ ;  /* 0x0000003f3f3ff290 */ /* 0x000fe8000fffe03f */
[----:B------:R-:W-:Y:S04]  /*645d0*/  STL.64 [R1+0xa70], R32 ;  /* 0x000a702001007387 */ /* 0x000fe80000100a00 */
[----:B------:R4:W-:Y:S04]  /*645e0*/  STL.64 [R1+0xa78], R34 ;  /* 0x000a782201007387 */ /* 0x0009e80000100a00 */
[----:B------:R-:W-:Y:S04]  /*645f0*/  STL.64 [R1+0xa60], R28 ;  /* 0x000a601c01007387 */ /* 0x000fe80000100a00 */
[----:B------:R1:W-:Y:S01]  /*64600*/  STL.64 [R1+0xa68], R30 ;  /* 0x000a681e01007387 */ /* 0x0003e20000100a00 */
[C---:B----4-:R-:W-:Y:S03]  /*64610*/  HMMA.1688.F32.TF32 R32, R16.reuse, R148, R44 ;  /* 0x000000941020723c */ /* 0x050fe6000008102c */
[----:B------:R-:W-:Y:S04]  /*64620*/  STL.64 [R1+0xa50], R24 ;  /* 0x000a501801007387 */ /* 0x000fe80000100a00 */
[----:B------:R2:W-:Y:S01]  /*64630*/  STL.64 [R1+0xa58], R26 ;  /* 0x000a581a01007387 */ /* 0x0005e20000100a00 */
[C---:B-1----:R-:W-:Y:S08]  /*64640*/  HMMA.1688.F32.TF32 R28, R16.reuse, R144, R48 ;  /* 0x00000090101c723c */ /* 0x042ff00000081030 */
[C---:B--2---:R-:W-:Y:S07]  /*64650*/  HMMA.1688.F32.TF32 R24, R16.reuse, R140, R52 ;  /* 0x0000008c1018723c */ /* 0x044fee0000081034 */
        /* <DEDUP_REMOVED lines=8> */
[C---:B-1----:R-:W-:Y:S07]  /*646e0*/  HMMA.1688.F32.TF32 R24, R16.reuse, R128, R64 ;  /* 0x000000801018723c */ /* 0x042fee0000081040 */
        /* <DEDUP_REMOVED lines=16> */
[----:B--2---:R-:W-:Y:S03]  /*647f0*/  HMMA.1688.F32.TF32 R28, R16, R108, R84 ;  /* 0x0000006c101c723c */ /* 0x004fe60000081054 */
[----:B------:R-:W-:Y:S04]  /*64800*/  LDS R16, [R3+0x8200] ;  /* 0x0082000003107984 */ /* 0x000fe80000000800 */
[----:B------:R-:W-:Y:S01]  /*64810*/  LDS R18, [R3+0xa200] ;  /* 0x00a2000003127984 */ /* 0x000fe20000000800 */
[C---:B-1----:R-:W-:Y:S03]  /*64820*/  HMMA.1688.F32.TF32 R24, R20.reuse, R224, R88 ;  /* 0x000000e01418723c */ /* 0x042fe60000081058 */
[----:B------:R-:W-:Y:S04]  /*64830*/  LDS R17, [R4+0x8200] ;  /* 0x0082000004117984 */ /* 0x000fe80000000800 */
[----:B------:R-:W1:Y:S04]  /*64840*/  LDS R19, [R4+0xa200] ;  /* 0x00a2000004137984 */ /* 0x000e680000000800 */
        /* <DEDUP_REMOVED lines=8> */
[C---:B--2---:R-:W-:Y:S07]  /*648d0*/  HMMA.1688.F32.TF32 R24, R20.reuse, R212, R100 ;  /* 0x000000d41418723c */ /* 0x044fee0000081064 */
        /* <DEDUP_REMOVED lines=8> */
[C---:B--2---:R-:W-:Y:S02]  /*64960*/  HMMA.1688.F32.TF32 R24, R20.reuse, R208, R104 ;  /* 0x000000d01418723c */ /* 0x044fe40000081068 */
[----:B------:R-:W-:Y:S04]  /*64970*/  STL.64 [R1+0x5360], R210 ;  /* 0x005360d201007387 */ /* 0x000fe80000100a00 */
[----:B------:R-:W-:Y:S11]  /*64980*/  STL.64 [R1+0x5358], R208 ;  /* 0x005358d001007387 */ /* 0x000ff60000100a00 */
[----:B------:R-:W-:Y:S06]  /*64990*/  @!UPT UIADD3 URZ, URZ, URZ, URZ ;  /* 0x0000003f3f3ff290 */ /* 0x000fec000fffe03f */
[----:B------:R-:W-:Y:S04]  /*649a0*/  STL.64 [R1+0x970], R24 ;  /* 0x0009701801007387 */ /* 0x000fe80000100a00 */
[----:B------:R2:W-:Y:S02]  /*649b0*/  STL.64 [R1+0x978], R26 ;  /* 0x0009781a01007387 */ /* 0x0005e40000100a00 */
[C---:B--2---:R-:W-:Y:S02]  /*649c0*/  HMMA.1688.F32.TF32 R24, R20.reuse, R204, R228 ;  /* 0x000000cc1418723c */ /* 0x044fe400000810e4 */
[----:B------:R-:W-:Y:S04]  /*649d0*/  STL.64 [R1+0x5350], R206 ;  /* 0x005350ce01007387 */ /* 0x000fe80000100a00 */
[----:B------:R-:W-:Y:S11]  /*649e0*/  STL.64 [R1+0x5348], R204 ;  /* 0x005348cc01007387 */ /* 0x000ff60000100a00 */
[----:B------:R-:W-:Y:S06]  /*649f0*/  @!UPT UIADD3 URZ, URZ, URZ, URZ ;  /* 0x0000003f3f3ff290 */ /* 0x000fec000fffe03f */
[----:B------:R-:W-:Y:S04]  /*64a00*/  STL.64 [R1+0x960], R24 ;  /* 0x0009601801007387 */ /* 0x000fe80000100a00 */
[----:B------:R2:W-:Y:S04]  /*64a10*/  STL.64 [R1+0x968], R26 ;  /* 0x0009681a01007387 */ /* 0x0005e80000100a00 */
[----:B------:R-:W1:Y:S01]  /*64a20*/  LDL.LU R228, [R1+0x2120] ;  /* 0x0021200001e47983 */ /* 0x000e620000300800 */
[C---:B--2---:R-:W-:Y:S11]  /*64a30*/  HMMA.1688.F32.TF32 R24, R20.reuse, R12, R232 ;  /* 0x0000000c1418723c */ /* 0x044ff600000810e8 */
[----:B------:R-:W-:Y:S11]  /*64a40*/  @!UPT UIADD3 URZ, URZ, URZ, URZ ;  /* 0x0000003f3f3ff290 */ /* 0x000ff6000fffe03f */
[----:B------:R-:W-:Y:S01]  /*64a50*/  @!UPT UIADD3 URZ, URZ, URZ, URZ ;  /* 0x0000003f3f3ff290 */ /* 0x000fe2000fffe03f */
[----:B------:R2:W-:Y:S04]  /*64a60*/  STL.64 [R1+0x950], R24 ;  /* 0x0009501801007387 */ /* 0x0005e80000100a00 */
[----:B------:R3:W-:Y:S04]  /*64a70*/  STL.64 [R1+0x958], R26 ;  /* 0x0009581a01007387 */ /* 0x0007e80000100a00 */
[----:B------:R-:W1:Y:S04]  /*64a80*/  LDL.LU R229, [R1+0x2124] ;  /* 0x0021240001e57983 */ /* 0x000e680000300800 */
[----:B------:R-:W1:Y:S04]  /*64a90*/  LDL.LU R230, [R1+0x2128] ;  /* 0x0021280001e67983 */ /* 0x000e680000300800 */
[----:B------:R-:W1:Y:S04]  /*64aa0*/  LDL.LU R231, [R1+0x212c] ;  /* 0x00212c0001e77983 */ /* 0x000e680000300800 */
        /* <DEDUP_REMOVED lines=104> */
[----:B------:R-:W-:Y:S04]  /*65130*/  STL.64 [R1+0x5340], R14 ;  /* 0x0053400e01007387 */ /* 0x000fe80000100a00 */
[----:B------:R1:W-:Y:S01]  /*65140*/  STL.64 [R1+0x5338], R12 ;  /* 0x0053380c01007387 */ /* 0x0003e20000100a00 */
[C---:B----4-:R-:W-:Y:S08]  /*65150*/  HMMA.1688.F32.TF32 R28, R20.reuse, R184, R28 ;  /* 0x000000b8141c723c */ /* 0x050ff0000008101c */
[C---:B-1----:R-:W-:Y:S08]  /*65160*/  HMMA.1688.F32.TF32 R12, R20.reuse, R200, R248 ;  /* 0x000000c8140c723c */ /* 0x042ff000000810f8 */
[C---:B------:R-:W-:Y:S08]  /*65170*/  HMMA.1688.F32.TF32 R204, R20.reuse, R8, R244 ;  /* 0x0000000814cc723c */ /* 0x040ff000000810f4 */
        /* <DEDUP_REMOVED lines=9> */
[----:B------:R-:W-:Y:S03]  /*65210*/  STL.64 [R1+0x928], R210 ;  /* 0x000928d201007387 */ /* 0x000fe60000100a00 */
[C---:B------:R-:W-:Y:S07]  /*65220*/  HMMA.1688.F32.TF32 R24, R20.reuse, R180, R32 ;  /* 0x000000b41418723c */ /* 0x040fee0000081020 */
[----:B------:R-:W-:Y:S04]  /*65230*/  STL.64 [R1+0x910], R204 ;  /* 0x000910cc01007387 */ /* 0x000fe80000100a00 */
[----:B------:R-:W-:Y:S04]  /*65240*/  STL.64 [R1+0x918], R206 ;  /* 0x000918ce01007387 */ /* 0x000fe80000100a00 */
[----:B------:R-:W-:Y:S04]  /*65250*/  STL.64 [R1+0x900], R12 ;  /* 0x0009000c01007387 */ /* 0x000fe80000100a00 */
[----:B------:R1:W-:Y:S02]  /*65260*/  STL.64 [R1+0x908], R14 ;  /* 0x0009080e01007387 */ /* 0x0003e40000100a00 */
[C---:B-1----:R-:W-:Y:S02]  /*65270*/  HMMA.1688.F32.TF32 R12, R20.reuse, R176, R36 ;  /* 0x000000b0140c723c */ /* 0x042fe40000081024 */
[----:B------:R-:W-:Y:S04]  /*65280*/  STL.64 [R1+0x8f0], R28 ;  /* 0x0008f01c01007387 */ /* 0x000fe80000100a00 */
[----:B------:R3:W-:Y:S04]  /*65290*/  STL.64 [R1+0x8f8], R30 ;  /* 0x0008f81e01007387 */ /* 0x0007e80000100a00 */
[----:B------:R-:W-:Y:S04]  /*652a0*/  STL.64 [R1+0x8e0], R24 ;  /* 0x0008e01801007387 */ /* 0x000fe80000100a00 */
[----:B------:R1:W-:Y:S01]  /*652b0*/  STL.64 [R1+0x8e8], R26 ;  /* 0x0008e81a01007387 */ /* 0x0003e20000100a00 */
[C---:B---3--:R-:W-:Y:S08]  /*652c0*/  HMMA.1688.F32.TF32 R28, R20.reuse, R172, R40 ;  /* 0x000000ac141c723c */ /* 0x048ff00000081028 */
[----:B------:R-:W-:Y:S01]  /*652d0*/  STL.64 [R1+0x8d0], R12 ;  /* 0x0008d00c01007387 */ /* 0x000fe20000100a00 */
[C---:B-1----:R-:W-:Y:S03]  /*652e0*/  HMMA.1688.F32.TF32 R24, R20.reuse, R168, R44 ;  /* 0x000000a81418723c */ /* 0x042fe6000008102c */
[----:B------:R1:W-:Y:S05]  /*652f0*/  STL.64 [R1+0x8d8], R14 ;  /* 0x0008d80e01007387 */ /* 0x0003ea0000100a00 */
[C---:B-1----:R-:W-:Y:S06]  /*65300*/  HMMA.1688.F32.TF32 R12, R20.reuse, R164, R48 ;  /* 0x000000a4140c723c */ /* 0x042fec0000081030 */
[----:B------:R-:W-:Y:S04]  /*65310*/  STL.64 [R1+0x8c0], R28 ;  /* 0x0008c01c01007387 */ /* 0x000fe80000100a00 */
[----:B------:R1:W-:Y:S05]  /*65320*/  STL.64 [R1+0x8c8], R30 ;  /* 0x0008c81e01007387 */ /* 0x0003ea0000100a00 */
[----:B------:R-:W-:Y:S04]  /*65330*/  STL.64 [R1+0x8b0], R24 ;  /* 0x0008b01801007387 */ /* 0x000fe80000100a00 */
[----:B------:R2:W-:Y:S01]  /*65340*/  STL.64 [R1+0x8b8], R26 ;  /* 0x0008b81a01007387 */ /* 0x0005e20000100a00 */
[C---:B-1----:R-:W-:Y:S03]  /*65350*/  HMMA.1688.F32.TF32 R28, R20.reuse, R160, R52 ;  /* 0x000000a0141c723c */ /* 0x042fe60000081034 */
[----:B------:R-:W-:Y:S05]  /*65360*/  STL.64 [R1+0x8a0], R12 ;  /* 0x0008a00c01007387 */ /* 0x000fea0000100a00 */
[C---:B--2---:R-:W-:Y:S01]  /*65370*/  HMMA.1688.F32.TF32 R24, R20.reuse, R156, R56 ;  /* 0x0000009c1418723c */ /* 0x044fe20000081038 */
[----:B------:R1:W-:Y:S07]  /*65380*/  STL.64 [R1+0x8a8], R14 ;  /* 0x0008a80e01007387 */ /* 0x0003ee0000100a00 */
[C---:B-1----:R-:W-:Y:S07]  /*65390*/  HMMA.1688.F32.TF32 R12, R20.reuse, R152, R60 ;  /* 0x00000098140c723c */ /* 0x042fee000008103c */
[----:B------:R-:W-:Y:S04]  /*653a0*/  STL.64 [R1+0x890], R28 ;  /* 0x0008901c01007387 */ /* 0x000fe80000100a00 */
[----:B------:R1:W-:Y:S04]  /*653b0*/  STL.64 [R1+0x898], R30 ;  /* 0x0008981e01007387 */ /* 0x0003e80000100a00 */
        /* <DEDUP_REMOVED lines=31> */
[----:B--2---:R-:W-:Y:S01]  /*655b0*/  HMMA.1688.F32.TF32 R24, R20, R108, R104 ;  /* 0x0000006c1418723c */ /* 0x004fe20000081068 */
[----:B------:R1:W-:Y:S04]  /*655c0*/  STL.64 [R1+0x7e8], R14 ;  /* 0x0007e80e01007387 */ /* 0x0003e80000100a00 */
[----:B------:R-:W-:Y:S04]  /*655d0*/  LDS R20, [R3+0x8280] ;  /* 0x0082800003147984 */ /* 0x000fe80000000800 */
[----:B------:R-:W-:Y:S01]  /*655e0*/  LDS R22, [R3+0xa280] ;  /* 0x00a2800003167984 */ /* 0x000fe20000000800 */
[C---:B-1----:R-:W-:Y:S05]  /*655f0*/  HMMA.1688.F32.TF32 R12, R16.reuse, R224, R228 ;  /* 0x000000e0100c723c */ /* 0x042fea00000810e4 */
[----:B------:R-:W-:Y:S04]  /*65600*/  STL.64 [R1+0x7d0], R28 ;  /* 0x0007d01c01007387 */ /* 0x000fe80000100a00 */
[----:B------:R-:W-:Y:S04]  /*65610*/  STL.64 [R1+0x7d8], R30 ;  /* 0x0007d81e01007387 */ /* 0x000fe80000100a00 */
[----:B------:R-:W-:Y:S04]  /*65620*/  STL.64 [R1+0x1a0], R24 ;  /* 0x0001a01801007387 */ /* 0x000fe80000100a00 */
[----:B------:R-:W-:Y:S04]  /*65630*/  STL.64 [R1+0x1a8], R26 ;  /* 0x0001a81a01007387 */ /* 0x000fe80000100a00 */
[----:B------:R-:W-:Y:S04]  /*65640*/  LDS R21, [R4+0x8280] ;  /* 0x0082800004157984 */ /* 0x000fe80000000800 */
[----:B------:R-:W1:Y:S04]  /*65650*/  LDS R23, [R4+0xa280] ;  /* 0x00a2800004177984 */ /* 0x000e680000000800 */
[----:B------:R-:W-:Y:S04]  /*65660*/  STL.64 [R1+0x190], R12 ;  /* 0x0001900c01007387 */ /* 0x000fe80000100a00 */
[----:B------:R2:W-:Y:S04]  /*65670*/  STL.64 [R1+0x198], R14 ;  /* 0x0001980e01007387 */ /* 0x0005e80000100a00 */
[----:B------:R-:W3:Y:S01]  /*65680*/  LDL.LU R228, [R1+0x2110] ;  /* 0x0021100001e47983 */ /* 0x000ee20000300800 */
[C---:B--2---:R-:W-:Y:S11]  /*65690*/  HMMA.1688.F32.TF32 R12, R16.reuse, R220, R232 ;  /* 0x000000dc100c723c */ /* 0x044ff600000810e8 */
        /* <DEDUP_REMOVED lines=83> */
[----:B--2---:R-:W2:Y:S04]  /*65bd0*/  LDL.LU R12, [R1+0x2830] ;  /* 0x00283000010c7983 */ /* 0x004ea80000300800 */
        /* <DEDUP_REMOVED lines=39> */
[----:B------:R-:W1:Y:S04]  /*65e50*/  LDL.LU R232, [R1+0x2100] ;  /* 0x0021000001e87983 */ /* 0x000e680000300800 */
[----:B------:R-:W1:Y:S04]  /*65e60*/  LDL.LU R233, [R1+0x2104] ;  /* 0x0021040001e97983 */ /* 0x000e680000300800 */
[----:B------:R-:W1:Y:S04]  /*65e70*/  LDL.LU R234, [R1+0x2108] ;  /* 0x0021080001ea7983 */ /* 0x000e680000300800 */
[----:B------:R-:W1:Y:S01]  /*65e80*/  LDL.LU R235, [R1+0x210c] ;  /* 0x00210c0001eb7983 */ /* 0x000e620000300800 */
[C---:B--2---:R-:W-:Y:S11]  /*65e90*/  HMMA.1688.F32.TF32 R212, R16.reuse, R216, R212 ;  /* 0x000000d810d4723c */ /* 0x044ff600000810d4 */
[----:B------:R-:W-:Y:S11]  /*65ea0*/  @!UPT UIADD3 URZ, URZ, URZ, URZ ;  /* 0x0000003f3f3ff290 */ /* 0x000ff6000fffe03f */
[----:B------:R-:W-:Y:S01]  /*65eb0*/  @!UPT UIADD3 URZ, URZ, URZ, URZ ;  /* 0x0000003f3f3ff290 */ /* 0x000fe2000fffe03f */
[----:B------:R-:W-:Y:S04]  /*65ec0*/  STL.64 [R1+0x7b0], R212 ;  /* 0x0007b0d401007387 */ /* 0x000fe80000100a00 */
[----:B------:R2:W-:Y:S04]  /*65ed0*/  STL.64 [R1+0x7b8], R214 ;  /* 0x0007b8d601007387 */ /* 0x0005e80000100a00 */
[----:B--2---:R-:W2:Y:S04]  /*65ee0*/  LDL.LU.64 R214, [R1+0x5370] ;  /* 0x0053700001d67983 */ /* 0x004ea80000300a00 */
[----:B------:R-:W4:Y:S02]  /*65ef0*/  LDL.LU.64 R212, [R1+0x5368] ;  /* 0x0053680001d47983 */ /* 0x000f240000300a00 */
[C---:B----4-:R-:W-:Y:S11]  /*65f00*/  HMMA.1688.F32.TF32 R208, R16.reuse, R212, R208 ;  /* 0x000000d410d0723c */ /* 0x050ff600000810d0 */
[----:B------:R-:W-:Y:S11]  /*65f10*/  @!UPT UIADD3 URZ, URZ, URZ, URZ ;  /* 0x0000003f3f3ff290 */ /* 0x000ff6000fffe03f */
[----:B------:R-:W-:Y:S01]  /*65f20*/  @!UPT UIADD3 URZ, URZ, URZ, URZ ;  /* 0x0000003f3f3ff290 */ /* 0x000fe2000fffe03f */
[----:B------:R-:W-:Y:S04]  /*65f30*/  STL.64 [R1+0x7a0], R208 ;  /* 0x0007a0d001007387 */ /* 0x000fe80000100a00 */
[----:B------:R4:W-:Y:S04]  /*65f40*/  STL.64 [R1+0x7a8], R210 ;  /* 0x0007a8d201007387 */ /* 0x0009e80000100a00 */
[----:B----4-:R-:W4:Y:S04]  /*65f50*/  LDL.LU.64 R210, [R1+0x5360] ;  /* 0x0053600001d27983 */ /* 0x010f280000300a00 */
[----:B------:R-:W3:Y:S02]  /*65f60*/  LDL.LU.64 R208, [R1+0x5358] ;  /* 0x0053580001d07983 */ /* 0x000ee40000300a00 */
[C---:B---3--:R-:W-:Y:S11]  /*65f70*/  HMMA.1688.F32.TF32 R204, R16.reuse, R208, R204 ;  /* 0x000000d010cc723c */ /* 0x048ff600000810cc */
[----:B------:R-:W-:Y:S11]  /*65f80*/  @!UPT UIADD3 URZ, URZ, URZ, URZ ;  /* 0x0000003f3f3ff290 */ /* 0x000ff6000fffe03f */
[----:B------:R-:W-:Y:S01]  /*65f90*/  @!UPT UIADD3 URZ, URZ, URZ, URZ ;  /* 0x0000003f3f3ff290 */ /* 0x000fe2000fffe03f */
[----:B------:R-:W-:Y:S04]  /*65fa0*/  STL.64 [R1+0x790], R204 ;  /* 0x000790cc01007387 */ /* 0x000fe80000100a00 */
[----:B------:R3:W-:Y:S04]  /*65fb0*/  STL.64 [R1+0x798], R206 ;  /* 0x000798ce01007387 */ /* 0x0007e80000100a00 */
[----:B---3--:R-:W3:Y:S04]  /*65fc0*/  LDL.LU.64 R206, [R1+0x5350] ;  /* 0x0053500001ce7983 */ /* 0x008ee80000300a00 */
[----:B------:R-:W2:Y:S02]  /*65fd0*/  LDL.LU.64 R204, [R1+0x5348] ;  /* 0x0053480001cc7983 */ /* 0x000ea40000300a00 */
[C---:B--2---:R-:W-:Y:S11]  /*65fe0*/  HMMA.1688.F32.TF32 R12, R16.reuse, R204, R12 ;  /* 0x000000cc100c723c */ /* 0x044ff6000008100c */
[----:B------:R-:W-:Y:S11]  /*65ff0*/  @!UPT UIADD3 URZ, URZ, URZ, URZ ;  /* 0x0000003f3f3ff290 */ /* 0x000ff6000fffe03f */
[----:B------:R-:W-:Y:S01]  /*66000*/  @!UPT UIADD3 URZ, URZ, URZ, URZ ;  /* 0x0000003f3f3ff290 */ /* 0x000fe2000fffe03f */
[----:B------:R-:W-:Y:S04]  /*66010*/  STL.64 [R1+0x780], R12 ;  /* 0x0007800c01007387 */ /* 0x000fe80000100a00 */
[----:B------:R2:W-:Y:S04]  /*66020*/  STL.64 [R1+0x788], R14 ;  /* 0x0007880e01007387 */ /* 0x0005e80000100a00 */
[----:B--2---:R-:W2:Y:S04]  /*66030*/  LDL.LU.64 R14, [R1+0x5340] ;  /* 0x00534000010e7983 */ /* 0x004ea80000300a00 */
[----:B------:R-:W2:Y:S01]  /*66040*/  LDL.LU.64 R12, [R1+0x5338] ;  /* 0x00533800010c7983 */ /* 0x000ea20000300a00 */
[C---:B------:R-:W-:Y:S08]  /*66050*/  HMMA.1688.F32.TF32 R236, R16.reuse, R200, R236 ;  /* 0x000000c810ec723c */ /* 0x040ff000000810ec */
[C---:B------:R-:W-:Y:S08]  /*66060*/  HMMA.1688.F32.TF32 R240, R16.reuse, R196, R240 ;  /* 0x000000c410f0723c */ /* 0x040ff000000810f0 */
[C---:B------:R-:W-:Y:S08]  /*66070*/  HMMA.1688.F32.TF32 R24, R16.reuse, R192, R24 ;  /* 0x000000c01018723c */ /* 0x040ff00000081018 */
[C---:B--2---:R-:W-:Y:S11]  /*66080*/  HMMA.1688.F32.TF32 R244, R16.reuse, R12, R244 ;  /* 0x0000000c10f4723c */ /* 0x044ff600000810f4 */
[----:B------:R-:W-:Y:S11]  /*66090*/  @!UPT UIADD3 URZ, URZ, URZ, URZ ;  /* 0x0000003f3f3ff290 */ /* 0x000ff6000fffe03f */
[----:B------:R-:W-:Y:S01]  /*660a0*/  @!UPT UIADD3 URZ, URZ, URZ, URZ ;  /* 0x0000003f3f3ff290 */ /* 0x000fe2000fffe03f */
[----:B------:R-:W-:Y:S04]  /*660b0*/  STL.64 [R1+0x770], R244 ;  /* 0x000770f401007387 */ /* 0x000fe80000100a00 */
[----:B------:R2:W-:Y:S02]  /*660c0*/  STL.64 [R1+0x778], R246 ;  /* 0x000778f601007387 */ /* 0x0005e40000100a00 */
[C---:B--2---:R-:W-:Y:S11]  /*660d0*/  HMMA.1688.F32.TF32 R244, R16.reuse, R8, R248 ;  /* 0x0000000810f4723c */ /* 0x044ff600000810f8 */
[----:B------:R-:W-:Y:S11]  /*660e0*/  @!UPT UIADD3 URZ, URZ, URZ, URZ ;  /* 0x0000003f3f3ff290 */ /* 0x000ff6000fffe03f */
[----:B------:R-:W-:Y:S01]  /*660f0*/  @!UPT UIADD3 URZ, URZ, URZ, URZ ;  /* 0x0000003f3f3ff290 */ /* 0x000fe2000fffe03f */
[----:B------:R-:W-:Y:S04]  /*66100*/  STL.64 [R1+0x760], R244 ;  /* 0x000760f401007387 */ /* 0x000fe80000100a00 */
[----:B------:R-:W-:Y:S04]  /*66110*/  STL.64 [R1+0x768], R246 ;  /* 0x000768f601007387 */ /* 0x000fe80000100a00 */
[----:B------:R-:W-:Y:S04]  /*66120*/  STL.64 [R1+0x750], R236 ;  /* 0x000750ec01007387 */ /* 0x000fe80000100a00 */
[----:B------:R2:W-:Y:S04]  /*66130*/  STL.64 [R1+0x758], R238 ;  /* 0x000758ee01007387 */ /* 0x0005e80000100a00 */
[----:B------:R-:W-:Y:S04]  /*66140*/  STL.64 [R1+0x740], R240 ;  /* 0x000740f001007387 */ /* 0x000fe80000100a00 */
[----:B------:R-:W-:Y:S01]  /*66150*/  STL.64 [R1+0x748], R242 ;  /* 0x000748f201007387 */ /* 0x000fe20000100a00 */
[C---:B--2---:R-:W-:Y:S03]  /*66160*/  HMMA.1688.F32.TF32 R236, R16.reuse, R188, R28 ;  /* 0x000000bc10ec723c */ /* 0x044fe6000008101c */
[----:B------:R-:W-:Y:S04]  /*66170*/  STL.64 [R1+0x730], R24 ;  /* 0x0007301801007387 */ /* 0x000fe80000100a00 */
[----:B------:R2:W-:Y:S01]  /*66180*/  STL.64 [R1+0x738], R26 ;  /* 0x0007381a01007387 */ /* 0x0005e20000100a00 */
[C---:B------:R-:W-:Y:S08]  /*66190*/  HMMA.1688.F32.TF32 R28, R16.reuse, R184, R32 ;  /* 0x000000b8101c723c */ /* 0x040ff00000081020 */
[C---:B--2---:R-:W-:Y:S07]  /*661a0*/  HMMA.1688.F32.TF32 R24, R16.reuse, R180, R36 ;  /* 0x000000b41018723c */ /* 0x044fee0000081024 */
[----:B------:R-:W-:Y:S01]  /*661b0*/  STL.64 [R1+0x720], R236 ;  /* 0x000720ec01007387 */ /* 0x000fe20000100a00 */
[C---:B------:R-:W-:Y:S03]  /*661c0*/  HMMA.1688.F32.TF32 R32, R16.reuse, R176, R40 ;  /* 0x000000b01020723c */ /* 0x040fe60000081028 */
[----:B------:R-:W-:Y:S04]  /*661d0*/  STL.64 [R1+0x728], R238 ;  /* 0x000728ee01007387 */ /* 0x000fe80000100a00 */
[----:B------:R-:W-:Y:S04]  /*661e0*/  STL.64 [R1+0x710], R28 ;  /* 0x0007101c01007387 */ /* 0x000fe80000100a00 */
[----:B------:R2:W-:Y:S04]  /*661f0*/  STL.64 [R1+0x718], R30 ;  /* 0x0007181e01007387 */ /* 0x0005e80000100a00 */
[----:B------:R-:W-:Y:S04]  /*66200*/  STL.64 [R1+0x700], R24 ;  /* 0x0007001801007387 */ /* 0x000fe80000100a00 */
[----:B------:R1:W-:Y:S01]  /*66210*/  STL.64 [R1+0x708], R26 ;  /* 0x0007081a01007387 */ /* 0x0003e20000100a00 */
[C---:B--2---:R-:W-:Y:S08]  /*66220*/  HMMA.1688.F32.TF32 R28, R16.reuse, R172, R44 ;  /* 0x000000ac101c723c */ /* 0x044ff0000008102c */
[C---:B-1----:R-:W-:Y:S01]  /*66230*/  HMMA.1688.F32.TF32 R24, R16.reuse, R168, R48 ;  /* 0x000000a81018723c */ /* 0x042fe20000081030 */
        /* <DEDUP_REMOVED lines=44> */
[----:B--2---:R-:W-:Y:S08]  /*66500*/  HMMA.1688.F32.TF32 R24, R16, R108, R228 ;  /* 0x0000006c1018723c */ /* 0x004ff000000810e4 */
[C---:B------:R-:W-:Y:S01]  /*66510*/  HMMA.1688.F32.TF32 R16, R20.reuse, R224, R232 ;  /* 0x000000e01410723c */ /* 0x040fe200000810e8 */
[----:B------:R1:W-:Y:S04]  /*66520*/  STL.64 [R1+0x600], R32 ;  /* 0x0006002001007387 */ /* 0x0003e80000100a00 */
[----:B------:R2:W-:Y:S04]  /*66530*/  STL.64 [R1+0x608], R34 ;  /* 0x0006082201007387 */ /* 0x0005e80000100a00 */
[----:B------:R-:W-:Y:S04]  /*66540*/  STL.64 [R1+0x5f0], R28 ;  /* 0x0005f01c01007387 */ /* 0x000fe80000100a00 */
[----:B------:R-:W-:Y:S04]  /*66550*/  STL.64 [R1+0x5f8], R30 ;  /* 0x0005f81e01007387 */ /* 0x000fe80000100a00 */
[----:B------:R-:W3:Y:S04]  /*66560*/  LDL.LU R228, [R1+0x2500] ;  /* 0x0025000001e47983 */ /* 0x000ee80000300800 */
[----:B------:R1:W-:Y:S04]  /*66570*/  STL.64 [R1+0x180], R24 ;  /* 0x0001801801007387 */ /* 0x0003e80000100a00 */
[----:B------:R1:W-:Y:S04]  /*66580*/  STL.64 [R1+0x188], R26 ;  /* 0x0001881a01007387 */ /* 0x0003e80000100a00 */
[----:B------:R-:W-:Y:S04]  /*66590*/  STL.64 [R1+0x170], R16 ;  /* 0x0001701001007387 */ /* 0x000fe80000100a00 */
[----:B------:R-:W-:Y:S04]  /*665a0*/  STL.64 [R1+0x178], R18 ;  /* 0x0001781201007387 */ /* 0x000fe80000100a00 */
        /* <DEDUP_REMOVED lines=55> */
[----:B-1----:R-:W3:Y:S04]  /*66920*/  LDL.LU R32, [R1+0x2620] ;  /* 0x0026200001207983 */ /* 0x002ee80000300800 */
[----:B------:R-:W3:Y:S04]  /*66930*/  LDL.LU R33, [R1+0x2624] ;  /* 0x0026240001217983 */ /* 0x000ee80000300800 */
[----:B--2---:R-:W3:Y:S04]  /*66940*/  LDL.LU R34, [R1+0x2628] ;  /* 0x0026280001227983 */ /* 0x004ee80000300800 */
        /* <DEDUP_REMOVED lines=49> */
[----:B------:R-:W-:Y:S04]  /*66c60*/  LDS R16, [R3+0x8300] ;  /* 0x0083000003107984 */ /* 0x000fe80000000800 */
[----:B------:R-:W-:Y:S04]  /*66c70*/  LDS R18, [R3+0xa300] ;  /* 0x00a3000003127984 */ /* 0x000fe80000000800 */
[----:B------:R-:W-:Y:S04]  /*66c80*/  LDS R17, [R4+0x8300] ;  /* 0x0083000004117984 */ /* 0x000fe80000000800 */
[----:B------:R-:W1:Y:S01]  /*66c90*/  LDS R19, [R4+0xa300] ;  /* 0x00a3000004137984 */ /* 0x000e620000000800 */
[C---:B--2---:R-:W-:Y:S08]  /*66ca0*/  HMMA.1688.F32.TF32 R84, R20.reuse, R216, R84 ;  /* 0x000000d81454723c */ /* 0x044ff00000081054 */
[C---:B---3--:R-:W-:Y:S11]  /*66cb0*/  HMMA.1688.F32.TF32 R24, R20.reuse, R220, R24 ;  /* 0x000000dc1418723c */ /* 0x048ff60000081018 */
[----:B------:R-:W-:Y:S11]  /*66cc0*/  @!UPT UIADD3 URZ, URZ, URZ, URZ ;  /* 0x0000003f3f3ff290 */ /* 0x000ff6000fffe03f */
[----:B------:R-:W-:Y:S01]  /*66cd0*/  @!UPT UIADD3 URZ, URZ, URZ, URZ ;  /* 0x0000003f3f3ff290 */ /* 0x000fe2000fffe03f */
[----:B------:R2:W-:Y:S04]  /*66ce0*/  STL.64 [R1+0x5e0], R24 ;  /* 0x0005e01801007387 */ /* 0x0005e80000100a00 */
[----:B------:R-:W-:Y:S04]  /*66cf0*/  STL.64 [R1+0x5e8], R26 ;  /* 0x0005e81a01007387 */ /* 0x000fe80000100a00 */
[----:B--2---:R-:W2:Y:S04]  /*66d00*/  LDL.LU.64 R24, [R1+0x5330] ;  /* 0x0053300001187983 */ /* 0x004ea80000300a00 */
[----:B------:R3:W-:Y:S04]  /*66d10*/  STL.64 [R1+0x5d0], R84 ;  /* 0x0005d05401007387 */ /* 0x0007e80000100a00 */
[----:B------:R-:W-:Y:S04]  /*66d20*/  STL.64 [R1+0x5d8], R86 ;  /* 0x0005d85601007387 */ /* 0x000fe80000100a00 */
[----:B---3--:R-:W3:Y:S01]  /*66d30*/  LDL.LU.64 R84, [R1+0x5328] ;  /* 0x0053280001547983 */ /* 0x008ee20000300a00 */
[C---:B----4-:R-:W-:Y:S08]  /*66d40*/  HMMA.1688.F32.TF32 R244, R20.reuse, R212, R244 ;  /* 0x000000d414f4723c */ /* 0x050ff000000810f4 */
[C---:B------:R-:W-:Y:S08]  /*66d50*/  HMMA.1688.F32.TF32 R248, R20.reuse, R208, R248 ;  /* 0x000000d014f8723c */ /* 0x040ff000000810f8 */
[C---:B------:R-:W-:Y:S07]  /*66d60*/  HMMA.1688.F32.TF32 R240, R20.reuse, R12, R240 ;  /* 0x0000000c14f0723c */ /* 0x040fee00000810f0 */
[----:B------:R-:W-:Y:S04]  /*66d70*/  STL.64 [R1+0x5c0], R244 ;  /* 0x0005c0f401007387 */ /* 0x000fe80000100a00 */
[----:B------:R4:W-:Y:S01]  /*66d80*/  STL.64 [R1+0x5c8], R246 ;  /* 0x0005c8f601007387 */ /* 0x0009e20000100a00 */
[C---:B------:R-:W-:Y:S08]  /*66d90*/  HMMA.1688.F32.TF32 R32, R20.reuse, R200, R32 ;  /* 0x000000c81420723c */ /* 0x040ff00000081020 */
[C---:B----4-:R-:W-:Y:S08]  /*66da0*/  HMMA.1688.F32.TF32 R244, R20.reuse, R204, R236 ;  /* 0x000000cc14f4723c */ /* 0x050ff000000810ec */
[C---:B------:R-:W-:Y:S08]  /*66db0*/  HMMA.1688.F32.TF32 R236, R20.reuse, R8, R28 ;  /* 0x0000000814ec723c */ /* 0x040ff0000008101c */
[C---:B------:R-:W-:Y:S01]  /*66dc0*/  HMMA.1688.F32.TF32 R28, R20.reuse, R196, R36 ;  /* 0x000000c4141c723c */ /* 0x040fe20000081024 */
        /* <DEDUP_REMOVED lines=13> */
[C---:B----4-:R-:W-:Y:S08]  /*66ea0*/  HMMA.1688.F32.TF32 R32, R20.reuse, R188, R44 ;  /* 0x000000bc1420723c */ /* 0x050ff0000008102c */
        /* <DEDUP_REMOVED lines=9> */
[C---:B----4-:R-:W-:Y:S03]  /*66f40*/  HMMA.1688.F32.TF32 R28, R20.reuse, R172, R60 ;  /* 0x000000ac141c723c */ /* 0x050fe6000008103c */
        /* <DEDUP_REMOVED lines=35> */
[----:B----4-:R-:W-:Y:S03]  /*67180*/  HMMA.1688.F32.TF32 R28, R20, R124, R232 ;  /* 0x0000007c141c723c */ /* 0x010fe600000810e8 */
[----:B------:R-:W-:Y:S04]  /*67190*/  STL.64 [R1+0x460], R36 ;  /* 0x0004602401007387 */ /* 0x000fe80000100a00 */
[----:B------:R-:W-:Y:S04]  /*671a0*/  STL.64 [R1+0x468], R38 ;  /* 0x0004682601007387 */ /* 0x000fe80000100a00 */
[----:B------:R-:W4:Y:S01]  /*671b0*/  LDL.LU R228, [R1+0x2370] ;  /* 0x0023700001e47983 */ /* 0x000f220000300800 */
[----:B---3--:R-:W-:-:S03]  /*671c0*/  IMAD.MOV.U32 R230, RZ, RZ, R85 ;  /* 0x000000ffffe67224 */ /* 0x008fc600078e0055 */
[----:B------:R1:W-:Y:S04]  /*671d0*/  STL.64 [R1+0x450], R32 ;  /* 0x0004502001007387 */ /* 0x0003e80000100a00 */
[----:B------:R3:W-:Y:S01]  /*671e0*/  STL.64 [R1+0x458], R34 ;  /* 0x0004582201007387 */ /* 0x0007e20000100a00 */
[----:B------:R-:W-:-:S03]  /*671f0*/  IMAD.MOV.U32 R231, RZ, RZ, R84 ;  /* 0x000000ffffe77224 */ /* 0x000fc600078e0054 */
[----:B------:R1:W-:Y:S04]  /*67200*/  STL.64 [R1+0x440], R28 ;  /* 0x0004401c01007387 */ /* 0x0003e80000100a00 */
[----:B------:R1:W-:Y:S04]  /*67210*/  STL.64 [R1+0x448], R30 ;  /* 0x0004481e01007387 */ /* 0x0003e80000100a00 */
[----:B------:R-:W4:Y:S04]  /*67220*/  LDL.LU R229, [R1+0x2374] ;  /* 0x0023740001e57983 */ /* 0x000f280000300800 */
[----:B------:R-:W2:Y:S04]  /*67230*/  LDL.LU R85, [R1+0x5324] ;  /* 0x0053240001557983 */ /* 0x000ea80000300800 */
[----:B------:R-:W3:Y:S04]  /*67240*/  LDL.LU R84, [R1+0x5320] ;  /* 0x0053200001547983 */ /* 0x000ee80000300800 */
[----:B------:R-:W4:Y:S04]  /*67250*/  LDL.LU R104, [R1+0x2380] ;  /* 0x0023800001687983 */ /* 0x000f280000300800 */
[----:B------:R-:W4:Y:S04]  /*67260*/  LDL.LU R105, [R1+0x2384] ;  /* 0x0023840001697983 */ /* 0x000f280000300800 */
[----:B------:R-:W4:Y:S04]  /*67270*/  LDL.LU R106, [R1+0x2388] ;  /* 0x00238800016a7983 */ /* 0x000f280000300800 */
[----:B------:R-:W4:Y:S01]  /*67280*/  LDL.LU R107, [R1+0x238c] ;  /* 0x00238c00016b7983 */ /* 0x000f220000300800 */
[----:B--2---:R-:W-:-:S03]  /*67290*/  IMAD.MOV.U32 R100, RZ, RZ, R85 ;  /* 0x000000ffff647224 */ /* 0x004fc600078e0055 */
[----:B------:R-:W2:Y:S01]  /*672a0*/  LDL.LU R85, [R1+0x531c] ;  /* 0x00531c0001557983 */ /* 0x000ea20000300800 */
[----:B---3--:R-:W-:-:S03]  /*672b0*/  MOV R101, R84 ;  /* 0x0000005400657202 */ /* 0x008fc60000000f00 */
[----:B------:R-:W3:Y:S04]  /*672c0*/  LDL.LU R84, [R1+0x5318] ;  /* 0x0053180001547983 */ /* 0x000ee80000300800 */
[----:B------:R-:W4:Y:S04]  /*672d0*/  LDL.LU R102, [R1+0x2398] ;  /* 0x0023980001667983 */ /* 0x000f280000300800 */
[----:B------:R-:W4:Y:S04]  /*672e0*/  LDL.LU R103, [R1+0x239c] ;  /* 0x00239c0001677983 */ /* 0x000f280000300800 */
[----:B------:R-:W4:Y:S04]  /*672f0*/  LDL.LU R88, [R1+0x23b0] ;  /* 0x0023b00001587983 */ /* 0x000f280000300800 */
[----:B------:R-:W4:Y:S01]  /*67300*/  LDL.LU R89, [R1+0x23b4] ;  /* 0x0023b40001597983 */ /* 0x000f220000300800 */
[----:B--2---:R-:W-:-:S03]  /*67310*/  IMAD.MOV.U32 R90, RZ, RZ, R85 ;  /* 0x000000ffff5a7224 */ /* 0x004fc600078e0055 */
[----:B------:R-:W2:Y:S01]  /*67320*/  LDL.LU R85, [R1+0x5314] ;  /* 0x0053140001557983 */ /* 0x000ea20000300800 */
[----:B---3--:R-:W-:-:S03]  /*67330*/  IMAD.MOV.U32 R91, RZ, RZ, R84 ;  /* 0x000000ffff5b7224 */ /* 0x008fc600078e0054 */
[----:B------:R-:W3:Y:S04]  /*67340*/  LDL.LU R84, [R1+0x5310] ;  /* 0x0053100001547983 */ /* 0x000ee80000300800 */
[----:B------:R-:W4:Y:S04]  /*67350*/  LDL.LU R80, [R1+0x23c0] ;  /* 0x0023c00001507983 */ /* 0x000f280000300800 */
[----:B------:R-:W4:Y:S04]  /*67360*/  LDL.LU R81, [R1+0x23c4] ;  /* 0x0023c40001517983 */ /* 0x000f280000300800 */
[----:B------:R-:W4:Y:S04]  /*67370*/  LDL.LU R82, [R1+0x23c8] ;  /* 0x0023c80001527983 */ /* 0x000f280000300800 */
[----:B------:R-:W4:Y:S04]  /*67380*/  LDL.LU R83, [R1+0x23cc] ;  /* 0x0023cc0001537983 */ /* 0x000f280000300800 */
[----:B------:R-:W4:Y:S04]  /*67390*/  LDL.LU R76, [R1+0x23d0] ;  /* 0x0023d000014c7983 */ /* 0x000f280000300800 */
[----:B------:R-:W4:Y:S01]  /*673a0*/  LDL.LU R77, [R1+0x23d4] ;  /* 0x0023d400014d7983 */ /* 0x000f220000300800 */
[----:B--2---:R-:W-:Y:S01]  /*673b0*/  MOV R79, R85 ;  /* 0x00000055004f7202 */ /* 0x004fe20000000f00 */
[----:B---3--:R-:W-:-:S02]  /*673c0*/  IMAD.MOV.U32 R78, RZ, RZ, R84 ;  /* 0x000000ffff4e7224 */ /* 0x008fc400078e0054 */
[----:B------:R-:W2:Y:S04]  /*673d0*/  LDL.LU R84, [R1+0x530c] ;  /* 0x00530c0001547983 */ /* 0x000ea80000300800 */
[----:B------:R-:W3:Y:S04]  /*673e0*/  LDL.LU R85, [R1+0x5308] ;  /* 0x0053080001557983 */ /* 0x000ee80000300800 */
[----:B------:R-:W4:Y:S04]  /*673f0*/  LDL.LU R240, [R1+0x23f0] ;  /* 0x0023f00001f07983 */ /* 0x000f280000300800 */
[----:B------:R-:W4:Y:S04]  /*67400*/  LDL.LU R241, [R1+0x23f4] ;  /* 0x0023f40001f17983 */ /* 0x000f280000300800 */
[----:B------:R-:W4:Y:S04]  /*67410*/  LDL.LU R242, [R1+0x23f8] ;  /* 0x0023f80001f27983 */ /* 0x000f280000300800 */
[----:B------:R-:W4:Y:S04]  /*67420*/  LDL.LU R243, [R1+0x23fc] ;  /* 0x0023fc0001f37983 */ /* 0x000f280000300800 */
[----:B------:R-:W4:Y:S04]  /*67430*/  LDL.LU R236, [R1+0x2400] ;  /* 0x0024000001ec7983 */ /* 0x000f280000300800 */
[----:B------:R-:W4:Y:S01]  /*67440*/  LDL.LU R237, [R1+0x2404] ;  /* 0x0024040001ed7983 */ /* 0x000f220000300800 */
[----:B--2---:R-:W-:-:S02]  /*67450*/  IMAD.MOV.U32 R239, RZ, RZ, R84 ;  /* 0x000000ffffef7224 */ /* 0x004fc400078e0054 */
[----:B---3--:R-:W-:Y:S02]  /*67460*/  IMAD.MOV.U32 R238, RZ, RZ, R85 ;  /* 0x000000ffffee7224 */ /* 0x008fe400078e0055 */
        /* <DEDUP_REMOVED lines=37> */
[----:B------:R-:W2:Y:S04]  /*676c0*/  LDL.LU R84, [R1+0x52e0] ;  /* 0x0052e00001547983 */ /* 0x000ea80000300800 */
[----:B------:R-:W3:Y:S04]  /*676d0*/  LDL.LU R40, [R1+0x20f0] ;  /* 0x0020f00001287983 */ /* 0x000ee80000300800 */
[----:B------:R-:W3:Y:S04]  /*676e0*/  LDL.LU R41, [R1+0x20f4] ;  /* 0x0020f40001297983 */ /* 0x000ee80000300800 */
[----:B------:R-:W3:Y:S04]  /*676f0*/  LDL.LU R42, [R1+0x20f8] ;  /* 0x0020f800012a7983 */ /* 0x000ee80000300800 */
[----:B------:R-:W3:Y:S04]  /*67700*/  LDL.LU R43, [R1+0x20fc] ;  /* 0x0020fc00012b7983 */ /* 0x000ee80000300800 */
[----:B-1----:R-:W2:Y:S04]  /*67710*/  LDL.LU R32, [R1+0x24d0] ;  /* 0x0024d00001207983 */ /* 0x002ea80000300800 */
        /* <DEDUP_REMOVED lines=38> */
[----:B------:R-:W-:Y:S08]  /*67980*/  HMMA.1688.F32.TF32 R56, R16, R208, R56 ;  /* 0x000000d01038723c */ /* 0x000ff00000081038 */
[C---:B--2---:R-:W-:Y:S08]  /*67990*/  HMMA.1688.F32.TF32 R32, R20.reuse, R116, R32 ;  /* 0x000000741420723c */ /* 0x044ff00000081020 */
[C---:B---3--:R-:W-:Y:S08]  /*679a0*/  HMMA.1688.F32.TF32 R28, R20.reuse, R120, R28 ;  /* 0x00000078141c723c */ /* 0x048ff0000008101c */
[C---:B------:R-:W-:Y:S08]  /*679b0*/  HMMA.1688.F32.TF32 R36, R20.reuse, R112, R36 ;  /* 0x000000701424723c */ /* 0x040ff00000081024 */
[----:B------:R-:W-:Y:S07]  /*679c0*/  HMMA.1688.F32.TF32 R20, R20, R108, R40 ;  /* 0x0000006c1414723c */ /* 0x000fee0000081028 */
[----:B------:R1:W-:Y:S04]  /*679d0*/  STL.64 [R1+0x430], R28 ;  /* 0x0004301c01007387 */ /* 0x0003e80000100a00 */
[----:B------:R-:W-:Y:S04]  /*679e0*/  STL.64 [R1+0x438], R30 ;  /* 0x0004381e01007387 */ /* 0x000fe80000100a00 */
[----:B-1----:R-:W2:Y:S04]  /*679f0*/  LDL.LU.64 R28, [R1+0x52d8] ;  /* 0x0052d800011c7983 */ /* 0x002ea80000300a00 */
[----:B------:R1:W-:Y:S04]  /*67a00*/  STL.64 [R1+0x420], R32 ;  /* 0x0004202001007387 */ /* 0x0003e80000100a00 */
[----:B------:R-:W-:Y:S04]  /*67a10*/  STL.64 [R1+0x428], R34 ;  /* 0x0004282201007387 */ /* 0x000fe80000100a00 */
[----:B-1----:R-:W3:Y:S04]  /*67a20*/  LDL.LU.64 R32, [R1+0x52d0] ;  /* 0x0052d00001207983 */ /* 0x002ee80000300a00 */
[----:B------:R1:W-:Y:S04]  /*67a30*/  STL.64 [R1+0x410], R36 ;  /* 0x0004102401007387 */ /* 0x0003e80000100a00 */
[----:B------:R-:W-:Y:S04]  /*67a40*/  STL.64 [R1+0x418], R38 ;  /* 0x0004182601007387 */ /* 0x000fe80000100a00 */
[----:B-1----:R-:W4:Y:S04]  /*67a50*/  LDL.LU.64 R36, [R1+0x52c8] ;  /* 0x0052c80001247983 */ /* 0x002f280000300a00 */
[----:B------:R-:W2:Y:S04]  /*67a60*/  LDL.LU.64 R40, [R1+0x52c0] ;  /* 0x0052c00001287983 */ /* 0x000ea80000300a00 */
[----:B------:R1:W-:Y:S04]  /*67a70*/  STL.64 [R1+0x160], R20 ;  /* 0x0001601401007387 */ /* 0x0003e80000100a00 */
[----:B------:R1:W-:Y:S04]  /*67a80*/  STL.64 [R1+0x168], R22 ;  /* 0x0001681601007387 */ /* 0x0003e80000100a00 */
[----:B-1----:R-:W2:Y:S04]  /*67a90*/  LDL.LU R20, [R1+0x2430] ;  /* 0x0024300001147983 */ /* 0x002ea80000300800 */
[----:B------:R-:W2:Y:S04]  /*67aa0*/  LDL.LU R21, [R1+0x2434] ;  /* 0x0024340001157983 */ /* 0x000ea80000300800 */
[----:B------:R-:W2:Y:S04]  /*67ab0*/  LDL.LU R22, [R1+0x2438] ;  /* 0x0024380001167983 */ /* 0x000ea80000300800 */
[----:B------:R-:W2:Y:S01]  /*67ac0*/  LDL.LU R23, [R1+0x243c] ;  /* 0x00243c0001177983 */ /* 0x000ea20000300800 */
        /* <DEDUP_REMOVED lines=8> */
[----:B------:R1:W-:Y:S04]  /*67b50*/  STL.64 [R1+0x400], R44 ;  /* 0x0004002c01007387 */ /* 0x0003e80000100a00 */
[----:B------:R-:W-:Y:S03]  /*67b60*/  STL.64 [R1+0x408], R46 ;  /* 0x0004082e01007387 */ /* 0x000fe60000100a00 */
[C---:B------:R-:W-:Y:S01]  /*67b70*/  HMMA.1688.F32.TF32 R92, R16.reuse, R200, R92 ;  /* 0x000000c8105c723c */ /* 0x040fe2000008105c */
[----:B------:R-:W-:Y:S04]  /*67b80*/  LDS R84, [R3+0x8380] ;  /* 0x0083800003547984 */ /* 0x000fe80000000800 */
[----:B-1----:R-:W3:Y:S04]  /*67b90*/  LDL.LU.64 R44, [R1+0x52b8] ;  /* 0x0052b800012c7983 */ /* 0x002ee80000300a00 */
[----:B------:R1:W-:Y:S04]  /*67ba0*/  STL.64 [R1+0x3f0], R48 ;  /* 0x0003f03001007387 */ /* 0x0003e80000100a00 */
[----:B------:R-:W-:Y:S01]  /*67bb0*/  STL.64 [R1+0x3f8], R50 ;  /* 0x0003f83201007387 */ /* 0x000fe20000100a00 */
[C---:B------:R-:W-:Y:S03]  /*67bc0*/  HMMA.1688.F32.TF32 R248, R16.reuse, R188, R248 ;  /* 0x000000bc10f8723c */ /* 0x040fe600000810f8 */
[----:B------:R-:W-:Y:S04]  /*67bd0*/  LDS R86, [R3+0xa380] ;  /* 0x00a3800003567984 */ /* 0x000fe80000000800 */
[----:B-1----:R-:W3:Y:S04]  /*67be0*/  LDL.LU.64 R48, [R1+0x52b0] ;  /* 0x0052b00001307983 */ /* 0x002ee80000300a00 */
[----:B------:R1:W-:Y:S04]  /*67bf0*/  STL.64 [R1+0x3e0], R52 ;  /* 0x0003e03401007387 */ /* 0x0003e80000100a00 */
[----:B------:R-:W-:Y:S04]  /*67c00*/  STL.64 [R1+0x3e8], R54 ;  /* 0x0003e83601007387 */ /* 0x000fe80000100a00 */
[----:B------:R-:W-:Y:S04]  /*67c10*/  LDS R85, [R4+0x8380] ;  /* 0x0083800004557984 */ /* 0x000fe80000000800 */
[----:B-1----:R-:W3:Y:S04]  /*67c20*/  LDL.LU.64 R52, [R1+0x52a8] ;  /* 0x0052a80001347983 */ /* 0x002ee80000300a00 */
[----:B------:R1:W-:Y:S04]  /*67c30*/  STL.64 [R1+0x3d0], R56 ;  /* 0x0003d03801007387 */ /* 0x0003e80000100a00 */
[----:B------:R-:W-:Y:S04]  /*67c40*/  STL.64 [R1+0x3d8], R58 ;  /* 0x0003d83a01007387 */ /* 0x000fe80000100a00 */
[----:B------:R-:W2:Y:S04]  /*67c50*/  LDS R87, [R4+0xa380] ;  /* 0x00a3800004577984 */ /* 0x000ea80000000800 */
[----:B-1----:R-:W3:Y:S04]  /*67c60*/  LDL.LU.64 R56, [R1+0x52a0] ;  /* 0x0052a00001387983 */ /* 0x002ee80000300a00 */
[----:B------:R1:W-:Y:S04]  /*67c70*/  STL.64 [R1+0x3c0], R60 ;  /* 0x0003c03c01007387 */ /* 0x0003e80000100a00 */
[----:B------:R-:W-:Y:S04]  /*67c80*/  STL.64 [R1+0x3c8], R62 ;  /* 0x0003c83e01007387 */ /* 0x000fe80000100a00 */
        /* <DEDUP_REMOVED lines=9> */
[----:B-1----:R-:W3:Y:S01]  /*67d20*/  LDL.LU.64 R92, [R1+0x5280] ;  /* 0x00528000015c7983 */ /* 0x002ee20000300a00 */
[C---:B--2---:R-:W-:Y:S11]  /*67d30*/  HMMA.1688.F32.TF32 R20, R16.reuse, R196, R20 ;  /* 0x000000c41014723c */ /* 0x044ff60000081014 */
[----:B------:R-:W-:Y:S11]  /*67d40*/  @!UPT UIADD3 URZ, URZ, URZ, URZ ;  /* 0x0000003f3f3ff290 */ /* 0x000ff6000fffe03f */
[----:B------:R-:W-:Y:S01]  /*67d50*/  @!UPT UIADD3 URZ, URZ, URZ, URZ ;  /* 0x0000003f3f3ff290 */ /* 0x000fe2000fffe03f */
[----:B------:R-:W-:Y:S04]  /*67d60*/  STL.64 [R1+0x380], R20 ;  /* 0x0003801401007387 */ /* 0x000fe80000100a00 */
[----:B------:R1:W-:Y:S02]  /*67d70*/  STL.64 [R1+0x388], R22 ;  /* 0x0003881601007387 */ /* 0x0003e40000100a00 */
[C---:B-1----:R-:W-:Y:S08]  /*67d80*/  HMMA.1688.F32.TF32 R20, R16.reuse, R192, R244 ;  /* 0x000000c01014723c */ /* 0x042ff000000810f4 */
[C---:B------:R-:W-:Y:S11]  /*67d90*/  HMMA.1688.F32.TF32 R244, R16.reuse, R184, R236 ;  /* 0x000000b810f4723c */ /* 0x040ff600000810ec */
[----:B------:R-:W-:Y:S04]  /*67da0*/  @!UPT UIADD3 URZ, URZ, URZ, URZ ;  /* 0x0000003f3f3ff290 */ /* 0x000fe8000fffe03f */
[----:B------:R-:W-:Y:S04]  /*67db0*/  STL.64 [R1+0x370], R20 ;  /* 0x0003701401007387 */ /* 0x000fe80000100a00 */
[----:B------:R1:W-:Y:S02]  /*67dc0*/  STL.64 [R1+0x378], R22 ;  /* 0x0003781601007387 */ /* 0x0003e40000100a00 */
[C---:B-1----:R-:W-:Y:S02]  /*67dd0*/  HMMA.1688.F32.TF32 R20, R16.reuse, R180, R240 ;  /* 0x000000b41014723c */ /* 0x042fe400000810f0 */
[----:B------:R-:W-:Y:S04]  /*67de0*/  STL.64 [R1+0x360], R248 ;  /* 0x000360f801007387 */ /* 0x000fe80000100a00 */
[----:B------:R-:W-:Y:S02]  /*67df0*/  STL.64 [R1+0x368], R250 ;  /* 0x000368fa01007387 */ /* 0x000fe40000100a00 */
[C---:B------:R-:W-:Y:S02]  /*67e00*/  HMMA.1688.F32.TF32 R236, R16.reuse, R176, R72 ;  /* 0x000000b010ec723c */ /* 0x040fe40000081048 */
[----:B------:R-:W-:Y:S04]  /*67e10*/  STL.64 [R1+0x350], R244 ;  /* 0x000350f401007387 */ /* 0x000fe80000100a00 */
[----:B------:R-:W-:Y:S02]  /*67e20*/  STL.64 [R1+0x358], R246 ;  /* 0x000358f601007387 */ /* 0x000fe40000100a00 */
[C---:B------:R-:W-:Y:S07]  /*67e30*/  HMMA.1688.F32.TF32 R72, R16.reuse, R172, R76 ;  /* 0x000000ac1048723c */ /* 0x040fee000008104c */
[----:B------:R-:W-:Y:S04]  /*67e40*/  STL.64 [R1+0x340], R20 ;  /* 0x0003401401007387 */ /* 0x000fe80000100a00 */
[----:B------:R1:W-:Y:S02]  /*67e50*/  STL.64 [R1+0x348], R22 ;  /* 0x0003481601007387 */ /* 0x0003e40000100a00 */
[C---:B-1----:R-:W-:Y:S02]  /*67e60*/  HMMA.1688.F32.TF32 R20, R16.reuse, R168, R80 ;  /* 0x000000a81014723c */ /* 0x042fe40000081050 */
[----:B------:R-:W-:Y:S04]  /*67e70*/  STL.64 [R1+0x330], R236 ;  /* 0x000330ec01007387 */ /* 0x000fe80000100a00 */
[----:B------:R-:W-:Y:S02]  /*67e80*/  STL.64 [R1+0x338], R238 ;  /* 0x000338ee01007387 */ /* 0x000fe40000100a00 */
[C---:B------:R-:W-:Y:S02]  /*67e90*/  HMMA.1688.F32.TF32 R76, R16.reuse, R164, R88 ;  /* 0x000000a4104c723c */ /* 0x040fe40000081058 */
[----:B------:R-:W-:Y:S04]  /*67ea0*/  STL.64 [R1+0x320], R72 ;  /* 0x0003204801007387 */ /* 0x000fe80000100a00 */
[----:B------:R1:W-:Y:S09]  /*67eb0*/  STL.64 [R1+0x328], R74 ;  /* 0x0003284a01007387 */ /* 0x0003f20000100a00 */
[----:B------:R-:W-:Y:S01]  /*67ec0*/  STL.64 [R1+0x310], R20 ;  /* 0x0003101401007387 */ /* 0x000fe20000100a00 */
[C---:B-1----:R-:W-:Y:S03]  /*67ed0*/  HMMA.1688.F32.TF32 R72, R16.reuse, R160, R96 ;  /* 0x000000a01048723c */ /* 0x042fe60000081060 */
[----:B------:R1:W-:Y:S05]  /*67ee0*/  STL.64 [R1+0x318], R22 ;  /* 0x0003181601007387 */ /* 0x0003ea0000100a00 */
[C---:B-1----:R-:W-:Y:S01]  /*67ef0*/  HMMA.1688.F32.TF32 R20, R16.reuse, R156, R100 ;  /* 0x0000009c1014723c */ /* 0x042fe20000081064 */
[----:B------:R-:W-:Y:S04]  /*67f00*/  STL.64 [R1+0x300], R76 ;  /* 0x0003004c01007387 */ /* 0x000fe80000100a00 */
[----:B------:R1:W-:Y:S10]  /*67f10*/  STL.64 [R1+0x308], R78 ;  /* 0x0003084e01007387 */ /* 0x0003f40000100a00 */
[----:B------:R-:W-:Y:S04]  /*67f20*/  STL.64 [R1+0x2f0], R72 ;  /* 0x0002f04801007387 */ /* 0x000fe80000100a00 */
[----:B------:R2:W-:Y:S01]  /*67f30*/  STL.64 [R1+0x2f8], R74 ;  /* 0x0002f84a01007387 */ /* 0x0005e20000100a00 */
[C---:B-1----:R-:W-:Y:S03]  /*67f40*/  HMMA.1688.F32.TF32 R76, R16.reuse, R152, R104 ;  /* 0x00000098104c723c */ /* 0x042fe60000081068 */
[----:B------:R-:W-:Y:S05]  /*67f50*/  STL.64 [R1+0x2e0], R20 ;  /* 0x0002e01401007387 */ /* 0x000fea0000100a00 */
[C---:B--2---:R-:W-:Y:S01]  /*67f60*/  HMMA.1688.F32.TF32 R72, R16.reuse, R148, R228 ;  /* 0x000000941048723c */ /* 0x044fe200000810e4 */
[----:B------:R1:W-:Y:S07]  /*67f70*/  STL.64 [R1+0x2e8], R22 ;  /* 0x0002e81601007387 */ /* 0x0003ee0000100a00 */
[----:B-1----:R-:W-:Y:S07]  /*67f80*/  HMMA.1688.F32.TF32 R20, R16, R144, R232 ;  /* 0x000000901014723c */ /* 0x002fee00000810e8 */
[----:B------:R1:W-:Y:S04]  /*67f90*/  STL.64 [R1+0x2d0], R76 ;  /* 0x0002d04c01007387 */ /* 0x0003e80000100a00 */
[----:B------:R2:W-:Y:S04]  /*67fa0*/  STL.64 [R1+0x2d8], R78 ;  /* 0x0002d84e01007387 */ /* 0x0005e80000100a00 */
[----:B------:R-:W2:Y:S04]  /*67fb0*/  LDL.LU R240, [R1+0x2280] ;  /* 0x0022800001f07983 */ /* 0x000ea80000300800 */
[----:B------:R1:W-:Y:S01]  /*67fc0*/  STL.64 [R1+0x2c0], R72 ;  /* 0x0002c04801007387 */ /* 0x0003e20000100a00 */
[----:B---3--:R-:W-:-:S03]  /*67fd0*/  IMAD.MOV.U32 R242, RZ, RZ, R92 ;  /* 0x000000fffff27224 */ /* 0x008fc600078e005c */
[----:B------:R3:W-:Y:S01]  /*67fe0*/  STL.64 [R1+0x2c8], R74 ;  /* 0x0002c84a01007387 */ /* 0x0007e20000100a00 */
[----:B------:R-:W-:-:S03]  /*67ff0*/  MOV R243, R93 ;  /* 0x0000005d00f37202 */ /* 0x000fc60000000f00 */
[----:B------:R1:W-:Y:S04]  /*68000*/  STL.64 [R1+0x2b0], R20 ;  /* 0x0002b01401007387 */ /* 0x0003e80000100a00 */
[----:B------:R1:W-:Y:S04]  /*68010*/  STL.64 [R1+0x2b8], R22 ;  /* 0x0002b81601007387 */ /* 0x0003e80000100a00 */
[----:B------:R-:W2:Y:S04]  /*68020*/  LDL.LU R241, [R1+0x2284] ;  /* 0x0022840001f17983 */ /* 0x000ea80000300800 */
        /* <DEDUP_REMOVED lines=73> */
[C---:B------:R-:W-:Y:S03]  /*684c0*/  HMMA.1688.F32.TF32 R104, R16.reuse, R116, R104 ;  /* 0x000000741068723c */ /* 0x040fe60000081068 */
[----:B------:R-:W-:Y:S04]  /*684d0*/  STL.64 [R1+0x2a8], R74 ;  /* 0x0002a84a01007387 */ /* 0x000fe80000100a00 */
[----:B-1----:R-:W2:Y:S01]  /*684e0*/  LDL.LU.64 R72, [R1+0x5268] ;  /* 0x0052680001487983 */ /* 0x002ea20000300a00 */
[----:B------:R-:W-:Y:S03]  /*684f0*/  HMMA.1688.F32.TF32 R16, R16, R108, R232 ;  /* 0x0000006c1010723c */ /* 0x000fe600000810e8 */
[----:B------:R1:W-:Y:S04]  /*68500*/  STL.64 [R1+0x290], R76 ;  /* 0x0002904c01007387 */ /* 0x0003e80000100a00 */
[----:B------:R-:W-:Y:S04]  /*68510*/  STL.64 [R1+0x298], R78 ;  /* 0x0002984e01007387 */ /* 0x000fe80000100a00 */
[----:B-1----:R-:W3:Y:S04]  /*68520*/  LDL.LU.64 R76, [R1+0x5260] ;  /* 0x00526000014c7983 */ /* 0x002ee80000300a00 */
[----:B------:R1:W-:Y:S04]  /*68530*/  STL.64 [R1+0x280], R80 ;  /* 0x0002805001007387 */ /* 0x0003e80000100a00 */
[----:B------:R-:W-:Y:S04]  /*68540*/  STL.64 [R1+0x288], R82 ;  /* 0x0002885201007387 */ /* 0x000fe80000100a00 */
[----:B-1----:R-:W4:Y:S04]  /*68550*/  LDL.LU.64 R80, [R1+0x5258] ;  /* 0x0052580001507983 */ /* 0x002f280000300a00 */
[----:B------:R1:W-:Y:S04]  /*68560*/  STL.64 [R1+0x270], R88 ;  /* 0x0002705801007387 */ /* 0x0003e80000100a00 */
[----:B------:R-:W-:Y:S04]  /*68570*/  STL.64 [R1+0x278], R90 ;  /* 0x0002785a01007387 */ /* 0x000fe80000100a00 */
[----:B-1----:R-:W2:Y:S04]  /*68580*/  LDL.LU.64 R88, [R1+0x5250] ;  /* 0x0052500001587983 */ /* 0x002ea80000300a00 */
[----:B------:R1:W-:Y:S04]  /*68590*/  STL.64 [R1+0x260], R96 ;  /* 0x0002606001007387 */ /* 0x0003e80000100a00 */
[----:B------:R-:W-:Y:S04]  /*685a0*/  STL.64 [R1+0x268], R98 ;  /* 0x0002686201007387 */ /* 0x000fe80000100a00 */
[----:B-1----:R-:W2:Y:S04]  /*685b0*/  LDL.LU.64 R96, [R1+0x5248] ;  /* 0x0052480001607983 */ /* 0x002ea80000300a00 */
[----:B------:R1:W-:Y:S04]  /*685c0*/  STL.64 [R1+0x250], R100 ;  /* 0x0002506401007387 */ /* 0x0003e80000100a00 */
[----:B------:R-:W-:Y:S01]  /*685d0*/  STL.64 [R1+0x258], R102 ;  /* 0x0002586601007387 */ /* 0x000fe20000100a00 */
[C---:B------:R-:W-:Y:S08]  /*685e0*/  HMMA.1688.F32.TF32 R92, R84.reuse, R224, R92 ;  /* 0x000000e0545c723c */ /* 0x040ff0000008105c */
[C---:B------:R-:W-:Y:S01]  /*685f0*/  HMMA.1688.F32.TF32 R244, R84.reuse, R212, R244 ;  /* 0x000000d454f4723c */ /* 0x040fe200000810f4 */
[----:B-1----:R-:W2:Y:S04]  /*68600*/  LDL.LU.64 R100, [R1+0x5240] ;  /* 0x0052400001647983 */ /* 0x002ea80000300a00 */
[----:B------:R1:W-:Y:S04]  /*68610*/  STL.64 [R1+0x240], R104 ;  /* 0x0002406801007387 */ /* 0x0003e80000100a00 */
[----:B------:R-:W-:Y:S01]  /*68620*/  STL.64 [R1+0x248], R106 ;  /* 0x0002486a01007387 */ /* 0x000fe20000100a00 */
[C---:B------:R-:W-:Y:S08]  /*68630*/  HMMA.1688.F32.TF32 R24, R84.reuse, R8, R24 ;  /* 0x000000085418723c */ /* 0x040ff00000081018 */
[----:B------:R-:W-:Y:S01]  /*68640*/  HMMA.1688.F32.TF32 R28, R84, R200, R28 ;  /* 0x000000c8541c723c */ /* 0x000fe2000008101c */
[----:B-1----:R-:W2:Y:S04]  /*68650*/  LDL.LU.64 R104, [R1+0x5238] ;  /* 0x0052380001687983 */ /* 0x002ea80000300a00 */
[----:B------:R-:W-:Y:S04]  /*68660*/  STL.64 [R1+0x230], R228 ;  /* 0x000230e401007387 */ /* 0x000fe80000100a00 */
[----:B------:R1:W-:Y:S01]  /*68670*/  STL.64 [R1+0x238], R230 ;  /* 0x000238e601007387 */ /* 0x0003e20000100a00 */
[----:B------:R-:W-:Y:S01]  /*68680*/  IMAD.MOV.U32 R74, RZ, RZ, R37 ;  /* 0x000000ffff4a7224 */ /* 0x000fe200078e0025 */
[----:B------:R-:W-:Y:S01]  /*68690*/  MOV R75, R36 ;  /* 0x00000024004b7202 */ /* 0x000fe20000000f00 */
[----:B------:R-:W-:-:S02]  /*686a0*/  IMAD.MOV.U32 R58, RZ, RZ, R45 ;  /* 0x000000ffff3a7224 */ /* 0x000fc400078e002d */
[----:B------:R-:W-:Y:S01]  /*686b0*/  IMAD.MOV.U32 R59, RZ, RZ, R44 ;  /* 0x000000ffff3b7224 */ /* 0x000fe200078e002c */
[C---:B------:R-:W-:Y:S01]  /*686c0*/  HMMA.1688.F32.TF32 R32, R84.reuse, R196, R32 ;  /* 0x000000c45420723c */ /* 0x040fe20000081020 */
[----:B------:R-:W-:Y:S04]  /*686d0*/  LDS R102, [R3+0xa480] ;  /* 0x00a4800003667984 */ /* 0x000fe80000000800 */
[----:B------:R-:W-:Y:S04]  /*686e0*/  LDS R103, [R4+0xa480] ;  /* 0x00a4800004677984 */ /* 0x000fe80000000800 */
[----:B-1----:R-:W2:Y:S04]  /*686f0*/  LDL.LU.64 R230, [R1+0x5230] ;  /* 0x0052300001e67983 */ /* 0x002ea80000300a00 */
[----:B------:R-:W2:Y:S04]  /*68700*/  LDL.LU.64 R228, [R1+0x5228] ;  /* 0x0052280001e47983 */ /* 0x000ea80000300a00 */
[----:B------:R-:W2:Y:S04]  /*68710*/  LDL.LU.64 R234, [R1+0x5220] ;  /* 0x0052200001ea7983 */ /* 0x000ea80000300a00 */
[----:B------:R-:W2:Y:S04]  /*68720*/  LDL.LU.64 R232, [R1+0x5218] ;  /* 0x0052180001e87983 */ /* 0x000ea80000300a00 */
[----:B------:R1:W-:Y:S04]  /*68730*/  STL.64 [R1+0x140], R16 ;  /* 0x0001401001007387 */ /* 0x0003e80000100a00 */
[----:B------:R1:W-:Y:S04]  /*68740*/  STL.64 [R1+0x148], R18 ;  /* 0x0001481201007387 */ /* 0x0003e80000100a00 */
[----:B-1----:R-:W2:Y:S04]  /*68750*/  LDL.LU R16, [R1+0x22d0] ;  /* 0x0022d00001107983 */ /* 0x002ea80000300800 */
[----:B------:R-:W2:Y:S04]  /*68760*/  LDL.LU R17, [R1+0x22d4] ;  /* 0x0022d40001117983 */ /* 0x000ea80000300800 */
[----:B------:R-:W2:Y:S04]  /*68770*/  LDL.LU R18, [R1+0x22d8] ;  /* 0x0022d80001127983 */ /* 0x000ea80000300800 */
[----:B------:R-:W2:Y:S04]  /*68780*/  LDL.LU R19, [R1+0x22dc] ;  /* 0x0022dc0001137983 */ /* 0x000ea80000300800 */
[----:B------:R-:W-:Y:S04]  /*68790*/  STL.64 [R1+0x130], R92 ;  /* 0x0001305c01007387 */ /* 0x000fe80000100a00 */
[----:B------:R-:W-:Y:S01]  /*687a0*/  STL.64 [R1+0x138], R94 ;  /* 0x0001385e01007387 */ /* 0x000fe20000100a00 */
[C---:B------:R-:W-:Y:S03]  /*687b0*/  HMMA.1688.F32.TF32 R56, R84.reuse, R172, R56 ;  /* 0x000000ac5438723c */ /* 0x040fe60000081038 */
        /* <DEDUP_REMOVED lines=9> */
[C---:B--2---:R-:W-:Y:S08]  /*68850*/  HMMA.1688.F32.TF32 R16, R84.reuse, R216, R20 ;  /* 0x000000d85410723c */ /* 0x044ff00000081014 */
[C---:B------:R-:W-:Y:S11]  /*68860*/  HMMA.1688.F32.TF32 R20, R84.reuse, R208, R248 ;  /* 0x000000d05414723c */ /* 0x040ff600000810f8 */
[----:B------:R-:W-:Y:S04]  /*68870*/  @!UPT UIADD3 URZ, URZ, URZ, URZ ;  /* 0x0000003f3f3ff290 */ /* 0x000fe8000fffe03f */
[----:B------:R-:W-:Y:S04]  /*68880*/  STL.64 [R1+0x210], R16 ;  /* 0x0002101001007387 */ /* 0x000fe80000100a00 */
[----:B------:R2:W-:Y:S02]  /*68890*/  STL.64 [R1+0x218], R18 ;  /* 0x0002181201007387 */ /* 0x0005e40000100a00 */
[C---:B--2---:R-:W-:Y:S02]  /*688a0*/  HMMA.1688.F32.TF32 R16, R84.reuse, R204, R236 ;  /* 0x000000cc5410723c */ /* 0x044fe400000810ec */
[----:B------:R-:W-:Y:S04]  /*688b0*/  STL.64 [R1+0x200], R244 ;  /* 0x000200f401007387 */ /* 0x000fe80000100a00 */
[----:B------:R-:W-:Y:S11]  /*688c0*/  STL.64 [R1+0x208], R246 ;  /* 0x000208f601007387 */ /* 0x000ff60000100a00 */
[----:B------:R-:W-:Y:S06]  /*688d0*/  @!UPT UIADD3 URZ, URZ, URZ, URZ ;  /* 0x0000003f3f3ff290 */ /* 0x000fec000fffe03f */
[----:B------:R-:W-:Y:S04]  /*688e0*/  STL.64 [R1+0x4e48], R18 ;  /* 0x004e481201007387 */ /* 0x000fe80000100a00 */
[----:B------:R-:W-:Y:S04]  /*688f0*/  STL.64 [R1+0x1f0], R20 ;  /* 0x0001f01401007387 */ /* 0x000fe80000100a00 */
[----:B------:R2:W-:Y:S02]  /*68900*/  STL.64 [R1+0x1f8], R22 ;  /* 0x0001f81601007387 */ /* 0x0005e40000100a00 */
[C---:B--2---:R-:W-:Y:S02]  /*68910*/  HMMA.1688.F32.TF32 R20, R84.reuse, R12, R240 ;  /* 0x0000000c5414723c */ /* 0x044fe400000810f0 */
[----:B------:R2:W-:Y:S11]  /*68920*/  STL.64 [R1+0x4e40], R16 ;  /* 0x004e401001007387 */ /* 0x0005f60000100a00 */
[----:B------:R-:W-:Y:S10]  /*68930*/  @!UPT UIADD3 URZ, URZ, URZ, URZ ;  /* 0x0000003f3f3ff290 */ /* 0x000ff4000fffe03f */
[----:B------:R-:W-:Y:S04]  /*68940*/  STL.64 [R1+0x4e58], R22 ;  /* 0x004e581601007387 */ /* 0x000fe80000100a00 */
[----:B------:R-:W-:Y:S04]  /*68950*/  STL.64 [R1+0x4e50], R20 ;  /* 0x004e501401007387 */ /* 0x000fe80000100a00 */
[----:B------:R-:W-:Y:S04]  /*68960*/  STL.64 [R1+0x4e68], R26 ;  /* 0x004e681a01007387 */ /* 0x000fe80000100a00 */
[----:B------:R-:W-:Y:S04]  /*68970*/  STL.64 [R1+0x4e60], R24 ;  /* 0x004e601801007387 */ /* 0x000fe80000100a00 */
[----:B------:R-:W-:Y:S04]  /*68980*/  STL.64 [R1+0x4e78], R30 ;  /* 0x004e781e01007387 */ /* 0x000fe80000100a00 */
[----:B------:R1:W-:Y:S04]  /*68990*/  STL.64 [R1+0x4e70], R28 ;  /* 0x004e701c01007387 */ /* 0x0003e80000100a00 */
        /* <DEDUP_REMOVED lines=20> */
[C---:B------:R-:W-:Y:S03]  /*68ae0*/  HMMA.1688.F32.TF32 R72, R84.reuse, R156, R72 ;  /* 0x0000009c5448723c */ /* 0x040fe60000081048 */
[----:B------:R-:W3:Y:S04]  /*68af0*/  LDL.LU R78, [R1+0x21a8] ;  /* 0x0021a800014e7983 */ /* 0x000ee80000300800 */
[----:B------:R-:W3:Y:S04]  /*68b00*/  LDL.LU R79, [R1+0x21ac] ;  /* 0x0021ac00014f7983 */ /* 0x000ee80000300800 */
[----:B------:R-:W-:Y:S04]  /*68b10*/  STL.64 [R1+0x4e88], R34 ;  /* 0x004e882201007387 */ /* 0x000fe80000100a00 */
[----:B------:R1:W-:Y:S01]  /*68b20*/  STL.64 [R1+0x4e80], R32 ;  /* 0x004e802001007387 */ /* 0x0003e20000100a00 */
[----:B----4-:R-:W-:Y:S01]  /*68b30*/  IMAD.MOV.U32 R245, RZ, RZ, R81 ;  /* 0x000000fffff57224 */ /* 0x010fe200078e0051 */
[----:B------:R-:W-:Y:S01]  /*68b40*/  MOV R246, R80 ;  /* 0x0000005000f67202 */ /* 0x000fe20000000f00 */
[C---:B--2---:R-:W-:Y:S08]  /*68b50*/  HMMA.1688.F32.TF32 R40, R84.reuse, R188, R40 ;  /* 0x000000bc5428723c */ /* 0x044ff00000081028 */
[C---:B---3--:R-:W-:Y:S08]  /*68b60*/  HMMA.1688.F32.TF32 R36, R84.reuse, R192, R36 ;  /* 0x000000c05424723c */ /* 0x048ff00000081024 */
[C---:B------:R-:W-:Y:S08]  /*68b70*/  HMMA.1688.F32.TF32 R44, R84.reuse, R184, R44 ;  /* 0x000000b8542c723c */ /* 0x040ff0000008102c */
[C---:B------:R-:W-:Y:S08]  /*68b80*/  HMMA.1688.F32.TF32 R48, R84.reuse, R180, R48 ;  /* 0x000000b45430723c */ /* 0x040ff00000081030 */
[C---:B------:R-:W-:Y:S08]  /*68b90*/  HMMA.1688.F32.TF32 R52, R84.reuse, R176, R52 ;  /* 0x000000b05434723c */ /* 0x040ff00000081034 */
[C---:B------:R-:W-:Y:S08]  /*68ba0*/  HMMA.1688.F32.TF32 R60, R84.reuse, R168, R60 ;  /* 0x000000a8543c723c */ /* 0x040ff0000008103c */
[C---:B------:R-:W-:Y:S01]  /*68bb0*/  HMMA.1688.F32.TF32 R64, R84.reuse, R164, R64 ;  /* 0x000000a45440723c */ /* 0x040fe20000081040 */
[----:B------:R-:W-:Y:S07]  /*68bc0*/  STL.64 [R1+0x4e98], R38 ;  /* 0x004e982601007387 */ /* 0x000fee0000100a00 */
[C---:B------:R-:W-:Y:S01]  /*68bd0*/  HMMA.1688.F32.TF32 R68, R84.reuse, R160, R68 ;  /* 0x000000a05444723c */ /* 0x040fe20000081044 */
[----:B------:R2:W-:Y:S04]  /*68be0*/  STL.64 [R1+0x4e90], R36 ;  /* 0x004e902401007387 */ /* 0x0005e80000100a00 */
[----:B------:R-:W-:Y:S04]  /*68bf0*/  STL.64 [R1+0x4ea8], R42 ;  /* 0x004ea82a01007387 */ /* 0x000fe80000100a00 */
[----:B------:R-:W-:Y:S04]  /*68c00*/  STL.64 [R1+0x4ea0], R40 ;  /* 0x004ea02801007387 */ /* 0x000fe80000100a00 */
[----:B------:R-:W-:Y:S04]  /*68c10*/  STL.64 [R1+0x4eb8], R46 ;  /* 0x004eb82e01007387 */ /* 0x000fe80000100a00 */
[----:B------:R3:W-:Y:S04]  /*68c20*/  STL.64 [R1+0x4eb0], R44 ;  /* 0x004eb02c01007387 */ /* 0x0007e80000100a00 */
        /* <DEDUP_REMOVED lines=56> */
[C---:B------:R-:W-:Y:S11]  /*68fb0*/  HMMA.1688.F32.TF32 R76, R84.reuse, R152, R76 ;  /* 0x00000098544c723c */ /* 0x040ff6000008104c */
[----:B------:R-:W-:Y:S11]  /*68fc0*/  @!UPT UIADD3 URZ, URZ, URZ, URZ ;  /* 0x0000003f3f3ff290 */ /* 0x000ff6000fffe03f */
[----:B------:R-:W-:Y:S01]  /*68fd0*/  @!UPT UIADD3 URZ, URZ, URZ, URZ ;  /* 0x0000003f3f3ff290 */ /* 0x000fe2000fffe03f */
[----:B------:R-:W-:Y:S04]  /*68fe0*/  STL [R1+0x4dd4], R76 ;  /* 0x004dd44c01007387 */ /* 0x000fe80000100800 */
[----:B------:R-:W-:Y:S04]  /*68ff0*/  STL [R1+0x4dd0], R77 ;  /* 0x004dd04d01007387 */ /* 0x000fe80000100800 */
[----:B------:R-:W-:Y:S04]  /*69000*/  STL [R1+0x4dcc], R78 ;  /* 0x004dcc4e01007387 */ /* 0x000fe80000100800 */
[----:B------:R-:W-:Y:S04]  /*69010*/  STL [R1+0x4dc8], R79 ;  /* 0x004dc84f01007387 */ /* 0x000fe80000100800 */
[----:B------:R-:W2:Y:S04]  /*69020*/  LDL.LU R90, [R1+0x2018] ;  /* 0x00201800015a7983 */ /* 0x000ea80000300800 */
[----:B------:R-:W2:Y:S01]  /*69030*/  LDL.LU R91, [R1+0x201c] ;  /* 0x00201c00015b7983 */ /* 0x000ea20000300800 */
[C---:B---3--:R-:W-:Y:S08]  /*69040*/  HMMA.1688.F32.TF32 R80, R84.reuse, R148, R80 ;  /* 0x000000945450723c */ /* 0x048ff00000081050 */
[C---:B----4-:R-:W-:Y:S08]  /*69050*/  HMMA.1688.F32.TF32 R44, R84.reuse, R144, R236 ;  /* 0x00000090542c723c */ /* 0x050ff000000810ec */
[C---:B------:R-:W-:Y:S07]  /*69060*/  HMMA.1688.F32.TF32 R40, R84.reuse, R140, R240 ;  /* 0x0000008c5428723c */ /* 0x040fee00000810f0 */
[----:B------:R-:W-:Y:S04]  /*69070*/  STL [R1+0x4dc4], R80 ;  /* 0x004dc45001007387 */ /* 0x000fe80000100800 */
[----:B------:R-:W-:Y:S04]  /*69080*/  STL [R1+0x4dc0], R81 ;  /* 0x004dc05101007387 */ /* 0x000fe80000100800 */
[----:B------:R-:W-:Y:S04]  /*69090*/  STL [R1+0x4dbc], R82 ;  /* 0x004dbc5201007387 */ /* 0x000fe80000100800 */
[----:B------:R-:W-:Y:S04]  /*690a0*/  STL [R1+0x4db8], R83 ;  /* 0x004db85301007387 */ /* 0x000fe80000100800 */
[----:B------:R-:W3:Y:S04]  /*690b0*/  LDL.LU R236, [R1+0x2030] ;  /* 0x0020300001ec7983 */ /* 0x000ee80000300800 */
[----:B------:R-:W-:Y:S04]  /*690c0*/  STL.64 [R1+0x2880], R44 ;  /* 0x0028802c01007387 */ /* 0x000fe80000100a00 */
[----:B------:R-:W-:Y:S04]  /*690d0*/  STL.64 [R1+0x2888], R46 ;  /* 0x0028882e01007387 */ /* 0x000fe80000100a00 */
[----:B------:R-:W-:Y:S04]  /*690e0*/  STL.64 [R1+0x2870], R40 ;  /* 0x0028702801007387 */ /* 0x000fe80000100a00 */
[----:B------:R2:W-:Y:S04]  /*690f0*/  STL.64 [R1+0x2878], R42 ;  /* 0x0028782a01007387 */ /* 0x0005e80000100a00 */
[----:B------:R-:W3:Y:S04]  /*69100*/  LDL.LU R237, [R1+0x2034] ;  /* 0x0020340001ed7983 */ /* 0x000ee80000300800 */
[----:B------:R-:W3:Y:S04]  /*69110*/  LDL.LU R238, [R1+0x2038] ;  /* 0x0020380001ee7983 */ /* 0x000ee80000300800 */
[----:B------:R-:W3:Y:S04]  /*69120*/  LDL.LU R239, [R1+0x203c] ;  /* 0x00203c0001ef7983 */ /* 0x000ee80000300800 */
[----:B------:R-:W4:Y:S04]  /*69130*/  LDL.LU R240, [R1+0x2000] ;  /* 0x0020000001f07983 */ /* 0x000f280000300800 */
[----:B------:R-:W4:Y:S04]  /*69140*/  LDL.LU R241, [R1+0x2004] ;  /* 0x0020040001f17983 */ /* 0x000f280000300800 */
[----:B------:R-:W4:Y:S04]  /*69150*/  LDL.LU R242, [R1+0x2008] ;  /* 0x0020080001f27983 */ /* 0x000f280000300800 */
[----:B------:R-:W4:Y:S01]  /*69160*/  LDL.LU R243, [R1+0x200c] ;  /* 0x00200c0001f37983 */ /* 0x000f220000300800 */
[C---:B--2---:R-:W-:Y:S08]  /*69170*/  HMMA.1688.F32.TF32 R40, R84.reuse, R136, R36 ;  /* 0x000000885428723c */ /* 0x044ff00000081024 */
        /* <DEDUP_REMOVED lines=10> */
[----:B------:R-:W2:Y:S04]  /*69220*/  LDL.LU R16, [R1+0x1ff0] ;  /* 0x001ff00001107983 */ /* 0x000ea80000300800 */
[----:B------:R-:W-:Y:S04]  /*69230*/  STL.64 [R1+0x1620], R28 ;  /* 0x0016201c01007387 */ /* 0x000fe80000100a00 */
[----:B------:R-:W-:Y:S04]  /*69240*/  STL.64 [R1+0x1628], R30 ;  /* 0x0016281e01007387 */ /* 0x000fe80000100a00 */
[----:B------:R-:W-:Y:S04]  /*69250*/  STL.64 [R1+0x2840], R24 ;  /* 0x0028401801007387 */ /* 0x000fe80000100a00 */
[----:B------:R1:W-:Y:S04]  /*69260*/  STL.64 [R1+0x2848], R26 ;  /* 0x0028481a01007387 */ /* 0x0003e80000100a00 */
[----:B------:R-:W2:Y:S04]  /*69270*/  LDL.LU R17, [R1+0x1ff4] ;  /* 0x001ff40001117983 */ /* 0x000ea80000300800 */
[----:B------:R-:W2:Y:S01]  /*69280*/  LDL.LU R18, [R1+0x1ff8] ;  /* 0x001ff80001127983 */ /* 0x000ea20000300800 */
[C---:B-1----:R-:W-:Y:S03]  /*69290*/  HMMA.1688.F32.TF32 R24, R84.reuse, R116, R20 ;  /* 0x000000745418723c */ /* 0x042fe60000081014 */
[----:B------:R-:W2:Y:S05]  /*692a0*/  LDL.LU R19, [R1+0x1ffc] ;  /* 0x001ffc0001137983 */ /* 0x000eaa0000300800 */
[C---:B------:R-:W-:Y:S08]  /*692b0*/  HMMA.1688.F32.TF32 R20, R84.reuse, R112, R244 ;  /* 0x000000705414723c */ /* 0x040ff000000810f4 */
[----:B------:R-:W-:Y:S07]  /*692c0*/  HMMA.1688.F32.TF32 R84, R84, R108, R248 ;  /* 0x0000006c5454723c */ /* 0x000fee00000810f8 */
[----:B------:R-:W-:Y:S04]  /*692d0*/  STL.64 [R1+0x2830], R24 ;  /* 0x0028301801007387 */ /* 0x000fe80000100a00 */
[----:B------:R3:W-:Y:S04]  /*692e0*/  STL.64 [R1+0x2838], R26 ;  /* 0x0028381a01007387 */ /* 0x0007e80000100a00 */
[----:B------:R-:W2:Y:S04]  /*692f0*/  LDL.LU R244, [R1+0x1fe0] ;  /* 0x001fe00001f47983 */ /* 0x000ea80000300800 */
[----:B------:R-:W-:Y:S04]  /*69300*/  STL.64 [R1+0x13c0], R20 ;  /* 0x0013c01401007387 */ /* 0x000fe80000100a00 */
[----:B------:R4:W-:Y:S04]  /*69310*/  STL.64 [R1+0x13c8], R22 ;  /* 0x0013c81601007387 */ /* 0x0009e80000100a00 */
[----:B------:R-:W2:Y:S04]  /*69320*/  LDL.LU R245, [R1+0x1fe4] ;  /* 0x001fe40001f57983 */ /* 0x000ea80000300800 */
[----:B------:R-:W2:Y:S04]  /*69330*/  LDL.LU R246, [R1+0x1fe8] ;  /* 0x001fe80001f67983 */ /* 0x000ea80000300800 */
[----:B------:R-:W2:Y:S01]  /*69340*/  LDL.LU R247, [R1+0x1fec] ;  /* 0x001fec0001f77983 */ /* 0x000ea20000300800 */
[C---:B------:R-:W-:Y:S03]  /*69350*/  HMMA.1688.F32.TF32 R88, R92.reuse, R224, R88 ;  /* 0x000000e05c58723c */ /* 0x040fe60000081058 */
[----:B------:R1:W-:Y:S04]  /*69360*/  STL.64 [R1+0x4da0], R86 ;  /* 0x004da05601007387 */ /* 0x0003e80000100a00 */
[----:B------:R1:W-:Y:S04]  /*69370*/  STL.64 [R1+0x4d98], R84 ;  /* 0x004d985401007387 */ /* 0x0003e80000100a00 */
[----:B------:R-:W2:Y:S04]  /*69380*/  LDL.LU R248, [R1+0x1fd0] ;  /* 0x001fd00001f87983 */ /* 0x000ea80000300800 */
[----:B------:R-:W2:Y:S08]  /*69390*/  LDL.LU R249, [R1+0x1fd4] ;  /* 0x001fd40001f97983 */ /* 0x000eb00000300800 */
[----:B------:R1:W-:Y:S04]  /*693a0*/  STL.64 [R1+0x4db0], R90 ;  /* 0x004db05a01007387 */ /* 0x0003e80000100a00 */
[----:B------:R1:W-:Y:S01]  /*693b0*/  STL.64 [R1+0x4da8], R88 ;  /* 0x004da85801007387 */ /* 0x0003e20000100a00 */
[C---:B---3--:R-:W-:Y:S03]  /*693c0*/  HMMA.1688.F32.TF32 R24, R92.reuse, R220, R236 ;  /* 0x000000dc5c18723c */ /* 0x048fe600000810ec */
[----:B------:R-:W3:Y:S05]  /*693d0*/  LDL.LU R236, [R1+0x1fc0] ;  /* 0x001fc00001ec7983 */ /* 0x000eea0000300800 */
[C---:B----4-:R-:W-:Y:S11]  /*693e0*/  HMMA.1688.F32.TF32 R20, R92.reuse, R216, R240 ;  /* 0x000000d85c14723c */ /* 0x050ff600000810f0 */
[----:B------:R-:W-:Y:S04]  /*693f0*/  @!UPT UIADD3 URZ, URZ, URZ, URZ ;  /* 0x0000003f3f3ff290 */ /* 0x000fe8000fffe03f */
[----:B------:R-:W-:Y:S04]  /*69400*/  STL.64 [R1+0x2820], R24 ;  /* 0x0028201801007387 */ /* 0x000fe80000100a00 */
[----:B------:R-:W-:Y:S04]  /*69410*/  STL.64 [R1+0x2828], R26 ;  /* 0x0028281a01007387 */ /* 0x000fe80000100a00 */
[----:B------:R-:W-:Y:S04]  /*69420*/  STL.64 [R1+0x2810], R20 ;  /* 0x0028101401007387 */ /* 0x000fe80000100a00 */
[----:B------:R-:W-:Y:S04]  /*69430*/  STL.64 [R1+0x2818], R22 ;  /* 0x0028181601007387 */ /* 0x000fe80000100a00 */
[----:B------:R-:W3:Y:S04]  /*69440*/  LDL.LU R237, [R1+0x1fc4] ;  /* 0x001fc40001ed7983 */ /* 0x000ee80000300800 */
[----:B------:R-:W3:Y:S04]  /*69450*/  LDL.LU R238, [R1+0x1fc8] ;  /* 0x001fc80001ee7983 */ /* 0x000ee80000300800 */
[----:B------:R-:W3:Y:S04]  /*69460*/  LDL.LU R239, [R1+0x1fcc] ;  /* 0x001fcc0001ef7983 */ /* 0x000ee80000300800 */
[----:B------:R-:W4:Y:S04]  /*69470*/  LDL.LU R240, [R1+0x1fb0] ;  /* 0x001fb00001f07983 */ /* 0x000f280000300800 */
[----:B------:R-:W4:Y:S04]  /*69480*/  LDL.LU R241, [R1+0x1fb4] ;  /* 0x001fb40001f17983 */ /* 0x000f280000300800 */
[----:B------:R-:W4:Y:S04]  /*69490*/  LDL.LU R242, [R1+0x1fb8] ;  /* 0x001fb80001f27983 */ /* 0x000f280000300800 */
[----:B------:R-:W4:Y:S01]  /*694a0*/  LDL.LU R243, [R1+0x1fbc] ;  /* 0x001fbc0001f37983 */ /* 0x000f220000300800 */
[----:B--2---:R-:W-:Y:S01]  /*694b0*/  HMMA.1688.F32.TF32 R16, R92, R212, R16 ;  /* 0x000000d45c10723c */ /* 0x004fe20000081010 */
[----:B------:R-:W-:-:S02]  /*694c0*/  IMAD.MOV.U32 R250, RZ, RZ, R101 ;  /* 0x000000fffffa7224 */ /* 0x000fc400078e0065 */
[----:B------:R-:W-:Y:S01]  /*694d0*/  IMAD.MOV.U32 R251, RZ, RZ, R100 ;  /* 0x000000fffffb7224 */ /* 0x000fe200078e0064 */
[----:B------:R-:W-:Y:S04]  /*694e0*/  LDS R101, [R4+0x8480] ;  /* 0x0084800004657984 */ /* 0x000fe80000000800 */
[----:B------:R-:W2:Y:S11]  /*694f0*/  LDS R100, [R3+0x8480] ;  /* 0x0084800003647984 */ /* 0x000eb60000000800 */
[----:B------:R-:W-:Y:S05]  /*69500*/  @!UPT UIADD3 URZ, URZ, URZ, URZ ;  /* 0x0000003f3f3ff290 */ /* 0x000fea000fffe03f */
[----:B-1----:R-:W-:Y:S01]  /*69510*/  IMAD.MOV.U32 R87, RZ, RZ, R16 ;  /* 0x000000ffff577224 */ /* 0x002fe200078e0010 */
[----:B------:R-:W-:Y:S01]  /*69520*/  MOV R86, R17 ;  /* 0x0000001100567202 */ /* 0x000fe20000000f00 */
[----:B------:R-:W-:Y:S02]  /*69530*/  IMAD.MOV.U32 R85, RZ, RZ, R18 ;  /* 0x000000ffff557224 */ /* 0x000fe400078e0012 */
[----:B------:R-:W-:Y:S02]  /*69540*/  IMAD.MOV.U32 R84, RZ, RZ, R19 ;  /* 0x000000ffff547224 */ /* 0x000fe400078e0013 */
[C---:B------:R-:W-:Y:S03]  /*69550*/  HMMA.1688.F32.TF32 R16, R92.reuse, R208, R244 ;  /* 0x000000d05c10723c */ /* 0x040fe600000810f4 */
[----:B------:R-:W-:Y:S04]  /*69560*/  STL [R1+0x4de4], R84 ;  /* 0x004de45401007387 */ /* 0x000fe80000100800 */
[----:B------:R-:W-:Y:S11]  /*69570*/  STL [R1+0x4de0], R86 ;  /* 0x004de05601007387 */ /* 0x000ff60000100800 */
[----:B------:R-:W-:Y:S06]  /*69580*/  @!UPT UIADD3 URZ, URZ, URZ, URZ ;  /* 0x0000003f3f3ff290 */ /* 0x000fec000fffe03f */
[----:B------:R-:W-:Y:S01]  /*69590*/  IMAD.MOV.U32 R91, RZ, RZ, R16 ;  /* 0x000000ffff5b7224 */ /* 0x000fe200078e0010 */
[----:B------:R-:W-:Y:S01]  /*695a0*/  MOV R90, R17 ;  /* 0x00000011005a7202 */ /* 0x000fe20000000f00 */
[----:B------:R-:W-:Y:S02]  /*695b0*/  IMAD.MOV.U32 R89, RZ, RZ, R18 ;  /* 0x000000ffff597224 */ /* 0x000fe400078e0012 */
[----:B------:R-:W-:Y:S02]  /*695c0*/  IMAD.MOV.U32 R88, RZ, RZ, R19 ;  /* 0x000000ffff587224 */ /* 0x000fe400078e0013 */
[----:B------:R-:W-:Y:S01]  /*695d0*/  HMMA.1688.F32.TF32 R16, R92, R204, R248 ;  /* 0x000000cc5c10723c */ /* 0x000fe200000810f8 */
[----:B------:R1:W-:Y:S04]  /*695e0*/  STL [R1+0x4ddc], R87 ;  /* 0x004ddc5701007387 */ /* 0x0003e80000100800 */
[----:B------:R1:W-:Y:S04]  /*695f0*/  STL [R1+0x4dd8], R85 ;  /* 0x004dd85501007387 */ /* 0x0003e80000100800 */
[----:B------:R-:W-:Y:S04]  /*69600*/  STL [R1+0x4df4], R88 ;  /* 0x004df45801007387 */ /* 0x000fe80000100800 */
[----:B------:R-:W-:Y:S04]  /*69610*/  STL [R1+0x4df0], R89 ;  /* 0x004df05901007387 */ /* 0x000fe80000100800 */
[----:B------:R-:W-:Y:S04]  /*69620*/  STL [R1+0x4dec], R90 ;  /* 0x004dec5a01007387 */ /* 0x000fe80000100800 */
[----:B------:R-:W-:Y:S03]  /*69630*/  STL [R1+0x4de8], R91 ;  /* 0x004de85b01007387 */ /* 0x000fe60000100800 */
[----:B-1----:R-:W-:Y:S01]  /*69640*/  IMAD.MOV.U32 R87, RZ, RZ, R16 ;  /* 0x000000ffff577224 */ /* 0x002fe200078e0010 */
[----:B------:R1:W-:Y:S01]  /*69650*/  STL.64 [R1+0x27f8], R18 ;  /* 0x0027f81201007387 */ /* 0x0003e20000100a00 */
[----:B------:R-:W-:-:S03]  /*69660*/  MOV R85, R17 ;  /* 0x0000001100557202 */ /* 0x000fc60000000f00 */
[----:B------:R-:W2:Y:S04]  /*69670*/  LDL.LU R16, [R1+0x1fa0] ;  /* 0x001fa00001107983 */ /* 0x000ea80000300800 */
[----:B------:R-:W2:Y:S04]  /*69680*/  LDL.LU R17, [R1+0x1fa4] ;  /* 0x001fa40001117983 */ /* 0x000ea80000300800 */
[----:B-1----:R-:W2:Y:S04]  /*69690*/  LDL.LU R18, [R1+0x1fa8] ;  /* 0x001fa80001127983 */ /* 0x002ea80000300800 */
[----:B------:R-:W2:Y:S04]  /*696a0*/  LDL.LU R19, [R1+0x1fac] ;  /* 0x001fac0001137983 */ /* 0x000ea80000300800 */
[----:B------:R-:W-:Y:S04]  /*696b0*/  STL [R1+0x4dfc], R85 ;  /* 0x004dfc5501007387 */ /* 0x000fe80000100800 */
[----:B------:R-:W-:Y:S01]  /*696c0*/  STL [R1+0x4df8], R87 ;  /* 0x004df85701007387 */ /* 0x000fe20000100800 */
[----:B---3--:R-:W-:Y:S11]  /*696d0*/  HMMA.1688.F32.TF32 R20, R92, R12, R236 ;  /* 0x0000000c5c14723c */ /* 0x008ff600000810ec */
[----:B------:R-:W-:Y:S11]  /*696e0*/  @!UPT UIADD3 URZ, URZ, URZ, URZ ;  /* 0x0000003f3f3ff290 */ /* 0x000ff6000fffe03f */
[----:B------:R-:W-:Y:S01]  /*696f0*/  @!UPT UIADD3 URZ, URZ, URZ, URZ ;  /* 0x0000003f3f3ff290 */ /* 0x000fe2000fffe03f */
[----:B------:R-:W-:Y:S04]  /*69700*/  STL.64 [R1+0x27e0], R20 ;  /* 0x0027e01401007387 */ /* 0x000fe80000100a00 */
[----:B------:R4:W-:Y:S04]  /*69710*/  STL [R1+0x27e8], R22 ;  /* 0x0027e81601007387 */ /* 0x0009e80000100800 */
[----:B------:R-:W3:Y:S04]  /*69720*/  LDL.LU R244, [R1+0x1f90] ;  /* 0x001f900001f47983 */ /* 0x000ee80000300800 */
[----:B------:R-:W3:Y:S04]  /*69730*/  LDL.LU R245, [R1+0x1f94] ;  /* 0x001f940001f57983 */ /* 0x000ee80000300800 */
[----:B------:R-:W3:Y:S04]  /*69740*/  LDL.LU R246, [R1+0x1f98] ;  /* 0x001f980001f67983 */ /* 0x000ee80000300800 */
[----:B------:R-:W3:Y:S01]  /*69750*/  LDL.LU R247, [R1+0x1f9c] ;  /* 0x001f9c0001f77983 */ /* 0x000ee20000300800 */
[----:B------:R-:W-:-:S05]  /*69760*/  IMAD.MOV.U32 R76, RZ, RZ, R23 ;  /* 0x000000ffff4c7224 */ /* 0x000fca00078e0017 */
[----:B------:R-:W-:Y:S04]  /*69770*/  STL [R1+0x4e00], R76 ;  /* 0x004e004c01007387 */ /* 0x000fe80000100800 */
        /* <DEDUP_REMOVED lines=8> */
[----:B----4-:R-:W-:Y:S03]  /*69800*/  HMMA.1688.F32.TF32 R20, R92, R8, R240 ;  /* 0x000000085c14723c */ /* 0x010fe600000810f0 */
[----:B------:R-:W4:Y:S04]  /*69810*/  LDL.LU R240, [R1+0x1f60] ;  /* 0x001f600001f07983 */ /* 0x000f280000300800 */
[----:B------:R-:W4:Y:S04]  /*69820*/  LDL.LU R241, [R1+0x1f64] ;  /* 0x001f640001f17983 */ /* 0x000f280000300800 */
[----:B------:R-:W4:Y:S04]  /*69830*/  LDL.LU R242, [R1+0x1f68] ;  /* 0x001f680001f27983 */ /* 0x000f280000300800 */
[----:B------:R-:W4:Y:S09]  /*69840*/  LDL.LU R243, [R1+0x1f6c] ;  /* 0x001f6c0001f37983 */ /* 0x000f320000300800 */
[----:B------:R-:W-:Y:S01]  /*69850*/  IMAD.MOV.U32 R86, RZ, RZ, R23 ;  /* 0x000000ffff567224 */ /* 0x000fe200078e0017 */
[----:B------:R-:W-:Y:S01]  /*69860*/  MOV R84, R22 ;  /* 0x0000001600547202 */ /* 0x000fe20000000f00 */
[----:B------:R-:W-:-:S02]  /*69870*/  IMAD.MOV.U32 R91, RZ, RZ, R21 ;  /* 0x000000ffff5b7224 */ /* 0x000fc400078e0015 */
[----:B------:R-:W-:Y:S01]  /*69880*/  IMAD.MOV.U32 R90, RZ, RZ, R20 ;  /* 0x000000ffff5a7224 */ /* 0x000fe200078e0014 */
[----:B------:R-:W-:Y:S04]  /*69890*/  STL [R1+0x4e10], R86 ;  /* 0x004e105601007387 */ /* 0x000fe80000100800 */
[----:B------:R1:W-:Y:S04]  /*698a0*/  STL [R1+0x4e0c], R84 ;  /* 0x004e0c5401007387 */ /* 0x0003e80000100800 */
[----:B------:R-:W-:Y:S01]  /*698b0*/  STL [R1+0x4e08], R91 ;  /* 0x004e085b01007387 */ /* 0x000fe20000100800 */
[C---:B--2---:R-:W-:Y:S11]  /*698c0*/  HMMA.1688.F32.TF32 R16, R92.reuse, R200, R16 ;  /* 0x000000c85c10723c */ /* 0x044ff60000081010 */
[----:B------:R-:W-:Y:S11]  /*698d0*/  @!UPT UIADD3 URZ, URZ, URZ, URZ ;  /* 0x0000003f3f3ff290 */ /* 0x000ff6000fffe03f */
[----:B------:R-:W-:Y:S02]  /*698e0*/  @!UPT UIADD3 URZ, URZ, URZ, URZ ;  /* 0x0000003f3f3ff290 */ /* 0x000fe4000fffe03f */
[----:B------:R-:W-:Y:S01]  /*698f0*/  IMAD.MOV.U32 R85, RZ, RZ, R16 ;  /* 0x000000ffff557224 */ /* 0x000fe200078e0010 */
[----:B------:R-:W-:Y:S01]  /*69900*/  MOV R88, R18 ;  /* 0x0000001200587202 */ /* 0x000fe20000000f00 */
[----:B------:R-:W-:Y:S02]  /*69910*/  IMAD.MOV.U32 R87, RZ, RZ, R17 ;  /* 0x000000ffff577224 */ /* 0x000fe400078e0011 */
[----:B------:R-:W-:Y:S01]  /*69920*/  IMAD.MOV.U32 R89, RZ, RZ, R19 ;  /* 0x000000ffff597224 */ /* 0x000fe200078e0013 */
[----:B------:R2:W-:Y:S04]  /*69930*/  STL [R1+0x4e04], R90 ;  /* 0x004e045a01007387 */ /* 0x0005e80000100800 */
[----:B------:R-:W-:Y:S04]  /*69940*/  STL [R1+0x4e20], R89 ;  /* 0x004e205901007387 */ /* 0x000fe80000100800 */
[----:B------:R-:W-:Y:S04]  /*69950*/  STL [R1+0x4e1c], R88 ;  /* 0x004e1c5801007387 */ /* 0x000fe80000100800 */
[----:B------:R-:W-:Y:S04]  /*69960*/  STL [R1+0x4e18], R87 ;  /* 0x004e185701007387 */ /* 0x000fe80000100800 */
[----:B------:R-:W-:Y:S01]  /*69970*/  STL [R1+0x4e14], R85 ;  /* 0x004e145501007387 */ /* 0x000fe20000100800 */
[C---:B---3--:R-:W-:Y:S11]  /*69980*/  HMMA.1688.F32.TF32 R16, R92.reuse, R196, R244 ;  /* 0x000000c45c10723c */ /* 0x048ff600000810f4 */
[----:B------:R-:W-:Y:S11]  /*69990*/  @!UPT UIADD3 URZ, URZ, URZ, URZ ;  /* 0x0000003f3f3ff290 */ /* 0x000ff6000fffe03f */
[----:B------:R-:W-:Y:S02]  /*699a0*/  @!UPT UIADD3 URZ, URZ, URZ, URZ ;  /* 0x0000003f3f3ff290 */ /* 0x000fe4000fffe03f */
[----:B-1----:R-:W-:Y:S01]  /*699b0*/  IMAD.MOV.U32 R84, RZ, RZ, R16 ;  /* 0x000000ffff547224 */ /* 0x002fe200078e0010 */
[----:B--2---:R-:W-:Y:S01]  /*699c0*/  MOV R90, R18 ;  /* 0x00000012005a7202 */ /* 0x004fe20000000f00 */
[----:B------:R-:W-:Y:S02]  /*699d0*/  IMAD.MOV.U32 R91, RZ, RZ, R17 ;  /* 0x000000ffff5b7224 */ /* 0x000fe400078e0011 */
[----:B------:R-:W-:Y:S02]  /*699e0*/  IMAD.MOV.U32 R76, RZ, RZ, R19 ;  /* 0x000000ffff4c7224 */ /* 0x000fe400078e0013 */
[----:B------:R-:W-:Y:S03]  /*699f0*/  HMMA.1688.F32.TF32 R16, R92, R192, R248 ;  /* 0x000000c05c10723c */ /* 0x000fe600000810f8 */
[----:B------:R-:W-:Y:S04]  /*69a00*/  STL [R1+0x4e30], R76 ;  /* 0x004e304c01007387 */ /* 0x000fe80000100800 */
[----:B------:R-:W-:Y:S04]  /*69a10*/  STL [R1+0x4e2c], R90 ;  /* 0x004e2c5a01007387 */ /* 0x000fe80000100800 */
[----:B------:R-:W-:Y:S04]  /*69a20*/  STL [R1+0x4e28], R91 ;  /* 0x004e285b01007387 */ /* 0x000fe80000100800 */
[----:B------:R-:W-:Y:S08]  /*69a30*/  STL [R1+0x4e24], R84 ;  /* 0x004e245401007387 */ /* 0x000ff00000100800 */
[----:B------:R1:W-:Y:S01]  /*69a40*/  STL [R1+0x152c], R19 ;  /* 0x00152c1301007387 */ /* 0x0003e20000100800 */
[----:B------:R-:W-:Y:S01]  /*69a50*/  IMAD.MOV.U32 R77, RZ, RZ, R16 ;  /* 0x000000ffff4d7224 */ /* 0x000fe200078e0010 */
[----:B------:R-:W-:Y:S01]  /*69a60*/  MOV R79, R18 ;  /* 0x00000012004f7202 */ /* 0x000fe20000000f00 */
[----:B------:R-:W-:-:S02]  /*69a70*/  IMAD.MOV.U32 R78, RZ, RZ, R17 ;  /* 0x000000ffff4e7224 */ /* 0x000fc400078e0011 */
[----:B-1----:R-:W-:Y:S02]  /*69a80*/  HMMA.1688.F32.TF32 R16, R92, R188, R236 ;  /* 0x000000bc5c10723c */ /* 0x002fe400000810ec */
[----:B------:R1:W-:Y:S04]  /*69a90*/  STL [R1+0x4e3c], R79 ;  /* 0x004e3c4f01007387 */ /* 0x0003e80000100800 */
[----:B------:R2:W-:Y:S04]  /*69aa0*/  STL [R1+0x4e38], R78 ;  /* 0x004e384e01007387 */ /* 0x0005e80000100800 */
[----:B------:R3:W-:Y:S04]  /*69ab0*/  STL [R1+0x4e34], R77 ;  /* 0x004e344d01007387 */ /* 0x0007e80000100800 */
[----:B------:R-:W2:Y:S04]  /*69ac0*/  LDL.LU R98, [R1+0x1e08] ;  /* 0x001e080001627983 */ /* 0x000ea80000300800 */
[----:B------:R-:W2:Y:S04]  /*69ad0*/  LDL.LU R99, [R1+0x1e0c] ;  /* 0x001e0c0001637983 */ /* 0x000ea80000300800 */
[----:B------:R-:W2:Y:S02]  /*69ae0*/  LDL.LU R236, [R1+0x1e20] ;  /* 0x001e200001ec7983 */ /* 0x000ea40000300800 */
[----:B------:R-:W-:Y:S01]  /*69af0*/  IMAD.MOV.U32 R88, RZ, RZ, R16 ;  /* 0x000000ffff587224 */ /* 0x000fe200078e0010 */
[----:B------:R-:W-:Y:S01]  /*69b00*/  MOV R86, R19 ;  /* 0x0000001300567202 */ /* 0x000fe20000000f00 */
[----:B------:R-:W-:Y:S01]  /*69b10*/  IMAD.MOV.U32 R87, RZ, RZ, R17 ;  /* 0x000000ffff577224 */ /* 0x000fe200078e0011 */
[----:B------:R-:W2:Y:S01]  /*69b20*/  LDL.LU R237, [R1+0x1e24] ;  /* 0x001e240001ed7983 */ /* 0x000ea20000300800 */
[----:B------:R-:W-:-:S02]  /*69b30*/  IMAD.MOV.U32 R85, RZ, RZ, R18 ;  /* 0x000000ffff557224 */ /* 0x000fc400078e0012 */
[----:B----4-:R-:W-:Y:S01]  /*69b40*/  HMMA.1688.F32.TF32 R16, R92, R184, R240 ;  /* 0x000000b85c10723c */ /* 0x010fe200000810f0 */
[----:B------:R-:W4:Y:S04]  /*69b50*/  LDL.LU R238, [R1+0x1e28] ;  /* 0x001e280001ee7983 */ /* 0x000f280000300800 */
[----:B------:R-:W4:Y:S04]  /*69b60*/  LDL.LU R239, [R1+0x1e2c] ;  /* 0x001e2c0001ef7983 */ /* 0x000f280000300800 */
[----:B------:R-:W2:Y:S04]  /*69b70*/  LDL.LU R248, [R1+0x1e30] ;  /* 0x001e300001f87983 */ /* 0x000ea80000300800 */
[----:B------:R-:W2:Y:S04]  /*69b80*/  LDL.LU R249, [R1+0x1e34] ;  /* 0x001e340001f97983 */ /* 0x000ea80000300800 */
[----:B------:R-:W2:Y:S04]  /*69b90*/  LDL.LU R250, [R1+0x1e38] ;  /* 0x001e380001fa7983 */ /* 0x000ea80000300800 */
[----:B------:R-:W2:Y:S04]  /*69ba0*/  LDL.LU R251, [R1+0x1e3c] ;  /* 0x001e3c0001fb7983 */ /* 0x000ea80000300800 */
[----:B------:R-:W2:Y:S01]  /*69bb0*/  LDL.LU R244, [R1+0x1e40] ;  /* 0x001e400001f47983 */ /* 0x000ea20000300800 */
[----:B------:R-:W-:-:S03]  /*69bc0*/  IMAD.MOV.U32 R90, RZ, RZ, R16 ;  /* 0x000000ffff5a7224 */ /* 0x000fc600078e0010 */
[----:B------:R-:W2:Y:S01]  /*69bd0*/  LDL.LU R245, [R1+0x1e44] ;  /* 0x001e440001f57983 */ /* 0x000ea20000300800 */
[----:B------:R-:W-:-:S03]  /*69be0*/  IMAD.MOV.U32 R91, RZ, RZ, R17 ;  /* 0x000000ffff5b7224 */ /* 0x000fc600078e0011 */
        /* <DEDUP_REMOVED lines=64> */
[----:B------:R-:W-:Y:S04]  /*69ff0*/  STL.64 [R1+0x4f48], R90 ;  /* 0x004f485a01007387 */ /* 0x000fe80000100a00 */
[----:B------:R-:W-:Y:S04]  /*6a000*/  STL.64 [R1+0x4f40], R88 ;  /* 0x004f405801007387 */ /* 0x000fe80000100a00 */
[----:B------:R-:W-:Y:S04]  /*6a010*/  STL.64 [R1+0x4f38], R86 ;  /* 0x004f385601007387 */ /* 0x000fe80000100a00 */
[----:B------:R-:W-:Y:S01]  /*6a020*/  STL.64 [R1+0x4f30], R84 ;  /* 0x004f305401007387 */ /* 0x000fe20000100a00 */
[----:B--2---:R-:W-:Y:S11]  /*6a030*/  HMMA.1688.F32.TF32 R68, R92, R180, R68 ;  /* 0x000000b45c44723c */ /* 0x004ff60000081044 */
[----:B------:R-:W-:Y:S11]  /*6a040*/  @!UPT UIADD3 URZ, URZ, URZ, URZ ;  /* 0x0000003f3f3ff290 */ /* 0x000ff6000fffe03f */
[----:B------:R-:W-:Y:S02]  /*6a050*/  @!UPT UIADD3 URZ, URZ, URZ, URZ ;  /* 0x0000003f3f3ff290 */ /* 0x000fe4000fffe03f */
[----:B-1----:R-:W-:Y:S01]  /*6a060*/  IMAD.MOV.U32 R79, RZ, RZ, R68 ;  /* 0x000000ffff4f7224 */ /* 0x002fe200078e0044 */
[----:B------:R-:W-:Y:S01]  /*6a070*/  MOV R76, R71 ;  /* 0x00000047004c7202 */ /* 0x000fe20000000f00 */
[----:B------:R-:W-:Y:S02]  /*6a080*/  IMAD.MOV.U32 R78, RZ, RZ, R69 ;  /* 0x000000ffff4e7224 */ /* 0x000fe400078e0045 */
[----:B---3--:R-:W-:-:S03]  /*6a090*/  IMAD.MOV.U32 R77, RZ, RZ, R70 ;  /* 0x000000ffff4d7224 */ /* 0x008fc600078e0046 */
[----:B------:R-:W-:Y:S01]  /*6a0a0*/  STL.64 [R1+0x4f58], R78 ;  /* 0x004f584e01007387 */ /* 0x000fe20000100a00 */
[C---:B----4-:R-:W-:Y:S03]  /*6a0b0*/  HMMA.1688.F32.TF32 R68, R92.reuse, R176, R240 ;  /* 0x000000b05c44723c */ /* 0x050fe600000810f0 */
[----:B------:R-:W-:Y:S04]  /*6a0c0*/  STL.64 [R1+0x4f50], R76 ;  /* 0x004f504c01007387 */ /* 0x000fe80000100a00 */
[----:B------:R-:W2:Y:S04]  /*6a0d0*/  LDL.LU R240, [R1+0x1e10] ;  /* 0x001e100001f07983 */ /* 0x000ea80000300800 */
[----:B------:R-:W2:Y:S04]  /*6a0e0*/  LDL.LU R241, [R1+0x1e14] ;  /* 0x001e140001f17983 */ /* 0x000ea80000300800 */
[----:B------:R-:W2:Y:S04]  /*6a0f0*/  LDL.LU R242, [R1+0x1e18] ;  /* 0x001e180001f27983 */ /* 0x000ea80000300800 */
[----:B------:R-:W2:Y:S01]  /*6a100*/  LDL.LU R243, [R1+0x1e1c] ;  /* 0x001e1c0001f37983 */ /* 0x000ea20000300800 */
[C---:B------:R-:W-:Y:S08]  /*6a110*/  HMMA.1688.F32.TF32 R56, R92.reuse, R164, R56 ;  /* 0x000000a45c38723c */ /* 0x040ff00000081038 */
[C---:B------:R-:W-:Y:S08]  /*6a120*/  HMMA.1688.F32.TF32 R52, R92.reuse, R160, R52 ;  /* 0x000000a05c34723c */ /* 0x040ff00000081034 */
[C---:B------:R-:W-:Y:S08]  /*6a130*/  HMMA.1688.F32.TF32 R60, R92.reuse, R168, R60 ;  /* 0x000000a85c3c723c */ /* 0x040ff0000008103c */
[----:B------:R-:W-:Y:S01]  /*6a140*/  HMMA.1688.F32.TF32 R64, R92, R172, R64 ;  /* 0x000000ac5c40723c */ /* 0x000fe20000081040 */
[----:B------:R-:W-:Y:S01]  /*6a150*/  IMAD.MOV.U32 R82, RZ, RZ, R70 ;  /* 0x000000ffff527224 */ /* 0x000fe200078e0046 */
[----:B------:R-:W-:-:S06]  /*6a160*/  MOV R83, R71 ;  /* 0x0000004700537202 */ /* 0x000fcc0000000f00 */
[C---:B------:R-:W-:Y:S08]  /*6a170*/  HMMA.1688.F32.TF32 R44, R92.reuse, R152, R44 ;  /* 0x000000985c2c723c */ /* 0x040ff0000008102c */
[----:B------:R-:W-:Y:S01]  /*6a180*/  HMMA.1688.F32.TF32 R48, R92, R156, R48 ;  /* 0x0000009c5c30723c */ /* 0x000fe20000081030 */
[----:B------:R-:W-:Y:S02]  /*6a190*/  IMAD.MOV.U32 R80, RZ, RZ, R68 ;  /* 0x000000ffff507224 */ /* 0x000fe400078e0044 */
[----:B------:R-:W-:-:S05]  /*6a1a0*/  IMAD.MOV.U32 R81, RZ, RZ, R69 ;  /* 0x000000ffff517224 */ /* 0x000fca00078e0045 */
        /* <DEDUP_REMOVED lines=33> */
[C---:B-1----:R-:W-:Y:S03]  /*6a3c0*/  HMMA.1688.F32.TF32 R24, R92.reuse, R120, R244 ;  /* 0x000000785c18723c */ /* 0x042fe600000810f4 */
[----:B------:R-:W-:Y:S04]  /*6a3d0*/  STL.64 [R1+0x26e0], R16 ;  /* 0x0026e01001007387 */ /* 0x000fe80000100a00 */
[----:B------:R1:W-:Y:S01]  /*6a3e0*/  STL.64 [R1+0x26e8], R18 ;  /* 0x0026e81201007387 */ /* 0x0003e20000100a00 */
[C---:B---3--:R-:W-:Y:S08]  /*6a3f0*/  HMMA.1688.F32.TF32 R20, R92.reuse, R116, R248 ;  /* 0x000000745c14723c */ /* 0x048ff000000810f8 */
[C---:B-1----:R-:W-:Y:S08]  /*6a400*/  HMMA.1688.F32.TF32 R16, R92.reuse, R112, R236 ;  /* 0x000000705c10723c */ /* 0x042ff000000810ec */
[----:B------:R-:W-:Y:S01]  /*6a410*/  HMMA.1688.F32.TF32 R92, R92, R108, R96 ;  /* 0x0000006c5c5c723c */ /* 0x000fe20000081060 */
[----:B------:R-:W-:Y:S04]  /*6a420*/  STL.64 [R1+0x26d0], R24 ;  /* 0x0026d01801007387 */ /* 0x000fe80000100a00 */
[----:B------:R-:W-:Y:S03]  /*6a430*/  STL.64 [R1+0x26d8], R26 ;  /* 0x0026d81a01007387 */ /* 0x000fe60000100a00 */
[C---:B------:R-:W-:Y:S01]  /*6a440*/  HMMA.1688.F32.TF32 R96, R100.reuse, R224, R232 ;  /* 0x000000e06460723c */ /* 0x040fe200000810e8 */
[----:B------:R-:W-:Y:S04]  /*6a450*/  STL.64 [R1+0x26c0], R20 ;  /* 0x0026c01401007387 */ /* 0x000fe80000100a00 */
[----:B------:R-:W-:Y:S04]  /*6a460*/  STL.64 [R1+0x26c8], R22 ;  /* 0x0026c81601007387 */ /* 0x000fe80000100a00 */
[----:B------:R-:W-:Y:S04]  /*6a470*/  LDS R232, [R3+0x8500] ;  /* 0x0085000003e87984 */ /* 0x000fe80000000800 */
[----:B------:R-:W-:Y:S04]  /*6a480*/  LDS R234, [R3+0xa500] ;  /* 0x00a5000003ea7984 */ /* 0x000fe80000000800 */
[----:B------:R-:W-:Y:S04]  /*6a490*/  STL [R1+0x4d84], R92 ;  /* 0x004d845c01007387 */ /* 0x000fe80000100800 */
[----:B------:R-:W-:Y:S04]  /*6a4a0*/  STL.64 [R1+0x13a0], R16 ;  /* 0x0013a01001007387 */ /* 0x000fe80000100a00 */
[----:B------:R2:W-:Y:S04]  /*6a4b0*/  STL.64 [R1+0x13a8], R18 ;  /* 0x0013a81201007387 */ /* 0x0005e80000100a00 */
[----:B------:R-:W-:Y:S04]  /*6a4c0*/  STL [R1+0x4d80], R93 ;  /* 0x004d805d01007387 */ /* 0x000fe80000100800 */
[----:B------:R-:W-:Y:S04]  /*6a4d0*/  STL [R1+0x4d7c], R94 ;  /* 0x004d7c5e01007387 */ /* 0x000fe80000100800 */
[----:B------:R-:W-:Y:S04]  /*6a4e0*/  STL [R1+0x4d78], R95 ;  /* 0x004d785f01007387 */ /* 0x000fe80000100800 */
[----:B------:R-:W-:Y:S04]  /*6a4f0*/  STL [R1+0x4d94], R96 ;  /* 0x004d946001007387 */ /* 0x000fe80000100800 */
[----:B------:R-:W-:Y:S04]  /*6a500*/  STL [R1+0x4d90], R97 ;  /* 0x004d906101007387 */ /* 0x000fe80000100800 */
[----:B------:R-:W-:Y:S04]  /*6a510*/  STL [R1+0x4d8c], R98 ;  /* 0x004d8c6201007387 */ /* 0x000fe80000100800 */
[----:B------:R-:W-:Y:S04]  /*6a520*/  STL [R1+0x4d88], R99 ;  /* 0x004d886301007387 */ /* 0x000fe80000100800 */
[----:B------:R-:W3:Y:S04]  /*6a530*/  LDL.LU R236, [R1+0x1ce0] ;  /* 0x001ce00001ec7983 */ /* 0x000ee80000300800 */
[----:B------:R-:W-:Y:S04]  /*6a540*/  LDS R233, [R4+0x8500] ;  /* 0x0085000004e97984 */ /* 0x000fe80000000800 */
[----:B------:R-:W1:Y:S01]  /*6a550*/  LDS R235, [R4+0xa500] ;  /* 0x00a5000004eb7984 */ /* 0x000e620000000800 */
        /* <DEDUP_REMOVED lines=79> */
[----:B------:R-:W4:Y:S01]  /*6aa50*/  LDL.LU R243, [R1+0x1cdc] ;  /* 0x001cdc0001f37983 */ /* 0x000f220000300800 */
[C---:B---3--:R-:W-:Y:S08]  /*6aa60*/  HMMA.1688.F32.TF32 R68, R100.reuse, R212, R68 ;  /* 0x000000d46444723c */ /* 0x048ff00000081044 */
[C---:B------:R-:W-:Y:S08]  /*6aa70*/  HMMA.1688.F32.TF32 R72, R100.reuse, R216, R72 ;  /* 0x000000d86448723c */ /* 0x040ff00000081048 */
[C---:B------:R-:W-:Y:S08]  /*6aa80*/  HMMA.1688.F32.TF32 R64, R100.reuse, R208, R64 ;  /* 0x000000d06440723c */ /* 0x040ff00000081040 */
[----:B------:R-:W-:Y:S07]  /*6aa90*/  HMMA.1688.F32.TF32 R60, R100, R204, R60 ;  /* 0x000000cc643c723c */ /* 0x000fee000008103c */
[----:B------:R-:W-:Y:S04]  /*6aaa0*/  STL.64 [R1+0x1380], R72 ;  /* 0x0013804801007387 */ /* 0x000fe80000100a00 */
[----:B------:R-:W-:Y:S05]  /*6aab0*/  STL.64 [R1+0x1388], R74 ;  /* 0x0013884a01007387 */ /* 0x000fea0000100a00 */
[----:B------:R-:W-:Y:S01]  /*6aac0*/  IMAD.MOV.U32 R98, RZ, RZ, R66 ;  /* 0x000000ffff627224 */ /* 0x000fe200078e0042 */
[----:B------:R-:W-:-:S07]  /*6aad0*/  MOV R99, R67 ;  /* 0x0000004300637202 */ /* 0x000fce0000000f00 */
[----:B------:R-:W-:Y:S01]  /*6aae0*/  IMAD.MOV.U32 R92, RZ, RZ, R60 ;  /* 0x000000ffff5c7224 */ /* 0x000fe200078e003c */
[----:B------:R-:W-:Y:S01]  /*6aaf0*/  MOV R95, R63 ;  /* 0x0000003f005f7202 */ /* 0x000fe20000000f00 */
[----:B------:R-:W-:Y:S02]  /*6ab00*/  IMAD.MOV.U32 R93, RZ, RZ, R61 ;  /* 0x000000ffff5d7224 */ /* 0x000fe400078e003d */
[----:B------:R-:W-:Y:S02]  /*6ab10*/  IMAD.MOV.U32 R94, RZ, RZ, R62 ;  /* 0x000000ffff5e7224 */ /* 0x000fe400078e003e */
[C---:B------:R-:W-:Y:S08]  /*6ab20*/  HMMA.1688.F32.TF32 R60, R100.reuse, R12, R56 ;  /* 0x0000000c643c723c */ /* 0x040ff00000081038 */
[C---:B------:R-:W-:Y:S08]  /*6ab30*/  HMMA.1688.F32.TF32 R56, R100.reuse, R8, R52 ;  /* 0x000000086438723c */ /* 0x040ff00000081034 */
[C---:B------:R-:W-:Y:S08]  /*6ab40*/  HMMA.1688.F32.TF32 R52, R100.reuse, R200, R48 ;  /* 0x000000c86434723c */ /* 0x040ff00000081030 */
[----:B------:R-:W-:Y:S01]  /*6ab50*/  HMMA.1688.F32.TF32 R48, R100, R196, R44 ;  /* 0x000000c46430723c */ /* 0x000fe2000008102c */
[----:B------:R-:W-:-:S07]  /*6ab60*/  IMAD.MOV.U32 R96, RZ, RZ, R64 ;  /* 0x000000ffff607224 */ /* 0x000fce00078e0040 */
[----:B------:R-:W-:Y:S01]  /*6ab70*/  HMMA.1688.F32.TF32 R44, R100, R192, R40 ;  /* 0x000000c0642c723c */ /* 0x000fe20000081028 */
[----:B------:R-:W-:-:S07]  /*6ab80*/  IMAD.MOV.U32 R97, RZ, RZ, R65 ;  /* 0x000000ffff617224 */ /* 0x000fce00078e0041 */
        /* <DEDUP_REMOVED lines=12> */
[C---:B--2---:R-:W-:Y:S01]  /*6ac50*/  HMMA.1688.F32.TF32 R20, R100.reuse, R168, R16 ;  /* 0x000000a86414723c */ /* 0x044fe20000081010 */
        /* <DEDUP_REMOVED lines=26> */
[----:B----4-:R-:W-:Y:S07]  /*6ae00*/  HMMA.1688.F32.TF32 R16, R100, R152, R240 ;  /* 0x000000986410723c */ /* 0x010fee00000810f0 */
[----:B------:R-:W-:Y:S04]  /*6ae10*/  STL.64 [R1+0x25f0], R24 ;  /* 0x0025f01801007387 */ /* 0x000fe80000100a00 */
[----:B------:R-:W-:Y:S04]  /*6ae20*/  STL.64 [R1+0x25f8], R26 ;  /* 0x0025f81a01007387 */ /* 0x000fe80000100a00 */
[----:B------:R-:W2:Y:S04]  /*6ae30*/  LDL.LU R236, [R1+0x1b80] ;  /* 0x001b800001ec7983 */ /* 0x000ea80000300800 */
[----:B------:R3:W-:Y:S01]  /*6ae40*/  STL.64 [R1+0x25e0], R20 ;  /* 0x0025e01401007387 */ /* 0x0007e20000100a00 */
[----:B------:R-:W-:-:S03]  /*6ae50*/  IMAD.MOV.U32 R238, RZ, RZ, R104 ;  /* 0x000000ffffee7224 */ /* 0x000fc600078e0068 */
[----:B------:R4:W-:Y:S01]  /*6ae60*/  STL.64 [R1+0x25e8], R22 ;  /* 0x0025e81601007387 */ /* 0x0009e20000100a00 */
[----:B------:R-:W-:-:S03]  /*6ae70*/  IMAD.MOV.U32 R239, RZ, RZ, R105 ;  /* 0x000000ffffef7224 */ /* 0x000fc600078e0069 */
        /* <DEDUP_REMOVED lines=8> */
[----:B------:R-:W4:Y:S01]  /*6af00*/  LDL.LU R251, [R1+0x1b9c] ;  /* 0x001b9c0001fb7983 */ /* 0x000f220000300800 */
[----:B--2---:R-:W-:-:S03]  /*6af10*/  IMAD.MOV.U32 R244, RZ, RZ, R104 ;  /* 0x000000fffff47224 */ /* 0x004fc600078e0068 */
[----:B------:R-:W4:Y:S01]  /*6af20*/  LDL.LU R104, [R1+0x51f4] ;  /* 0x0051f40001687983 */ /* 0x000f220000300800 */
[----:B---3--:R-:W-:-:S03]  /*6af30*/  MOV R245, R105 ;  /* 0x0000006900f57202 */ /* 0x008fc60000000f00 */
[----:B------:R-:W2:Y:S04]  /*6af40*/  LDL.LU R105, [R1+0x51f0] ;  /* 0x0051f00001697983 */ /* 0x000ea80000300800 */
[----:B------:R-:W3:Y:S04]  /*6af50*/  LDL.LU R246, [R1+0x1ba8] ;  /* 0x001ba80001f67983 */ /* 0x000ee80000300800 */
[----:B------:R-:W3:Y:S04]  /*6af60*/  LDL.LU R247, [R1+0x1bac] ;  /* 0x001bac0001f77983 */ /* 0x000ee80000300800 */
[----:B------:R-:W3:Y:S04]  /*6af70*/  LDL.LU R20, [R1+0x1bc0] ;  /* 0x001bc00001147983 */ /* 0x000ee80000300800 */
[----:B------:R-:W3:Y:S01]  /*6af80*/  LDL.LU R21, [R1+0x1bc4] ;  /* 0x001bc40001157983 */ /* 0x000ee20000300800 */
[----:B----4-:R-:W-:-:S03]  /*6af90*/  IMAD.MOV.U32 R22, RZ, RZ, R104 ;  /* 0x000000ffff167224 */ /* 0x010fc600078e0068 */
[----:B------:R-:W4:Y:S01]  /*6afa0*/  LDL.LU R104, [R1+0x51ec] ;  /* 0x0051ec0001687983 */ /* 0x000f220000300800 */
[----:B--2---:R-:W-:-:S03]  /*6afb0*/  IMAD.MOV.U32 R23, RZ, RZ, R105 ;  /* 0x000000ffff177224 */ /* 0x004fc600078e0069 */
[----:B------:R-:W2:Y:S04]  /*6afc0*/  LDL.LU R105, [R1+0x51e8] ;  /* 0x0051e80001697983 */ /* 0x000ea80000300800 */
[----:B------:R-:W3:Y:S04]  /*6afd0*/  LDL.LU R24, [R1+0x1bd0] ;  /* 0x001bd00001187983 */ /* 0x000ee80000300800 */
[----:B------:R-:W3:Y:S04]  /*6afe0*/  LDL.LU R25, [R1+0x1bd4] ;  /* 0x001bd40001197983 */ /* 0x000ee80000300800 */
[----:B------:R-:W3:Y:S04]  /*6aff0*/  LDL.LU R26, [R1+0x1bd8] ;  /* 0x001bd800011a7983 */ /* 0x000ee80000300800 */
[----:B------:R-:W3:Y:S04]  /*6b000*/  LDL.LU R27, [R1+0x1bdc] ;  /* 0x001bdc00011b7983 */ /* 0x000ee80000300800 */
[----:B------:R-:W3:Y:S04]  /*6b010*/  LDL.LU R28, [R1+0x1be0] ;  /* 0x001be000011c7983 */ /* 0x000ee80000300800 */
[----:B------:R-:W3:Y:S01]  /*6b020*/  LDL.LU R29, [R1+0x1be4] ;  /* 0x001be400011d7983 */ /* 0x000ee20000300800 */
[----:B------:R-:W-:-:S02]  /*6b030*/  IMAD.MOV.U32 R240, RZ, RZ, R228 ;  /* 0x000000fffff07224 */ /* 0x000fc400078e00e4 */
[----:B------:R-:W-:Y:S01]  /*6b040*/  IMAD.MOV.U32 R241, RZ, RZ, R229 ;  /* 0x000000fffff17224 */ /* 0x000fe200078e00e5 */
[----:B------:R-:W-:Y:S01]  /*6b050*/  MOV R243, R231 ;  /* 0x000000e700f37202 */ /* 0x000fe20000000f00 */
[----:B------:R-:W-:Y:S01]  /*6b060*/  IMAD.MOV.U32 R242, RZ, RZ, R230 ;  /* 0x000000fffff27224 */ /* 0x000fe200078e00e6 */
[----:B----4-:R-:W-:Y:S01]  /*6b070*/  MOV R31, R104 ;  /* 0x00000068001f7202 */ /* 0x010fe20000000f00 */
[----:B--2---:R-:W-:Y:S02]  /*6b080*/  IMAD.MOV.U32 R30, RZ, RZ, R105 ;  /* 0x000000ffff1e7224 */ /* 0x004fe400078e0069 */
        /* <DEDUP_REMOVED lines=66> */
[C---:B---3--:R-:W-:Y:S08]  /*6b4b0*/  HMMA.1688.F32.TF32 R52, R100.reuse, R120, R52 ;  /* 0x000000786434723c */ /* 0x048ff00000081034 */
[C---:B------:R-:W-:Y:S08]  /*6b4c0*/  HMMA.1688.F32.TF32 R60, R100.reuse, R128, R60 ;  /* 0x00000080643c723c */ /* 0x040ff0000008103c */
[C---:B------:R-:W-:Y:S08]  /*6b4d0*/  HMMA.1688.F32.TF32 R64, R100.reuse, R132, R64 ;  /* 0x000000846440723c */ /* 0x040ff00000081040 */
[C---:B------:R-:W-:Y:S08]  /*6b4e0*/  HMMA.1688.F32.TF32 R68, R100.reuse, R136, R68 ;  /* 0x000000886444723c */ /* 0x040ff00000081044 */
[C---:B------:R-:W-:Y:S08]  /*6b4f0*/  HMMA.1688.F32.TF32 R76, R100.reuse, R144, R88 ;  /* 0x00000090644c723c */ /* 0x040ff00000081058 */
[C---:B------:R-:W-:Y:S08]  /*6b500*/  HMMA.1688.F32.TF32 R80, R100.reuse, R148, R84 ;  /* 0x000000946450723c */ /* 0x040ff00000081054 */
[C---:B------:R-:W-:Y:S08]  /*6b510*/  HMMA.1688.F32.TF32 R72, R100.reuse, R140, R72 ;  /* 0x0000008c6448723c */ /* 0x040ff00000081048 */
[C---:B------:R-:W-:Y:S07]  /*6b520*/  HMMA.1688.F32.TF32 R56, R100.reuse, R124, R56 ;  /* 0x0000007c6438723c */ /* 0x040fee0000081038 */
        /* <DEDUP_REMOVED lines=23> */
[C---:B-1----:R-:W-:Y:S01]  /*6b6a0*/  HMMA.1688.F32.TF32 R44, R232.reuse, R220, R40 ;  /* 0x000000dce82c723c */ /* 0x042fe20000081028 */
[----:B------:R-:W-:Y:S04]  /*6b6b0*/  STL.64 [R1+0x4f90], R100 ;  /* 0x004f906401007387 */ /* 0x000fe80000100a00 */
[----:B------:R-:W-:Y:S03]  /*6b6c0*/  LDS R228, [R3+0x8580] ;  /* 0x0085800003e47984 */ /* 0x000fe60000000800 */
[C---:B------:R-:W-:Y:S01]  /*6b6d0*/  HMMA.1688.F32.TF32 R40, R232.reuse, R216, R36 ;  /* 0x000000d8e828723c */ /* 0x040fe20000081024 */
[----:B------:R-:W-:Y:S04]  /*6b6e0*/  LDS R230, [R3+0xa580] ;  /* 0x00a5800003e67984 */ /* 0x000fe80000000800 */
[----:B------:R-:W-:Y:S03]  /*6b6f0*/  LDS R229, [R4+0x8580] ;  /* 0x0085800004e57984 */ /* 0x000fe60000000800 */
[C---:B------:R-:W-:Y:S01]  /*6b700*/  HMMA.1688.F32.TF32 R36, R232.reuse, R212, R32 ;  /* 0x000000d4e824723c */ /* 0x040fe20000081020 */
[----:B------:R-:W1:Y:S07]  /*6b710*/  LDS R231, [R4+0xa580] ;  /* 0x00a5800004e77984 */ /* 0x000e6e0000000800 */
        /* <DEDUP_REMOVED lines=28> */
[----:B------:R-:W2:Y:S04]  /*6b8e0*/  LDL.LU R236, [R1+0x19f0] ;  /* 0x0019f00001ec7983 */ /* 0x000ea80000300800 */
[----:B------:R-:W-:Y:S04]  /*6b8f0*/  STL.64 [R1+0x24d0], R20 ;  /* 0x0024d01401007387 */ /* 0x000fe80000100a00 */
[----:B------:R-:W-:Y:S04]  /*6b900*/  STL.64 [R1+0x24d8], R22 ;  /* 0x0024d81601007387 */ /* 0x000fe80000100a00 */
[----:B------:R3:W-:Y:S04]  /*6b910*/  STL.64 [R1+0x24c0], R16 ;  /* 0x0024c01001007387 */ /* 0x0007e80000100a00 */
[----:B------:R4:W-:Y:S04]  /*6b920*/  STL.64 [R1+0x24c8], R18 ;  /* 0x0024c81201007387 */ /* 0x0009e80000100a00 */
[----:B------:R-:W2:Y:S04]  /*6b930*/  LDL.LU R237, [R1+0x19f4] ;  /* 0x0019f40001ed7983 */ /* 0x000ea80000300800 */
[----:B------:R-:W2:Y:S04]  /*6b940*/  LDL.LU R238, [R1+0x19f8] ;  /* 0x0019f80001ee7983 */ /* 0x000ea80000300800 */
[----:B------:R-:W2:Y:S04]  /*6b950*/  LDL.LU R239, [R1+0x19fc] ;  /* 0x0019fc0001ef7983 */ /* 0x000ea80000300800 */
[----:B---3--:R-:W1:Y:S04]  /*6b960*/  LDL.LU R16, [R1+0x1a10] ;  /* 0x001a100001107983 */ /* 0x008e680000300800 */
[----:B------:R-:W1:Y:S04]  /*6b970*/  LDL.LU R17, [R1+0x1a14] ;  /* 0x001a140001117983 */ /* 0x000e680000300800 */
[----:B----4-:R-:W1:Y:S04]  /*6b980*/  LDL.LU R18, [R1+0x1a18] ;  /* 0x001a180001127983 */ /* 0x010e680000300800 */
[----:B------:R-:W1:Y:S04]  /*6b990*/  LDL.LU R19, [R1+0x1a1c] ;  /* 0x001a1c0001137983 */ /* 0x000e680000300800 */
        /* <DEDUP_REMOVED lines=94> */
[C---:B------:R-:W-:Y:S08]  /*6bf80*/  HMMA.1688.F32.TF32 R32, R232.reuse, R120, R32 ;  /* 0x00000078e820723c */ /* 0x040ff00000081020 */
        /* <DEDUP_REMOVED lines=11> */
[C---:B------:R-:W-:Y:S03]  /*6c040*/  HMMA.1688.F32.TF32 R80, R232.reuse, R168, R84 ;  /* 0x000000a8e850723c */ /* 0x040fe60000081054 */
[----:B------:R2:W-:Y:S05]  /*6c050*/  STL.64 [R1+0x24b8], R94 ;  /* 0x0024b85e01007387 */ /* 0x0005ea0000100a00 */
[C---:B------:R-:W-:Y:S08]  /*6c060*/  HMMA.1688.F32.TF32 R72, R232.reuse, R160, R72 ;  /* 0x000000a0e848723c */ /* 0x040ff00000081048 */
[C---:B--2---:R-:W-:Y:S08]  /*6c070*/  HMMA.1688.F32.TF32 R92, R232.reuse, R172, R76 ;  /* 0x000000ace85c723c */ /* 0x044ff0000008104c */
        /* <DEDUP_REMOVED lines=10> */
[----:B------:R-:W-:Y:S01]  /*6c120*/  STL.64 [R1+0x2478], R82 ;  /* 0x0024785201007387 */ /* 0x000fe20000100a00 */
[----:B------:R-:W-:Y:S03]  /*6c130*/  HMMA.1688.F32.TF32 R24, R232, R112, R24 ;  /* 0x00000070e818723c */ /* 0x000fe60000081018 */
[----:B------:R-:W-:Y:S04]  /*6c140*/  STL.64 [R1+0x2460], R76 ;  /* 0x0024604c01007387 */ /* 0x000fe80000100a00 */
[----:B------:R-:W-:Y:S04]  /*6c150*/  STL.64 [R1+0x2468], R78 ;  /* 0x0024684e01007387 */ /* 0x000fe80000100a00 */
[----:B------:R-:W-:Y:S04]  /*6c160*/  STL.64 [R1+0x2450], R72 ;  /* 0x0024504801007387 */ /* 0x000fe80000100a00 */
[----:B------:R-:W-:Y:S04]  /*6c170*/  STL.64 [R1+0x2458], R74 ;  /* 0x0024584a01007387 */ /* 0x000fe80000100a00 */
[----:B------:R-:W-:Y:S01]  /*6c180*/  STL.64 [R1+0x2440], R68 ;  /* 0x0024404401007387 */ /* 0x000fe20000100a00 */
[C---:B-1----:R-:W-:Y:S03]  /*6c190*/  HMMA.1688.F32.TF32 R16, R228.reuse, R224, R16 ;  /* 0x000000e0e410723c */ /* 0x042fe60000081010 */
        /* <DEDUP_REMOVED lines=28> */
[----:B------:R-:W-:Y:S04]  /*6c360*/  LDS R232, [R3+0x8600] ;  /* 0x0086000003e87984 */ /* 0x000fe80000000800 */
[----:B------:R-:W-:Y:S01]  /*6c370*/  LDS R234, [R3+0xa600] ;  /* 0x00a6000003ea7984 */ /* 0x000fe20000000800 */
[C---:B--2---:R-:W-:Y:S03]  /*6c380*/  HMMA.1688.F32.TF32 R16, R228.reuse, R216, R248 ;  /* 0x000000d8e410723c */ /* 0x044fe600000810f8 */
[----:B------:R-:W-:Y:S04]  /*6c390*/  STL.64 [R1+0x51c8], R218 ;  /* 0x0051c8da01007387 */ /* 0x000fe80000100a00 */
[----:B------:R-:W-:Y:S04]  /*6c3a0*/  LDS R233, [R4+0x8600] ;  /* 0x0086000004e97984 */ /* 0x000fe80000000800 */
[----:B------:R-:W1:Y:S04]  /*6c3b0*/  LDS R235, [R4+0xa600] ;  /* 0x00a6000004eb7984 */ /* 0x000e680000000800 */
[----:B------:R-:W-:Y:S04]  /*6c3c0*/  STL.64 [R1+0x2380], R20 ;  /* 0x0023801401007387 */ /* 0x000fe80000100a00 */
[----:B------:R2:W-:Y:S04]  /*6c3d0*/  STL.64 [R1+0x2388], R22 ;  /* 0x0023881601007387 */ /* 0x0005e80000100a00 */
[----:B------:R-:W-:Y:S04]  /*6c3e0*/  STL.64 [R1+0x51c0], R216 ;  /* 0x0051c0d801007387 */ /* 0x000fe80000100a00 */
[----:B------:R-:W-:Y:S01]  /*6c3f0*/  STL.64 [R1+0x2370], R16 ;  /* 0x0023701001007387 */ /* 0x000fe20000100a00 */
[C---:B--2---:R-:W-:Y:S03]  /*6c400*/  HMMA.1688.F32.TF32 R20, R228.reuse, R212, R236 ;  /* 0x000000d4e414723c */ /* 0x044fe600000810ec */
[----:B------:R2:W-:Y:S04]  /*6c410*/  STL.64 [R1+0x2378], R18 ;  /* 0x0023781201007387 */ /* 0x0005e80000100a00 */
[----:B------:R-:W3:Y:S01]  /*6c420*/  LDL.LU R236, [R1+0x1800] ;  /* 0x0018000001ec7983 */ /* 0x000ee20000300800 */
[C---:B--2---:R-:W-:Y:S11]  /*6c430*/  HMMA.1688.F32.TF32 R16, R228.reuse, R208, R240 ;  /* 0x000000d0e410723c */ /* 0x044ff600000810f0 */
[----:B------:R-:W-:Y:S04]  /*6c440*/  @!UPT UIADD3 URZ, URZ, URZ, URZ ;  /* 0x0000003f3f3ff290 */ /* 0x000fe8000fffe03f */
[----:B------:R2:W-:Y:S04]  /*6c450*/  STL.64 [R1+0x2360], R20 ;  /* 0x0023601401007387 */ /* 0x0005e80000100a00 */
[----:B------:R4:W-:Y:S04]  /*6c460*/  STL.64 [R1+0x2368], R22 ;  /* 0x0023681601007387 */ /* 0x0009e80000100a00 */
        /* <DEDUP_REMOVED lines=121> */
[----:B------:R-:W-:Y:S11]  /*6cc00*/  @!UPT UIADD3 URZ, URZ, URZ, URZ ;  /* 0x0000003f3f3ff290 */ /* 0x000ff6000fffe03f */
[----:B------:R-:W-:Y:S01]  /*6cc10*/  @!UPT UIADD3 URZ, URZ, URZ, URZ ;  /* 0x0000003f3f3ff290 */ /* 0x000fe2000fffe03f */
[----:B------:R-:W-:Y:S04]  /*6cc20*/  STL.64 [R1+0x2340], R216 ;  /* 0x002340d801007387 */ /* 0x000fe80000100a00 */
[----:B------:R1:W-:Y:S02]  /*6cc30*/  STL.64 [R1+0x2348], R218 ;  /* 0x002348da01007387 */ /* 0x0003e40000100a00 */
[C---:B-1----:R-:W-:Y:S08]  /*6cc40*/  HMMA.1688.F32.TF32 R216, R228.reuse, R12, R104 ;  /* 0x0000000ce4d8723c */ /* 0x042ff00000081068 */
[C---:B------:R-:W-:Y:S08]  /*6cc50*/  HMMA.1688.F32.TF32 R104, R228.reuse, R8, R100 ;  /* 0x00000008e468723c */ /* 0x040ff00000081064 */
[C---:B------:R-:W-:Y:S07]  /*6cc60*/  HMMA.1688.F32.TF32 R100, R228.reuse, R196, R96 ;  /* 0x000000c4e464723c */ /* 0x040fee0000081060 */
[----:B------:R-:W-:Y:S01]  /*6cc70*/  STL.64 [R1+0x2330], R216 ;  /* 0x002330d801007387 */ /* 0x000fe20000100a00 */
[C---:B------:R-:W-:Y:S03]  /*6cc80*/  HMMA.1688.F32.TF32 R96, R228.reuse, R192, R80 ;  /* 0x000000c0e460723c */ /* 0x040fe60000081050 */
[----:B------:R-:W-:Y:S04]  /*6cc90*/  STL.64 [R1+0x2338], R218 ;  /* 0x002338da01007387 */ /* 0x000fe80000100a00 */
[----:B------:R-:W-:Y:S04]  /*6cca0*/  STL.64 [R1+0x2320], R104 ;  /* 0x0023206801007387 */ /* 0x000fe80000100a00 */
[----:B------:R-:W-:Y:S04]  /*6ccb0*/  STL.64 [R1+0x2328], R106 ;  /* 0x0023286a01007387 */ /* 0x000fe80000100a00 */
[----:B------:R-:W-:Y:S01]  /*6ccc0*/  STL.64 [R1+0x2310], R92 ;  /* 0x0023105c01007387 */ /* 0x000fe20000100a00 */
[C---:B------:R-:W-:Y:S03]  /*6ccd0*/  HMMA.1688.F32.TF32 R80, R228.reuse, R184, R84 ;  /* 0x000000b8e450723c */ /* 0x040fe60000081054 */
[----:B------:R1:W-:Y:S05]  /*6cce0*/  STL.64 [R1+0x2318], R94 ;  /* 0x0023185e01007387 */ /* 0x0003ea0000100a00 */
[C---:B-1----:R-:W-:Y:S08]  /*6ccf0*/  HMMA.1688.F32.TF32 R92, R228.reuse, R188, R76 ;  /* 0x000000bce45c723c */ /* 0x042ff0000008104c */
[C---:B------:R-:W-:Y:S08]  /*6cd00*/  HMMA.1688.F32.TF32 R76, R228.reuse, R180, R88 ;  /* 0x000000b4e44c723c */ /* 0x040ff00000081058 */
[C---:B------:R-:W-:Y:S01]  /*6cd10*/  HMMA.1688.F32.TF32 R68, R228.reuse, R172, R68 ;  /* 0x000000ace444723c */ /* 0x040fe20000081044 */
[----:B------:R-:W-:Y:S07]  /*6cd20*/  STL.64 [R1+0x2300], R100 ;  /* 0x0023006401007387 */ /* 0x000fee0000100a00 */
[C---:B------:R-:W-:Y:S01]  /*6cd30*/  HMMA.1688.F32.TF32 R52, R228.reuse, R156, R52 ;  /* 0x0000009ce434723c */ /* 0x040fe20000081034 */
        /* <DEDUP_REMOVED lines=28> */
[----:B------:R-:W-:-:S03]  /*6cf00*/  IMAD.MOV.U32 R241, RZ, RZ, R252 ;  /* 0x000000fffff17224 */ /* 0x000fc600078e00fc */
[----:B------:R-:W-:Y:S01]  /*6cf10*/  STL.64 [R1+0x2220], R36 ;  /* 0x0022202401007387 */ /* 0x000fe20000100a00 */
[----:B------:R-:W-:-:S03]  /*6cf20*/  IMAD.MOV.U32 R242, RZ, RZ, R2 ;  /* 0x000000fffff27224 */ /* 0x000fc600078e0002 */
[----:B------:R-:W-:Y:S01]  /*6cf30*/  STL.64 [R1+0x2228], R38 ;  /* 0x0022282601007387 */ /* 0x000fe20000100a00 */
[----:B------:R-:W-:Y:S01]  /*6cf40*/  IMAD.MOV.U32 R243, RZ, RZ, R0 ;  /* 0x000000fffff37224 */ /* 0x000fe200078e0000 */
[----:B------:R-:W-:Y:S02]  /*6cf50*/  MOV R252, R29 ;  /* 0x0000001d00fc7202 */ /* 0x000fe40000000f00 */
[----:B------:R-:W-:Y:S01]  /*6cf60*/  STL.64 [R1+0x2210], R32 ;  /* 0x0022102001007387 */ /* 0x000fe20000100a00 */
[----:B------:R-:W-:Y:S02]  /*6cf70*/  IMAD.MOV.U32 R2, RZ, RZ, R30 ;  /* 0x000000ffff027224 */ /* 0x000fe400078e001e */
[----:B------:R-:W-:Y:S01]  /*6cf80*/  IMAD.MOV.U32 R0, RZ, RZ, R31 ;  /* 0x000000ffff007224 */ /* 0x000fe200078e001f */
[----:B------:R-:W-:Y:S04]  /*6cf90*/  STL.64 [R1+0x2218], R34 ;  /* 0x0022182201007387 */ /* 0x000fe80000100a00 */
[----:B------:R1:W-:Y:S02]  /*6cfa0*/  STL [R1+0x2200], R28 ;  /* 0x0022001c01007387 */ /* 0x0003e40000100800 */
[C---:B-1----:R-:W-:Y:S08]  /*6cfb0*/  HMMA.1688.F32.TF32 R28, R228.reuse, R128, R24 ;  /* 0x00000080e41c723c */ /* 0x042ff00000081018 */
[C---:B------:R-:W-:Y:S08]  /*6cfc0*/  HMMA.1688.F32.TF32 R24, R228.reuse, R124, R20 ;  /* 0x0000007ce418723c */ /* 0x040ff00000081014 */
[C---:B------:R-:W-:Y:S08]  /*6cfd0*/  HMMA.1688.F32.TF32 R20, R228.reuse, R120, R16 ;  /* 0x00000078e414723c */ /* 0x040ff00000081010 */
[C---:B------:R-:W-:Y:S01]  /*6cfe0*/  HMMA.1688.F32.TF32 R16, R228.reuse, R116, R244 ;  /* 0x00000074e410723c */ /* 0x040fe200000810f4 */
        /* <DEDUP_REMOVED lines=141> */
[C---:B---3--:R-:W-:Y:S08]  /*6d8c0*/  HMMA.1688.F32.TF32 R76, R232.reuse, R8, R76 ;  /* 0x00000008e84c723c */ /* 0x048ff0000008104c */
[C---:B------:R-:W-:Y:S08]  /*6d8d0*/  HMMA.1688.F32.TF32 R84, R232.reuse, R200, R84 ;  /* 0x000000c8e854723c */ /* 0x040ff00000081054 */
[C---:B--2---:R-:W-:Y:S11]  /*6d8e0*/  HMMA.1688.F32.TF32 R104, R232.reuse, R216, R104 ;  /* 0x000000d8e868723c */ /* 0x044ff60000081068 */
[----:B------:R-:W-:Y:S11]  /*6d8f0*/  @!UPT UIADD3 URZ, URZ, URZ, URZ ;  /* 0x0000003f3f3ff290 */ /* 0x000ff6000fffe03f */
[----:B------:R-:W-:Y:S01]  /*6d900*/  @!UPT UIADD3 URZ, URZ, URZ, URZ ;  /* 0x0000003f3f3ff290 */ /* 0x000fe2000fffe03f */
[----:B------:R-:W-:Y:S04]  /*6d910*/  STL.64 [R1+0x2190], R104 ;  /* 0x0021906801007387 */ /* 0x000fe80000100a00 */
[----:B------:R2:W-:Y:S02]  /*6d920*/  STL.64 [R1+0x2198], R106 ;  /* 0x0021986a01007387 */ /* 0x0005e40000100a00 */
[C---:B--2---:R-:W-:Y:S08]  /*6d930*/  HMMA.1688.F32.TF32 R104, R232.reuse, R212, R100 ;  /* 0x000000d4e868723c */ /* 0x044ff00000081064 */
[C---:B------:R-:W-:Y:S08]  /*6d940*/  HMMA.1688.F32.TF32 R100, R232.reuse, R208, R92 ;  /* 0x000000d0e864723c */ /* 0x040ff0000008105c */
[C---:B------:R-:W-:Y:S07]  /*6d950*/  HMMA.1688.F32.TF32 R92, R232.reuse, R204, R96 ;  /* 0x000000cce85c723c */ /* 0x040fee0000081060 */
        /* <DEDUP_REMOVED lines=11> */
[C---:B---3--:R-:W-:Y:S08]  /*6da10*/  HMMA.1688.F32.TF32 R76, R232.reuse, R192, R72 ;  /* 0x000000c0e84c723c */ /* 0x048ff00000081048 */
[C---:B------:R-:W-:Y:S08]  /*6da20*/  HMMA.1688.F32.TF32 R72, R232.reuse, R188, R68 ;  /* 0x000000bce848723c */ /* 0x040ff00000081044 */
[C---:B------:R-:W-:Y:S08]  /*6da30*/  HMMA.1688.F32.TF32 R68, R232.reuse, R184, R64 ;  /* 0x000000b8e844723c */ /* 0x040ff00000081040 */
[C---:B------:R-:W-:Y:S08]  /*6da40*/  HMMA.1688.F32.TF32 R64, R232.reuse, R180, R60 ;  /* 0x000000b4e840723c */ /* 0x040ff0000008103c */
[C---:B------:R-:W-:Y:S08]  /*6da50*/  HMMA.1688.F32.TF32 R60, R232.reuse, R176, R56 ;  /* 0x000000b0e83c723c */ /* 0x040ff00000081038 */
[C---:B----4-:R-:W-:Y:S01]  /*6da60*/  HMMA.1688.F32.TF32 R56, R232.reuse, R172, R52 ;  /* 0x000000ace838723c */ /* 0x050fe20000081034 */
        /* <DEDUP_REMOVED lines=164> */
[----:B---3--:R-:W-:Y:S11]  /*6e4b0*/  HMMA.1688.F32.TF32 R104, R232, R116, R104 ;  /* 0x00000074e868723c */ /* 0x008ff60000081068 */
[----:B------:R-:W-:Y:S11]  /*6e4c0*/  @!UPT UIADD3 URZ, URZ, URZ, URZ ;  /* 0x0000003f3f3ff290 */ /* 0x000ff6000fffe03f */
[----:B------:R-:W-:Y:S01]  /*6e4d0*/  @!UPT UIADD3 URZ, URZ, URZ, URZ ;  /* 0x0000003f3f3ff290 */ /* 0x000fe2000fffe03f */
[----:B------:R-:W-:Y:S04]  /*6e4e0*/  STL.64 [R1+0x1fe0], R104 ;  /* 0x001fe06801007387 */ /* 0x000fe80000100a00 */
[----:B------:R1:W-:Y:S01]  /*6e4f0*/  STL.64 [R1+0x1fe8], R106 ;  /* 0x001fe86a01007387 */ /* 0x0003e20000100a00 */
[----:B----4-:R-:W-:Y:S08]  /*6e500*/  HMMA.1688.F32.TF32 R80, R228, R220, R80 ;  /* 0x000000dce450723c */ /* 0x010ff00000081050 */
[C---:B-1----:R-:W-:Y:S08]  /*6e510*/  HMMA.1688.F32.TF32 R104, R232.reuse, R112, R100 ;  /* 0x00000070e868723c */ /* 0x042ff00000081064 */
[----:B------:R-:W-:Y:S01]  /*6e520*/  HMMA.1688.F32.TF32 R100, R232, R108, R92 ;  /* 0x0000006ce864723c */ /* 0x000fe2000008105c */
[----:B------:R-:W-:Y:S04]  /*6e530*/  LDS R232, [R3+0x8700] ;  /* 0x0087000003e87984 */ /* 0x000fe80000000800 */
[----:B------:R-:W-:Y:S03]  /*6e540*/  LDS R234, [R3+0xa700] ;  /* 0x00a7000003ea7984 */ /* 0x000fe60000000800 */
[C---:B------:R-:W-:Y:S01]  /*6e550*/  HMMA.1688.F32.TF32 R92, R228.reuse, R224, R96 ;  /* 0x000000e0e45c723c */ /* 0x040fe20000081060 */
[----:B------:R-:W-:Y:S04]  /*6e560*/  LDS R233, [R4+0x8700] ;  /* 0x0087000004e97984 */ /* 0x000fe80000000800 */
[----:B------:R-:W1:Y:S04]  /*6e570*/  LDS R235, [R4+0xa700] ;  /* 0x00a7000004eb7984 */ /* 0x000e680000000800 */
        /* <DEDUP_REMOVED lines=182> */
[----:B--2---:R-:W-:Y:S08]  /*6f0e0*/  HMMA.1688.F32.TF32 R72, R232, R224, R72 ;  /* 0x000000e0e848723c */ /* 0x004ff00000081048 */
[C---:B----4-:R-:W-:Y:S08]  /*6f0f0*/  HMMA.1688.F32.TF32 R104, R228.reuse, R136, R104 ;  /* 0x00000088e468723c */ /* 0x050ff00000081068 */
        /* <DEDUP_REMOVED lines=8> */
[----:B------:R-:W-:Y:S04]  /*6f180*/  STL.64 [R1+0x1e48], R106 ;  /* 0x001e486a01007387 */ /* 0x000fe80000100a00 */
[----:B------:R-:W-:Y:S01]  /*6f190*/  STL.64 [R1+0x1e30], R92 ;  /* 0x001e305c01007387 */ /* 0x000fe20000100a00 */
[C---:B------:R-:W-:Y:S03]  /*6f1a0*/  HMMA.1688.F32.TF32 R80, R228.reuse, R112, R84 ;  /* 0x00000070e450723c */ /* 0x040fe60000081054 */
[----:B------:R1:W-:Y:S05]  /*6f1b0*/  STL.64 [R1+0x1e38], R94 ;  /* 0x001e385e01007387 */ /* 0x0003ea0000100a00 */
[C---:B-1----:R-:W-:Y:S08]  /*6f1c0*/  HMMA.1688.F32.TF32 R92, R228.reuse, R116, R76 ;  /* 0x00000074e45c723c */ /* 0x042ff0000008104c */
        /* <DEDUP_REMOVED lines=16> */
[----:B------:R-:W-:Y:S04]  /*6f2d0*/  LDS R229, [R4+0x8780] ;  /* 0x0087800004e57984 */ /* 0x000fe80000000800 */
[----:B------:R-:W1:Y:S01]  /*6f2e0*/  LDS R231, [R4+0xa780] ;  /* 0x00a7800004e77984 */ /* 0x000e620000000800 */
        /* <DEDUP_REMOVED lines=46> */
[----:B------:R2:W-:Y:S04]  /*6f5d0*/  STL.64 [R1+0x1cf0], R20 ;  /* 0x001cf01401007387 */ /* 0x0005e80000100a00 */
[----:B------:R3:W-:Y:S04]  /*6f5e0*/  STL.64 [R1+0x1cf8], R22 ;  /* 0x001cf81601007387 */ /* 0x0007e80000100a00 */
[----:B--2---:R-:W2:Y:S04]  /*6f5f0*/  LDL.LU R20, [R1+0xf40] ;  /* 0x000f400001147983 */ /* 0x004ea80000300800 */
[----:B------:R4:W-:Y:S04]  /*6f600*/  STL.64 [R1+0x1ce0], R24 ;  /* 0x001ce01801007387 */ /* 0x0009e80000100a00 */
[----:B------:R1:W-:Y:S04]  /*6f610*/  STL.64 [R1+0x1ce8], R26 ;  /* 0x001ce81a01007387 */ /* 0x0003e80000100a00 */
[----:B------:R1:W-:Y:S04]  /*6f620*/  STL.64 [R1+0x1cd0], R16 ;  /* 0x001cd01001007387 */ /* 0x0003e80000100a00 */
[----:B------:R1:W-:Y:S04]  /*6f630*/  STL.64 [R1+0x1cd8], R18 ;  /* 0x001cd81201007387 */ /* 0x0003e80000100a00 */
[----:B------:R-:W2:Y:S04]  /*6f640*/  LDL.LU R21, [R1+0xf44] ;  /* 0x000f440001157983 */ /* 0x000ea80000300800 */
[----:B---3--:R-:W2:Y:S04]  /*6f650*/  LDL.LU R22, [R1+0xf48] ;  /* 0x000f480001167983 */ /* 0x008ea80000300800 */
[----:B------:R-:W2:Y:S04]  /*6f660*/  LDL.LU R23, [R1+0xf4c] ;  /* 0x000f4c0001177983 */ /* 0x000ea80000300800 */
[----:B----4-:R-:W3:Y:S04]  /*6f670*/  LDL.LU R24, [R1+0xf50] ;  /* 0x000f500001187983 */ /* 0x010ee80000300800 */
[----:B------:R-:W3:Y:S04]  /*6f680*/  LDL.LU R25, [R1+0xf54] ;  /* 0x000f540001197983 */ /* 0x000ee80000300800 */
[----:B-1----:R-:W3:Y:S04]  /*6f690*/  LDL.LU R26, [R1+0xf58] ;  /* 0x000f5800011a7983 */ /* 0x002ee80000300800 */
        /* <DEDUP_REMOVED lines=103> */
[----:B------:R-:W-:Y:S08]  /*6fd10*/  HMMA.1688.F32.TF32 R56, R228, R212, R56 ;  /* 0x000000d4e438723c */ /* 0x000ff00000081038 */
[----:B----4-:R-:W-:Y:S08]  /*6fd20*/  HMMA.1688.F32.TF32 R72, R232, R108, R72 ;  /* 0x0000006ce848723c */ /* 0x010ff00000081048 */
[C---:B------:R-:W-:Y:S08]  /*6fd30*/  HMMA.1688.F32.TF32 R52, R228.reuse, R208, R52 ;  /* 0x000000d0e434723c */ /* 0x040ff00000081034 */
[----:B------:R-:W-:Y:S08]  /*6fd40*/  HMMA.1688.F32.TF32 R40, R228, R8, R40 ;  /* 0x00000008e428723c */ /* 0x000ff00000081028 */
        /* <DEDUP_REMOVED lines=8> */
[----:B-1----:R-:W2:Y:S04]  /*6fdd0*/  LDL.LU.64 R246, [R1+0x51b8] ;  /* 0x0051b80001f67983 */ /* 0x002ea80000300a00 */
[----:B------:R-:W3:Y:S04]  /*6fde0*/  LDL.LU.64 R244, [R1+0x51b0] ;  /* 0x0051b00001f47983 */ /* 0x000ee80000300a00 */
[----:B------:R-:W-:Y:S04]  /*6fdf0*/  STL.64 [R1+0x1cb0], R248 ;  /* 0x001cb0f801007387 */ /* 0x000fe80000100a00 */
[----:B------:R1:W-:Y:S04]  /*6fe00*/  STL.64 [R1+0x1cb8], R250 ;  /* 0x001cb8fa01007387 */ /* 0x0003e80000100a00 */
[----:B-1----:R-:W4:Y:S04]  /*6fe10*/  LDL.LU.64 R250, [R1+0x51a8] ;  /* 0x0051a80001fa7983 */ /* 0x002f280000300a00 */
[----:B------:R-:W2:Y:S04]  /*6fe20*/  LDL.LU.64 R248, [R1+0x51a0] ;  /* 0x0051a00001f87983 */ /* 0x000ea80000300a00 */
[----:B------:R-:W-:Y:S04]  /*6fe30*/  STL.64 [R1+0x1ca0], R236 ;  /* 0x001ca0ec01007387 */ /* 0x000fe80000100a00 */
[----:B------:R1:W-:Y:S01]  /*6fe40*/  STL.64 [R1+0x1ca8], R238 ;  /* 0x001ca8ee01007387 */ /* 0x0003e20000100a00 */
[C---:B------:R-:W-:Y:S03]  /*6fe50*/  HMMA.1688.F32.TF32 R92, R232.reuse, R132, R92 ;  /* 0x00000084e85c723c */ /* 0x040fe6000008105c */
        /* <DEDUP_REMOVED lines=17> */
[----:B------:R-:W-:Y:S08]  /*6ff70*/  HMMA.1688.F32.TF32 R76, R232, R112, R88 ;  /* 0x00000070e84c723c */ /* 0x000ff00000081058 */
        /* <DEDUP_REMOVED lines=45> */
[----:B-1----:R-:W2:Y:S04]  /*70250*/  LDL.LU R36, [R1+0xf10] ;  /* 0x000f100001247983 */ /* 0x002ea80000300800 */
[----:B------:R1:W-:Y:S04]  /*70260*/  STL.64 [R1+0x1690], R20 ;  /* 0x0016901401007387 */ /* 0x0003e80000100a00 */
[----:B------:R1:W-:Y:S04]  /*70270*/  STL.64 [R1+0x1698], R22 ;  /* 0x0016981601007387 */ /* 0x0003e80000100a00 */
[----:B------:R1:W-:Y:S04]  /*70280*/  STL.64 [R1+0x15e0], R16 ;  /* 0x0015e01001007387 */ /* 0x0003e80000100a00 */
        /* <DEDUP_REMOVED lines=45> */
[C---:B---3--:R-:W-:Y:S08]  /*70560*/  HMMA.1688.F32.TF32 R40, R228.reuse, R176, R40 ;  /* 0x000000b0e428723c */ /* 0x048ff00000081028 */
[C---:B----4-:R-:W-:Y:S11]  /*70570*/  HMMA.1688.F32.TF32 R20, R228.reuse, R168, R20 ;  /* 0x000000a8e414723c */ /* 0x050ff60000081014 */
[----:B------:R-:W-:Y:S04]  /*70580*/  @!UPT UIADD3 URZ, URZ, URZ, URZ ;  /* 0x0000003f3f3ff290 */ /* 0x000fe8000fffe03f */
        /* <DEDUP_REMOVED lines=9> */
[----:B------:R-:W2:Y:S01]  /*70620*/  LDL.LU R43, [R1+0xe8c] ;  /* 0x000e8c00012b7983 */ /* 0x000ea20000300800 */
[C---:B------:R-:W-:Y:S03]  /*70630*/  HMMA.1688.F32.TF32 R56, R228.reuse, R164, R16 ;  /* 0x000000a4e438723c */ /* 0x040fe60000081010 */
        /* <DEDUP_REMOVED lines=8> */
[----:B------:R-:W4:Y:S04]  /*706c0*/  LDL.LU R16, [R1+0xe50] ;  /* 0x000e500001107983 */ /* 0x000f280000300800 */
[----:B------:R-:W-:Y:S04]  /*706d0*/  STL.64 [R1+0x29e0], R56 ;  /* 0x0029e03801007387 */ /* 0x000fe80000100a00 */
[----:B------:R-:W-:Y:S04]  /*706e0*/  STL.64 [R1+0x29e8], R58 ;  /* 0x0029e83a01007387 */ /* 0x000fe80000100a00 */
[----:B------:R-:W4:Y:S04]  /*706f0*/  LDL.LU R17, [R1+0xe54] ;  /* 0x000e540001117983 */ /* 0x000f280000300800 */
[----:B------:R-:W4:Y:S01]  /*70700*/  LDL.LU R18, [R1+0xe58] ;  /* 0x000e580001127983 */ /* 0x000f220000300800 */
[----:B------:R-:W-:Y:S01]  /*70710*/  HMMA.1688.F32.TF32 R52, R228, R160, R52 ;  /* 0x000000a0e434723c */ /* 0x000fe20000081034 */
[----:B------:R-:W-:Y:S11]  /*70720*/  IMAD.MOV.U32 R19, RZ, RZ, R6 ;  /* 0x000000ffff137224 */ /* 0x000ff600078e0006 */
[----:B------:R-:W-:Y:S11]  /*70730*/  @!UPT UIADD3 URZ, URZ, URZ, URZ ;  /* 0x0000003f3f3ff290 */ /* 0x000ff6000fffe03f */
[----:B------:R-:W-:Y:S01]  /*70740*/  STL.64 [R1+0x29d0], R52 ;  /* 0x0029d03401007387 */ /* 0x000fe20000100a00 */
[----:B------:R-:W-:-:S03]  /*70750*/  MOV R6, R55 ;  /* 0x0000003700067202 */ /* 0x000fc60000000f00 */
[----:B------:R1:W-:Y:S02]  /*70760*/  STL [R1+0x29d8], R54 ;  /* 0x0029d83601007387 */ /* 0x0003e40000100800 */
[C---:B-1----:R-:W-:Y:S08]  /*70770*/  HMMA.1688.F32.TF32 R52, R228.reuse, R156, R48 ;  /* 0x0000009ce434723c */ /* 0x042ff00000081030 */
[C---:B------:R-:W-:Y:S08]  /*70780*/  HMMA.1688.F32.TF32 R48, R228.reuse, R152, R44 ;  /* 0x00000098e430723c */ /* 0x040ff0000008102c */
[C---:B------:R-:W-:Y:S07]  /*70790*/  HMMA.1688.F32.TF32 R44, R228.reuse, R148, R32 ;  /* 0x00000094e42c723c */ /* 0x040fee0000081020 */
[----:B------:R-:W-:Y:S04]  /*707a0*/  STL.64 [R1+0x29c0], R52 ;  /* 0x0029c03401007387 */ /* 0x000fe80000100a00 */
[----:B------:R-:W-:Y:S04]  /*707b0*/  STL.64 [R1+0x29c8], R54 ;  /* 0x0029c83601007387 */ /* 0x000fe80000100a00 */
[----:B------:R-:W4:Y:S04]  /*707c0*/  LDL.LU R32, [R1+0xe40] ;  /* 0x000e400001207983 */ /* 0x000f280000300800 */
[----:B------:R-:W-:Y:S04]  /*707d0*/  STL.64 [R1+0x29b0], R48 ;  /* 0x0029b03001007387 */ /* 0x000fe80000100a00 */
[----:B------:R-:W-:Y:S04]  /*707e0*/  STL.64 [R1+0x29b8], R50 ;  /* 0x0029b83201007387 */ /* 0x000fe80000100a00 */
[----:B------:R-:W-:Y:S01]  /*707f0*/  STL.64 [R1+0x29a0], R44 ;  /* 0x0029a02c01007387 */ /* 0x000fe20000100a00 */
[C---:B------:R-:W-:Y:S03]  /*70800*/  HMMA.1688.F32.TF32 R24, R228.reuse, R140, R24 ;  /* 0x0000008ce418723c */ /* 0x040fe60000081018 */
[----:B------:R1:W-:Y:S04]  /*70810*/  STL.64 [R1+0x29a8], R46 ;  /* 0x0029a82e01007387 */ /* 0x0003e80000100a00 */
[----:B------:R-:W4:Y:S04]  /*70820*/  LDL.LU R33, [R1+0xe44] ;  /* 0x000e440001217983 */ /* 0x000f280000300800 */
[----:B------:R-:W4:Y:S01]  /*70830*/  LDL.LU R34, [R1+0xe48] ;  /* 0x000e480001227983 */ /* 0x000f220000300800 */
[C---:B-1----:R-:W-:Y:S03]  /*70840*/  HMMA.1688.F32.TF32 R44, R228.reuse, R144, R28 ;  /* 0x00000090e42c723c */ /* 0x042fe6000008101c */
[----:B------:R-:W4:Y:S04]  /*70850*/  LDL.LU R35, [R1+0xe4c] ;  /* 0x000e4c0001237983 */ /* 0x000f280000300800 */
[----:B------:R-:W4:Y:S11]  /*70860*/  LDL.LU R28, [R1+0xe30] ;  /* 0x000e3000011c7983 */ /* 0x000f360000300800 */
[----:B------:R-:W-:Y:S05]  /*70870*/  @!UPT UIADD3 URZ, URZ, URZ, URZ ;  /* 0x0000003f3f3ff290 */ /* 0x000fea000fffe03f */
[----:B------:R-:W-:Y:S04]  /*70880*/  STL.64 [R1+0x2990], R44 ;  /* 0x0029902c01007387 */ /* 0x000fe80000100a00 */
[----:B------:R-:W-:Y:S04]  /*70890*/  STL.64 [R1+0x2998], R46 ;  /* 0x0029982e01007387 */ /* 0x000fe80000100a00 */
[----:B------:R1:W-:Y:S04]  /*708a0*/  STL.64 [R1+0x2980], R24 ;  /* 0x0029801801007387 */ /* 0x0003e80000100a00 */
[----:B------:R1:W-:Y:S04]  /*708b0*/  STL.64 [R1+0x2988], R26 ;  /* 0x0029881a01007387 */ /* 0x0003e80000100a00 */
[----:B------:R-:W4:Y:S04]  /*708c0*/  LDL.LU R29, [R1+0xe34] ;  /* 0x000e3400011d7983 */ /* 0x000f280000300800 */
[----:B------:R-:W4:Y:S04]  /*708d0*/  LDL.LU R30, [R1+0xe38] ;  /* 0x000e3800011e7983 */ /* 0x000f280000300800 */
[----:B------:R-:W4:Y:S04]  /*708e0*/  LDL.LU R31, [R1+0xe3c] ;  /* 0x000e3c00011f7983 */ /* 0x000f280000300800 */
[----:B-1----:R-:W4:Y:S04]  /*708f0*/  LDL.LU R24, [R1+0xe20] ;  /* 0x000e200001187983 */ /* 0x002f280000300800 */
[----:B------:R-:W4:Y:S04]  /*70900*/  LDL.LU R25, [R1+0xe24] ;  /* 0x000e240001197983 */ /* 0x000f280000300800 */
[----:B------:R-:W4:Y:S04]  /*70910*/  LDL.LU R26, [R1+0xe28] ;  /* 0x000e2800011a7983 */ /* 0x000f280000300800 */
[----:B------:R-:W4:Y:S01]  /*70920*/  LDL.LU R27, [R1+0xe2c] ;  /* 0x000e2c00011b7983 */ /* 0x000f220000300800 */
[C---:B--2---:R-:W-:Y:S08]  /*70930*/  HMMA.1688.F32.TF32 R40, R228.reuse, R136, R40 ;  /* 0x00000088e428723c */ /* 0x044ff00000081028 */
[C---:B---3--:R-:W-:Y:S08]  /*70940*/  HMMA.1688.F32.TF32 R36, R228.reuse, R132, R36 ;  /* 0x00000084e424723c */ /* 0x048ff00000081024 */
[----:B----4-:R-:W-:Y:S08]  /*70950*/  HMMA.1688.F32.TF32 R20, R228, R128, R20 ;  /* 0x00000080e414723c */ /* 0x010ff00000081014 */
[----:B------:R-:W-:-:S02]  /*70960*/  IMAD.MOV.U32 R156, RZ, RZ, R43 ;  /* 0x000000ffff9c7224 */ /* 0x000fc400078e002b */
[----:B------:R-:W-:Y:S01]  /*70970*/  IMAD.MOV.U32 R157, RZ, RZ, R42 ;  /* 0x000000ffff9d7224 */ /* 0x000fe200078e002a */
[----:B------:R-:W-:Y:S01]  /*70980*/  STL.64 [R1+0x2970], R40 ;  /* 0x0029702801007387 */ /* 0x000fe20000100a00 */
[----:B------:R-:W-:Y:S03]  /*70990*/  HMMA.1688.F32.TF32 R16, R228, R124, R16 ;  /* 0x0000007ce410723c */ /* 0x000fe60000081010 */
[----:B------:R1:W-:Y:S04]  /*709a0*/  STL [R1+0x4d00], R156 ;  /* 0x004d009c01007387 */ /* 0x0003e80000100800 */
[----:B------:R2:W-:Y:S04]  /*709b0*/  STL [R1+0x4cfc], R157 ;  /* 0x004cfc9d01007387 */ /* 0x0005e80000100800 */
[----:B------:R-:W-:Y:S01]  /*709c0*/  STL.64 [R1+0x2960], R36 ;  /* 0x0029602401007387 */ /* 0x000fe20000100a00 */
[----:B-1----:R-:W-:Y:S01]  /*709d0*/  IMAD.MOV.U32 R156, RZ, RZ, R22 ;  /* 0x000000ffff9c7224 */ /* 0x002fe200078e0016 */
[----:B--2---:R-:W-:-:S02]  /*709e0*/  MOV R157, R23 ;  /* 0x00000017009d7202 */ /* 0x004fc40000000f00 */
[----:B------:R-:W-:Y:S04]  /*709f0*/  STL.64 [R1+0x2968], R38 ;  /* 0x0029682601007387 */ /* 0x000fe80000100a00 */
[----:B------:R1:W-:Y:S04]  /*70a00*/  STL.64 [R1+0x2950], R20 ;  /* 0x0029501401007387 */ /* 0x0003e80000100a00 */
[----:B------:R-:W-:Y:S04]  /*70a10*/  STL [R1+0x4d08], R157 ;  /* 0x004d089d01007387 */ /* 0x000fe80000100800 */
[----:B------:R-:W-:Y:S01]  /*70a20*/  STL [R1+0x4d04], R156 ;  /* 0x004d049c01007387 */ /* 0x000fe20000100800 */
[----:B------:R-:W-:-:S03]  /*70a30*/  IMAD.MOV.U32 R22, RZ, RZ, R218 ;  /* 0x000000ffff167224 */ /* 0x000fc600078e00da */
[----:B-1----:R-:W2:Y:S01]  /*70a40*/  LDL.LU R20, [R1+0xe10] ;  /* 0x000e100001147983 */ /* 0x002ea20000300800 */
[----:B------:R-:W-:-:S03]  /*70a50*/  IMAD.MOV.U32 R23, RZ, RZ, R219 ;  /* 0x000000ffff177224 */ /* 0x000fc600078e00db */
[----:B------:R1:W-:Y:S04]  /*70a60*/  STL.64 [R1+0x2940], R16 ;  /* 0x0029401001007387 */ /* 0x0003e80000100a00 */
[----:B------:R3:W-:Y:S04]  /*70a70*/  STL.64 [R1+0x2948], R18 ;  /* 0x0029481201007387 */ /* 0x0007e80000100a00 */
[----:B------:R-:W2:Y:S04]  /*70a80*/  LDL.LU R21, [R1+0xe14] ;  /* 0x000e140001157983 */ /* 0x000ea80000300800 */
[----:B------:R-:W4:Y:S01]  /*70a90*/  LDL.LU R218, [R1+0x5178] ;  /* 0x0051780001da7983 */ /* 0x000f220000300800 */
[----:B-1----:R-:W-:Y:S01]  /*70aa0*/  IMAD.MOV.U32 R16, RZ, RZ, R222 ;  /* 0x000000ffff107224 */ /* 0x002fe200078e00de */
[----:B------:R-:W-:-:S02]  /*70ab0*/  MOV R17, R223 ;  /* 0x000000df00117202 */ /* 0x000fc40000000f00 */
[----:B------:R-:W4:Y:S01]  /*70ac0*/  LDL.LU R219, [R1+0x5174] ;  /* 0x0051740001db7983 */ /* 0x000f220000300800 */
[----:B---3--:R-:W-:-:S03]  /*70ad0*/  IMAD.MOV.U32 R18, RZ, RZ, R226 ;  /* 0x000000ffff127224 */ /* 0x008fc600078e00e2 */
[----:B------:R-:W2:Y:S01]  /*70ae0*/  LDL.LU R222, [R1+0x5170] ;  /* 0x0051700001de7983 */ /* 0x000ea20000300800 */
[----:B------:R-:W-:-:S03]  /*70af0*/  IMAD.MOV.U32 R19, RZ, RZ, R227 ;  /* 0x000000ffff137224 */ /* 0x000fc600078e00e3 */
[----:B------:R-:W2:Y:S04]  /*70b00*/  LDL.LU R223, [R1+0x516c] ;  /* 0x00516c0001df7983 */ /* 0x000ea80000300800 */
[----:B------:R-:W3:Y:S04]  /*70b10*/  LDL.LU R226, [R1+0x5168] ;  /* 0x0051680001e27983 */ /* 0x000ee80000300800 */
[----:B------:R-:W3:Y:S01]  /*70b20*/  LDL.LU R227, [R1+0x5164] ;  /* 0x0051640001e37983 */ /* 0x000ee20000300800 */
[----:B------:R-:W-:Y:S11]  /*70b30*/  HMMA.1688.F32.TF32 R32, R228, R120, R32 ;  /* 0x00000078e420723c */ /* 0x000ff60000081020 */
[----:B------:R-:W-:Y:S11]  /*70b40*/  @!UPT UIADD3 URZ, URZ, URZ, URZ ;  /* 0x0000003f3f3ff290 */ /* 0x000ff6000fffe03f */
[----:B------:R-:W-:Y:S02]  /*70b50*/  @!UPT UIADD3 URZ, URZ, URZ, URZ ;  /* 0x0000003f3f3ff290 */ /* 0x000fe4000fffe03f */
[----:B------:R-:W-:Y:S01]  /*70b60*/  MOV R152, R33 ;  /* 0x0000002100987202 */ /* 0x000fe20000000f00 */
[----:B------:R-:W-:-:S04]  /*70b70*/  IMAD.MOV.U32 R153, RZ, RZ, R32 ;  /* 0x000000ffff997224 */ /* 0x000fc800078e0020 */
[----:B------:R1:W-:Y:S01]  /*70b80*/  STL [R1+0x4d10], R152 ;  /* 0x004d109801007387 */ /* 0x0003e20000100800 */
[----:B------:R-:W-:Y:S03]  /*70b90*/  HMMA.1688.F32.TF32 R28, R228, R116, R28 ;  /* 0x00000074e41c723c */ /* 0x000fe6000008101c */
[----:B------:R1:W-:Y:S01]  /*70ba0*/  STL [R1+0x4d0c], R153 ;  /* 0x004d0c9901007387 */ /* 0x0003e20000100800 */
[----:B------:R-:W-:Y:S01]  /*70bb0*/  IMAD.MOV.U32 R32, RZ, RZ, R163 ;  /* 0x000000ffff207224 */ /* 0x000fe200078e00a3 */
[----:B------:R-:W-:Y:S01]  /*70bc0*/  MOV R33, R162 ;  /* 0x000000a200217202 */ /* 0x000fe20000000f00 */
[----:B------:R-:W-:Y:S02]  /*70bd0*/  IMAD.MOV.U32 R149, RZ, RZ, R34 ;  /* 0x000000ffff957224 */ /* 0x000fe400078e0022 */
[----:B------:R-:W-:Y:S02]  /*70be0*/  IMAD.MOV.U32 R148, RZ, RZ, R35 ;  /* 0x000000ffff947224 */ /* 0x000fe400078e0023 */
[----:B------:R-:W-:-:S02]  /*70bf0*/  IMAD.MOV.U32 R34, RZ, RZ, R159 ;  /* 0x000000ffff227224 */ /* 0x000fc400078e009f */
[----:B------:R-:W-:Y:S01]  /*70c00*/  IMAD.MOV.U32 R35, RZ, RZ, R158 ;  /* 0x000000ffff237224 */ /* 0x000fe200078e009e */
[----:B------:R-:W-:Y:S01]  /*70c10*/  MOV R41, R170 ;  /* 0x000000aa00297202 */ /* 0x000fe20000000f00 */
[----:B------:R-:W-:-:S10]  /*70c20*/  IMAD.MOV.U32 R40, RZ, RZ, R171 ;  /* 0x000000ffff287224 */ /* 0x000fd400078e00ab */
[----:B------:R-:W-:Y:S01]  /*70c30*/  IMAD.MOV.U32 R145, RZ, RZ, R28 ;  /* 0x000000ffff917224 */ /* 0x000fe200078e001c */
[----:B------:R-:W-:Y:S01]  /*70c40*/  MOV R144, R29 ;  /* 0x0000001d00907202 */ /* 0x000fe20000000f00 */
[----:B------:R-:W-:Y:S01]  /*70c50*/  IMAD.MOV.U32 R28, RZ, RZ, R155 ;  /* 0x000000ffff1c7224 */ /* 0x000fe200078e009b */
[----:B------:R-:W-:Y:S01]  /*70c60*/  MOV R29, R154 ;  /* 0x0000009a001d7202 */ /* 0x000fe20000000f00 */
[----:B------:R-:W-:Y:S02]  /*70c70*/  IMAD.MOV.U32 R141, RZ, RZ, R30 ;  /* 0x000000ffff8d7224 */ /* 0x000fe400078e001e */
[----:B------:R-:W-:Y:S02]  /*70c80*/  IMAD.MOV.U32 R140, RZ, RZ, R31 ;  /* 0x000000ffff8c7224 */ /* 0x000fe400078e001f */
[----:B------:R-:W-:Y:S02]  /*70c90*/  IMAD.MOV.U32 R30, RZ, RZ, R151 ;  /* 0x000000ffff1e7224 */ /* 0x000fe400078e0097 */
[----:B------:R-:W-:-:S02]  /*70ca0*/  IMAD.MOV.U32 R31, RZ, RZ, R150 ;  /* 0x000000ffff1f7224 */ /* 0x000fc400078e0096 */
        /* <DEDUP_REMOVED lines=12> */
[----:B------:R-:W-:Y:S02]  /*70d70*/  IMAD.MOV.U32 R58, RZ, RZ, R183 ;  /* 0x000000ffff3a7224 */ /* 0x000fe400078e00b7 */
[----:B------:R-:W-:Y:S01]  /*70d80*/  IMAD.MOV.U32 R59, RZ, RZ, R182 ;  /* 0x000000ffff3b7224 */ /* 0x000fe200078e00b6 */
[C---:B----4-:R-:W-:Y:S08]  /*70d90*/  HMMA.1688.F32.TF32 R16, R232.reuse, R218, R16 ;  /* 0x000000dae810723c */ /* 0x050ff00000081010 */
[C---:B--2---:R-:W-:Y:S08]  /*70da0*/  HMMA.1688.F32.TF32 R20, R232.reuse, R222, R20 ;  /* 0x000000dee814723c */ /* 0x044ff00000081014 */
[----:B---3--:R-:W-:Y:S08]  /*70db0*/  HMMA.1688.F32.TF32 R236, R232, R226, R236 ;  /* 0x000000e2e8ec723c */ /* 0x008ff000000810ec */
[----:B------:R-:W-:Y:S01]  /*70dc0*/  IMAD.MOV.U32 R121, RZ, RZ, R16 ;  /* 0x000000ffff797224 */ /* 0x000fe200078e0010 */
[----:B------:R-:W-:Y:S01]  /*70dd0*/  MOV R120, R17 ;  /* 0x0000001100787202 */ /* 0x000fe20000000f00 */
[----:B------:R-:W-:Y:S01]  /*70de0*/  IMAD.MOV.U32 R16, RZ, RZ, R147 ;  /* 0x000000ffff107224 */ /* 0x000fe200078e0093 */
[----:B------:R-:W-:Y:S01]  /*70df0*/  MOV R17, R146 ;  /* 0x0000009200117202 */ /* 0x000fe20000000f00 */
[----:B------:R-:W-:-:S02]  /*70e00*/  IMAD.MOV.U32 R117, RZ, RZ, R18 ;  /* 0x000000ffff757224 */ /* 0x000fc400078e0012 */
[----:B------:R-:W-:Y:S02]  /*70e10*/  IMAD.MOV.U32 R116, RZ, RZ, R19 ;  /* 0x000000ffff747224 */ /* 0x000fe400078e0013 */
[----:B------:R-:W-:Y:S01]  /*70e20*/  IMAD.MOV.U32 R18, RZ, RZ, R143 ;  /* 0x000000ffff127224 */ /* 0x000fe200078e008f */
[----:B------:R-:W-:Y:S01]  /*70e30*/  MOV R128, R21 ;  /* 0x0000001500807202 */ /* 0x000fe20000000f00 */
[----:B------:R-:W-:-:S05]  /*70e40*/  IMAD.MOV.U32 R129, RZ, RZ, R20 ;  /* 0x000000ffff817224 */ /* 0x000fca00078e0014 */
[----:B------:R-:W-:Y:S01]  /*70e50*/  STL.64 [R1+0x4d20], R238 ;  /* 0x004d20ee01007387 */ /* 0x000fe20000100a00 */
[----:B------:R-:W-:-:S03]  /*70e60*/  IMAD.MOV.U32 R19, RZ, RZ, R142 ;  /* 0x000000ffff137224 */ /* 0x000fc600078e008e */
[----:B------:R-:W-:Y:S01]  /*70e70*/  STL.64 [R1+0x4d18], R236 ;  /* 0x004d18ec01007387 */ /* 0x000fe20000100a00 */
[----:B------:R-:W-:-:S03]  /*70e80*/  IMAD.MOV.U32 R20, RZ, RZ, R11 ;  /* 0x000000ffff147224 */ /* 0x000fc600078e000b */
[----:B------:R-:W2:Y:S01]  /*70e90*/  LDL.LU R147, [R1+0x5160] ;  /* 0x0051600001937983 */ /* 0x000ea20000300800 */
[----:B------:R-:W-:-:S03]  /*70ea0*/  IMAD.MOV.U32 R125, RZ, RZ, R22 ;  /* 0x000000ffff7d7224 */ /* 0x000fc600078e0016 */
[----:B------:R-:W3:Y:S01]  /*70eb0*/  LDL.LU R146, [R1+0x515c] ;  /* 0x00515c0001927983 */ /* 0x000ee20000300800 */
[----:B------:R-:W-:-:S03]  /*70ec0*/  MOV R21, R10 ;  /* 0x0000000a00157202 */ /* 0x000fc60000000f00 */
[----:B------:R-:W4:Y:S01]  /*70ed0*/  LDL.LU R143, [R1+0x5158] ;  /* 0x00515800018f7983 */ /* 0x000f220000300800 */
[----:B------:R-:W-:-:S03]  /*70ee0*/  IMAD.MOV.U32 R124, RZ, RZ, R23 ;  /* 0x000000ffff7c7224 */ /* 0x000fc600078e0017 */
        /* <DEDUP_REMOVED lines=32> */
[----:B------:R-:W-:Y:S01]  /*710f0*/  IMAD.MOV.U32 R60, RZ, RZ, R134 ;  /* 0x000000ffff3c7224 */ /* 0x000fe200078e0086 */
[----:B------:R-:W-:Y:S01]  /*71100*/  MOV R61, R135 ;  /* 0x00000087003d7202 */ /* 0x000fe20000000f00 */
[----:B------:R-:W4:Y:S01]  /*71110*/  LDL.LU R134, [R1+0x50e0] ;  /* 0x0050e00001867983 */ /* 0x000f220000300800 */
[----:B------:R-:W-:-:S02]  /*71120*/  IMAD.MOV.U32 R62, RZ, RZ, R138 ;  /* 0x000000ffff3e7224 */ /* 0x000fc400078e008a */
[----:B------:R-:W-:Y:S01]  /*71130*/  IMAD.MOV.U32 R63, RZ, RZ, R139 ;  /* 0x000000ffff3f7224 */ /* 0x000fe200078e008b */
[----:B------:R-:W4:Y:S04]  /*71140*/  LDL.LU R135, [R1+0x50dc] ;  /* 0x0050dc0001877983 */ /* 0x000f280000300800 */
[----:B------:R-:W4:Y:S04]  /*71150*/  LDL.LU R138, [R1+0x50d8] ;  /* 0x0050d800018a7983 */ /* 0x000f280000300800 */
[----:B------:R-:W4:Y:S09]  /*71160*/  LDL.LU R139, [R1+0x50d4] ;  /* 0x0050d400018b7983 */ /* 0x000f320000300800 */
[----:B-1----:R-:W-:Y:S01]  /*71170*/  IMAD.MOV.U32 R152, RZ, RZ, R24 ;  /* 0x000000ffff987224 */ /* 0x002fe200078e0018 */
[----:B------:R-:W-:Y:S01]  /*71180*/  MOV R153, R25 ;  /* 0x0000001900997202 */ /* 0x000fe20000000f00 */
[----:B------:R-:W-:-:S02]  /*71190*/  IMAD.MOV.U32 R157, RZ, RZ, R26 ;  /* 0x000000ffff9d7224 */ /* 0x000fc400078e001a */
[----:B------:R-:W-:Y:S02]  /*711a0*/  IMAD.MOV.U32 R156, RZ, RZ, R27 ;  /* 0x000000ffff9c7224 */ /* 0x000fe400078e001b */
[----:B------:R-:W-:Y:S01]  /*711b0*/  HMMA.1688.F32.TF32 R24, R228, R108, R240 ;  /* 0x0000006ce418723c */ /* 0x000fe200000810f0 */
[----:B------:R-:W-:Y:S01]  /*711c0*/  IMAD.MOV.U32 R52, RZ, RZ, R214 ;  /* 0x000000ffff347224 */ /* 0x000fe200078e00d6 */
[----:B------:R-:W-:Y:S01]  /*711d0*/  MOV R53, R215 ;  /* 0x000000d700357202 */ /* 0x000fe20000000f00 */
[----:B------:R-:W-:Y:S02]  /*711e0*/  IMAD.MOV.U32 R54, RZ, RZ, R14 ;  /* 0x000000ffff367224 */ /* 0x000fe400078e000e */
        /* <DEDUP_REMOVED lines=8> */
[----:B------:R-:W1:Y:S04]  /*71270*/  LDS R231, [R4+0xe080] ;  /* 0x00e0800004e77984 */ /* 0x000e680000000800 */
[----:B------:R-:W-:Y:S01]  /*71280*/  IMAD.MOV.U32 R137, RZ, RZ, R24 ;  /* 0x000000ffff897224 */ /* 0x000fe200078e0018 */
[----:B------:R-:W-:Y:S01]  /*71290*/  MOV R136, R25 ;  /* 0x0000001900887202 */ /* 0x000fe20000000f00 */
[----:B------:R-:W-:-:S02]  /*712a0*/  IMAD.MOV.U32 R133, RZ, RZ, R26 ;  /* 0x000000ffff857224 */ /* 0x000fc400078e001a */
[----:B------:R-:W-:Y:S02]  /*712b0*/  IMAD.MOV.U32 R132, RZ, RZ, R27 ;  /* 0x000000ffff847224 */ /* 0x000fe400078e001b */
[----:B--2---:R-:W-:Y:S02]  /*712c0*/  IMAD.MOV.U32 R67, RZ, RZ, R147 ;  /* 0x000000ffff437224 */ /* 0x004fe400078e0093 */
[----:B---3--:R-:W-:Y:S01]  /*712d0*/  IMAD.MOV.U32 R66, RZ, RZ, R146 ;  /* 0x000000ffff427224 */ /* 0x008fe200078e0092 */
[----:B----4-:R-:W-:Y:S01]  /*712e0*/  MOV R65, R143 ;  /* 0x0000008f00417202 */ /* 0x010fe20000000f00 */
[----:B------:R-:W-:Y:S02]  /*712f0*/  IMAD.MOV.U32 R64, RZ, RZ, R142 ;  /* 0x000000ffff407224 */ /* 0x000fe400078e008e */
[----:B------:R-:W2:Y:S04]  /*71300*/  LDL.LU R142, [R1+0x50d0] ;  /* 0x0050d000018e7983 */ /* 0x000ea80000300800 */
[----:B------:R-:W2:Y:S04]  /*71310*/  LDL.LU R143, [R1+0x50cc] ;  /* 0x0050cc00018f7983 */ /* 0x000ea80000300800 */
[----:B------:R-:W3:Y:S04]  /*71320*/  LDL.LU R146, [R1+0x50c8] ;  /* 0x0050c80001927983 */ /* 0x000ee80000300800 */
[----:B------:R-:W3:Y:S01]  /*71330*/  LDL.LU R147, [R1+0x50c4] ;  /* 0x0050c40001937983 */ /* 0x000ee20000300800 */
[----:B------:R-:W-:-:S02]  /*71340*/  IMAD.MOV.U32 R75, RZ, RZ, R155 ;  /* 0x000000ffff4b7224 */ /* 0x000fc400078e009b */
[----:B------:R-:W-:Y:S01]  /*71350*/  IMAD.MOV.U32 R74, RZ, RZ, R154 ;  /* 0x000000ffff4a7224 */ /* 0x000fe200078e009a */
[----:B------:R-:W-:Y:S01]  /*71360*/  MOV R73, R151 ;  /* 0x0000009700497202 */ /* 0x000fe20000000f00 */
[----:B------:R-:W-:Y:S02]  /*71370*/  IMAD.MOV.U32 R72, RZ, RZ, R150 ;  /* 0x000000ffff487224 */ /* 0x000fe400078e0096 */
[----:B------:R-:W4:Y:S04]  /*71380*/  LDL.LU R150, [R1+0x50c0] ;  /* 0x0050c00001967983 */ /* 0x000f280000300800 */
[----:B------:R-:W4:Y:S04]  /*71390*/  LDL.LU R151, [R1+0x50bc] ;  /* 0x0050bc0001977983 */ /* 0x000f280000300800 */
[----:B------:R-:W2:Y:S01]  /*713a0*/  LDL.LU R154, [R1+0x50b8] ;  /* 0x0050b800019a7983 */ /* 0x000ea20000300800 */
[----:B------:R-:W-:Y:S01]  /*713b0*/  IMAD.MOV.U32 R90, RZ, RZ, R162 ;  /* 0x000000ffff5a7224 */ /* 0x000fe200078e00a2 */
[----:B------:R-:W-:-:S02]  /*713c0*/  MOV R89, R159 ;  /* 0x0000009f00597202 */ /* 0x000fc40000000f00 */
[----:B------:R-:W2:Y:S01]  /*713d0*/  LDL.LU R155, [R1+0x50b4] ;  /* 0x0050b400019b7983 */ /* 0x000ea20000300800 */
[----:B------:R-:W-:-:S03]  /*713e0*/  IMAD.MOV.U32 R88, RZ, RZ, R158 ;  /* 0x000000ffff587224 */ /* 0x000fc600078e009e */
[----:B------:R-:W2:Y:S01]  /*713f0*/  LDL.LU R158, [R1+0x50b0] ;  /* 0x0050b000019e7983 */ /* 0x000ea20000300800 */
[----:B------:R-:W-:-:S03]  /*71400*/  IMAD.MOV.U32 R91, RZ, RZ, R163 ;  /* 0x000000ffff5b7224 */ /* 0x000fc600078e00a3 */
[----:B------:R-:W2:Y:S04]  /*71410*/  LDL.LU R159, [R1+0x50ac] ;  /* 0x0050ac00019f7983 */ /* 0x000ea80000300800 */
[----:B------:R-:W2:Y:S01]  /*71420*/  LDL.LU R162, [R1+0x50a8] ;  /* 0x0050a80001a27983 */ /* 0x000ea20000300800 */
[----:B------:R-:W-:Y:S01]  /*71430*/  IMAD.MOV.U32 R86, RZ, RZ, R170 ;  /* 0x000000ffff567224 */ /* 0x000fe200078e00aa */
[----:B------:R-:W-:Y:S02]  /*71440*/  MOV R85, R167 ;  /* 0x000000a700557202 */ /* 0x000fe40000000f00 */
[----:B------:R-:W2:Y:S01]  /*71450*/  LDL.LU R163, [R1+0x50a4] ;  /* 0x0050a40001a37983 */ /* 0x000ea20000300800 */
[----:B------:R-:W-:-:S03]  /*71460*/  IMAD.MOV.U32 R84, RZ, RZ, R166 ;  /* 0x000000ffff547224 */ /* 0x000fc600078e00a6 */
[----:B------:R-:W2:Y:S01]  /*71470*/  LDL.LU R166, [R1+0x50a0] ;  /* 0x0050a00001a67983 */ /* 0x000ea20000300800 */
[----:B------:R-:W-:-:S03]  /*71480*/  IMAD.MOV.U32 R87, RZ, RZ, R171 ;  /* 0x000000ffff577224 */ /* 0x000fc600078e00ab */
[----:B------:R-:W2:Y:S04]  /*71490*/  LDL.LU R167, [R1+0x509c] ;  /* 0x00509c0001a77983 */ /* 0x000ea80000300800 */
[----:B------:R-:W2:Y:S04]  /*714a0*/  LDL.LU R170, [R1+0x5098] ;  /* 0x0050980001aa7983 */ /* 0x000ea80000300800 */
[----:B------:R-:W2:Y:S01]  /*714b0*/  LDL.LU R171, [R1+0x5094] ;  /* 0x0050940001ab7983 */ /* 0x000ea20000300800 */
[----:B------:R-:W-:Y:S02]  /*714c0*/  IMAD.MOV.U32 R83, RZ, RZ, R179 ;  /* 0x000000ffff537224 */ /* 0x000fe400078e00b3 */
[----:B------:R-:W-:Y:S01]  /*714d0*/  IMAD.MOV.U32 R82, RZ, RZ, R178 ;  /* 0x000000ffff527224 */ /* 0x000fe200078e00b2 */
[----:B------:R-:W-:Y:S01]  /*714e0*/  MOV R81, R175 ;  /* 0x000000af00517202 */ /* 0x000fe20000000f00 */
[----:B------:R-:W-:-:S02]  /*714f0*/  IMAD.MOV.U32 R80, RZ, RZ, R174 ;  /* 0x000000ffff507224 */ /* 0x000fc400078e00ae */
        /* <DEDUP_REMOVED lines=49> */
[----:B------:R-:W3:Y:S01]  /*71810*/  LDL.LU R211, [R1+0x503c] ;  /* 0x00503c0001d37983 */ /* 0x000ee20000300800 */
[----:B--2---:R-:W-:Y:S11]  /*71820*/  HMMA.1688.F32.TF32 R24, R232, R214, R24 ;  /* 0x000000d6e818723c */ /* 0x004ff60000081018 */
[----:B------:R-:W-:Y:S11]  /*71830*/  @!UPT UIADD3 URZ, URZ, URZ, URZ ;  /* 0x0000003f3f3ff290 */ /* 0x000ff6000fffe03f */
[----:B------:R-:W-:Y:S02]  /*71840*/  @!UPT UIADD3 URZ, URZ, URZ, URZ ;  /* 0x0000003f3f3ff290 */ /* 0x000fe4000fffe03f */
[----:B------:R-:W-:Y:S01]  /*71850*/  IMAD.MOV.U32 R113, RZ, RZ, R24 ;  /* 0x000000ffff717224 */ /* 0x000fe200078e0018 */
[----:B------:R-:W-:Y:S01]  /*71860*/  MOV R112, R25 ;  /* 0x0000001900707202 */ /* 0x000fe20000000f00 */
[----:B------:R-:W-:Y:S01]  /*71870*/  IMAD.MOV.U32 R24, RZ, RZ, R207 ;  /* 0x000000ffff187224 */ /* 0x000fe200078e00cf */
[----:B------:R-:W-:Y:S01]  /*71880*/  MOV R25, R15 ;  /* 0x0000000f00197202 */ /* 0x000fe20000000f00 */
[----:B------:R-:W2:Y:S01]  /*71890*/  LDL.LU R207, [R1+0x5038] ;  /* 0x0050380001cf7983 */ /* 0x000ea20000300800 */
[----:B------:R-:W-:-:S03]  /*718a0*/  IMAD.MOV.U32 R7, RZ, RZ, R26 ;  /* 0x000000ffff077224 */ /* 0x000fc600078e001a */
[----:B------:R-:W4:Y:S01]  /*718b0*/  LDL.LU R15, [R1+0x5034] ;  /* 0x00503400010f7983 */ /* 0x000f220000300800 */
[----:B------:R-:W-:Y:S02]  /*718c0*/  IMAD.MOV.U32 R5, RZ, RZ, R27 ;  /* 0x000000ffff057224 */ /* 0x000fe400078e001b */
[----:B------:R-:W-:Y:S02]  /*718d0*/  IMAD.MOV.U32 R26, RZ, RZ, R202 ;  /* 0x000000ffff1a7224 */ /* 0x000fe400078e00ca */
[----:B------:R-:W4:Y:S01]  /*718e0*/  LDL.LU R202, [R1+0x5030] ;  /* 0x0050300001ca7983 */ /* 0x000f220000300800 */
[----:B------:R-:W-:-:S03]  /*718f0*/  IMAD.MOV.U32 R27, RZ, RZ, R203 ;  /* 0x000000ffff1b7224 */ /* 0x000fc600078e00cb */
[----:B------:R-:W4:Y:S01]  /*71900*/  LDL.LU R203, [R1+0x502c] ;  /* 0x00502c0001cb7983 */ /* 0x000f220000300800 */
[C---:B---3--:R-:W-:Y:S08]  /*71910*/  HMMA.1688.F32.TF32 R104, R232.reuse, R210, R104 ;  /* 0x000000d2e868723c */ /* 0x048ff00000081068 */
[C---:B------:R-:W-:Y:S11]  /*71920*/  HMMA.1688.F32.TF32 R76, R232.reuse, R198, R76 ;  /* 0x000000c6e84c723c */ /* 0x040ff6000008104c */
[----:B------:R-:W-:Y:S05]  /*71930*/  @!UPT UIADD3 URZ, URZ, URZ, URZ ;  /* 0x0000003f3f3ff290 */ /* 0x000fea000fffe03f */
[----:B------:R-:W-:Y:S01]  /*71940*/  IMAD.MOV.U32 R109, RZ, RZ, R104 ;  /* 0x000000ffff6d7224 */ /* 0x000fe200078e0068 */
[----:B------:R-:W-:Y:S01]  /*71950*/  MOV R108, R105 ;  /* 0x00000069006c7202 */ /* 0x000fe20000000f00 */
[----:B------:R-:W-:Y:S02]  /*71960*/  IMAD.MOV.U32 R9, RZ, RZ, R106 ;  /* 0x000000ffff097224 */ /* 0x000fe400078e006a */
[----:B------:R-:W-:Y:S01]  /*71970*/  IMAD.MOV.U32 R8, RZ, RZ, R107 ;  /* 0x000000ffff087224 */ /* 0x000fe200078e006b */
[C---:B------:R-:W-:Y:S08]  /*71980*/  HMMA.1688.F32.TF32 R84, R232.reuse, R194, R84 ;  /* 0x000000c2e854723c */ /* 0x040ff00000081054 */
[C---:B------:R-:W-:Y:S08]  /*71990*/  HMMA.1688.F32.TF32 R16, R232.reuse, R134, R16 ;  /* 0x00000086e810723c */ /* 0x040ff00000081010 */
[C---:B--2---:R-:W-:Y:S08]  /*719a0*/  HMMA.1688.F32.TF32 R104, R232.reuse, R206, R100 ;  /* 0x000000cee868723c */ /* 0x044ff00000081064 */
[C---:B----4-:R-:W-:Y:S08]  /*719b0*/  HMMA.1688.F32.TF32 R100, R232.reuse, R14, R92 ;  /* 0x0000000ee864723c */ /* 0x050ff0000008105c */
        /* <DEDUP_REMOVED lines=54> */
[----:B------:R-:W2:Y:S01]  /*71d20*/  LDL.LU R20, [R1+0x30] ;  /* 0x0000300001147983 */ /* 0x000ea20000300800 */
[----:B------:R-:W-:-:S03]  /*71d30*/  IMAD.MOV.U32 R21, RZ, RZ, R130 ;  /* 0x000000ffff157224 */ /* 0x000fc600078e0082 */
[----:B------:R-:W-:Y:S01]  /*71d40*/  STL.64 [R1+0x32d0], R28 ;  /* 0x0032d01c01007387 */ /* 0x000fe20000100a00 */
[----:B------:R-:W-:-:S03]  /*71d50*/  MOV R22, R131 ;  /* 0x0000008300167202 */ /* 0x000fc60000000f00 */
[----:B------:R-:W-:Y:S04]  /*71d60*/  STL.64 [R1+0x32d8], R30 ;  /* 0x0032d81e01007387 */ /* 0x000fe80000100a00 */
        /* <DEDUP_REMOVED lines=9> */
[----:B------:R-:W4:Y:S01]  /*71e00*/  LDL.LU R44, [R1] ;  /* 0x00000000012c7983 */ /* 0x000f220000300800 */
[----:B------:R-:W-:Y:S01]  /*71e10*/  IMAD.MOV.U32 R35, RZ, RZ, R122 ;  /* 0x000000ffff237224 */ /* 0x000fe200078e007a */
[----:B--2---:R-:W-:Y:S11]  /*71e20*/  HMMA.1688.F32.TF32 R24, R232, R130, R24 ;  /* 0x00000082e818723c */ /* 0x004ff60000081018 */
[----:B------:R-:W-:Y:S11]  /*71e30*/  @!UPT UIADD3 URZ, URZ, URZ, URZ ;  /* 0x0000003f3f3ff290 */ /* 0x000ff6000fffe03f */
[----:B------:R-:W-:Y:S01]  /*71e40*/  @!UPT UIADD3 URZ, URZ, URZ, URZ ;  /* 0x0000003f3f3ff290 */ /* 0x000fe2000fffe03f */
[----:B------:R2:W-:Y:S04]  /*71e50*/  STL.64 [R1+0x32b0], R24 ;  /* 0x0032b01801007387 */ /* 0x0005e80000100a00 */
[----:B------:R1:W-:Y:S04]  /*71e60*/  STL.64 [R1+0x32b8], R26 ;  /* 0x0032b81a01007387 */ /* 0x0003e80000100a00 */
        /* <DEDUP_REMOVED lines=13> */
[----:B------:R-:W-:Y:S01]  /*71f40*/  IMAD.MOV.U32 R37, RZ, RZ, R245 ;  /* 0x000000ffff257224 */ /* 0x000fe200078e00f5 */
[----:B------:R-:W3:Y:S01]  /*71f50*/  LDL.LU R244, [R1+0x501c] ;  /* 0x00501c0001f47983 */ /* 0x000ee20000300800 */
[----:B------:R-:W-:-:S03]  /*71f60*/  IMAD.MOV.U32 R39, RZ, RZ, R248 ;  /* 0x000000ffff277224 */ /* 0x000fc600078e00f8 */
[----:B------:R-:W3:Y:S04]  /*71f70*/  LDL.LU R245, [R1+0x5018] ;  /* 0x0050180001f57983 */ /* 0x000ee80000300800 */
[----:B------:R-:W3:Y:S04]  /*71f80*/  LDL.LU R246, [R1+0x5014] ;  /* 0x0050140001f67983 */ /* 0x000ee80000300800 */
[----:B------:R-:W3:Y:S01]  /*71f90*/  LDL.LU R248, [R1+0x5010] ;  /* 0x0050100001f87983 */ /* 0x000ee20000300800 */
[----:B------:R-:W-:-:S03]  /*71fa0*/  IMAD.MOV.U32 R28, RZ, RZ, R123 ;  /* 0x000000ffff1c7224 */ /* 0x000fc600078e007b */
[----:B------:R-:W3:Y:S01]  /*71fb0*/  LDL.LU R40, [R1+0xc80] ;  /* 0x000c800001287983 */ /* 0x000ee20000300800 */
[----:B------:R-:W-:-:S03]  /*71fc0*/  MOV R29, R126 ;  /* 0x0000007e001d7202 */ /* 0x000fc60000000f00 */
[----:B------:R-:W3:Y:S01]  /*71fd0*/  LDL.LU R41, [R1+0xc84] ;  /* 0x000c840001297983 */ /* 0x000ee20000300800 */
[----:B------:R-:W-:-:S03]  /*71fe0*/  IMAD.MOV.U32 R30, RZ, RZ, R127 ;  /* 0x000000ffff1e7224 */ /* 0x000fc600078e007f */
[----:B------:R-:W3:Y:S01]  /*71ff0*/  LDL.LU R42, [R1+0xc88] ;  /* 0x000c8800012a7983 */ /* 0x000ee20000300800 */
[----:B--2---:R-:W-:-:S03]  /*72000*/  IMAD.MOV.U32 R43, RZ, RZ, R122 ;  /* 0x000000ffff2b7224 */ /* 0x004fc600078e007a */
[----:B------:R-:W3:Y:S04]  /*72010*/  LDL.LU R122, [R1+0x500c] ;  /* 0x00500c00017a7983 */ /* 0x000ee80000300800 */
[----:B------:R-:W3:Y:S04]  /*72020*/  LDL.LU R123, [R1+0x5008] ;  /* 0x00500800017b7983 */ /* 0x000ee80000300800 */
[----:B------:R-:W2:Y:S04]  /*72030*/  LDL.LU R126, [R1+0x5004] ;  /* 0x00500400017e7983 */ /* 0x000ea80000300800 */
[----:B------:R-:W2:Y:S01]  /*72040*/  LDL.LU R127, [R1+0x5000] ;  /* 0x00500000017f7983 */ /* 0x000ea20000300800 */
[----:B------:R-:W-:Y:S01]  /*72050*/  IMAD.MOV.U32 R31, RZ, RZ, R249 ;  /* 0x000000ffff1f7224 */ /* 0x000fe200078e00f9 */
[----:B------:R-:W-:Y:S01]  /*72060*/  MOV R25, R251 ;  /* 0x000000fb00197202 */ /* 0x000fe20000000f00 */
[----:B------:R-:W-:Y:S01]  /*72070*/  IMAD.MOV.U32 R24, RZ, RZ, R250 ;  /* 0x000000ffff187224 */ /* 0x000fe200078e00fa */
[----:B------:R-:W4:Y:S01]  /*72080*/  LDL.LU R249, [R1+0x4ffc] ;  /* 0x004ffc0001f97983 */ /* 0x000f220000300800 */
[----:B-1----:R-:W-:-:S03]  /*72090*/  IMAD.MOV.U32 R26, RZ, RZ, R110 ;  /* 0x000000ffff1a7224 */ /* 0x002fc600078e006e */
[----:B------:R-:W4:Y:S01]  /*720a0*/  LDL.LU R250, [R1+0x4ff8] ;  /* 0x004ff80001fa7983 */ /* 0x000f220000300800 */
[----:B------:R-:W-:-:S03]  /*720b0*/  IMAD.MOV.U32 R27, RZ, RZ, R114 ;  /* 0x000000ffff1b7224 */ /* 0x000fc600078e0072 */
[----:B------:R-:W4:Y:S04]  /*720c0*/  LDL.LU R251, [R1+0x4ff4] ;  /* 0x004ff40001fb7983 */ /* 0x000f280000300800 */
[----:B------:R-:W4:Y:S04]  /*720d0*/  LDL.LU R110, [R1+0x4ff0] ;  /* 0x004ff000016e7983 */ /* 0x000f280000300800 */
[----:B------:R-:W4:Y:S01]  /*720e0*/  LDL.LU R114, [R1+0x4fec] ;  /* 0x004fec0001727983 */ /* 0x000f220000300800 */
[C---:B---3--:R-:W-:Y:S08]  /*720f0*/  HMMA.1688.F32.TF32 R16, R232.reuse, R122, R16 ;  /* 0x0000007ae810723c */ /* 0x048ff00000081010 */
[----:B--2---:R-:W-:Y:S07]  /*72100*/  HMMA.1688.F32.TF32 R52, R232, R126, R20 ;  /* 0x0000007ee834723c */ /* 0x004fee0000081014 */
[----:B------:R-:W-:Y:S01]  /*72110*/  IMAD.MOV.U32 R20, RZ, RZ, R115 ;  /* 0x000000ffff147224 */ /* 0x000fe200078e0073 */
[----:B------:R-:W-:Y:S01]  /*72120*/  MOV R21, R118 ;  /* 0x0000007600157202 */ /* 0x000fe20000000f00 */
[----:B------:R-:W-:-:S02]  /*72130*/  IMAD.MOV.U32 R22, RZ, RZ, R119 ;  /* 0x000000ffff167224 */ /* 0x000fc400078e0077 */
[----:B------:R-:W-:Y:S11]  /*72140*/  IMAD.MOV.U32 R23, RZ, RZ, R111 ;  /* 0x000000ffff177224 */ /* 0x000ff600078e006f */
[----:B------:R-:W-:Y:S01]  /*72150*/  @!UPT UIADD3 URZ, URZ, URZ, URZ ;  /* 0x0000003f3f3ff290 */ /* 0x000fe2000fffe03f */
[----:B------:R-:W-:Y:S04]  /*72160*/  STL.64 [R1+0x30], R52 ;  /* 0x0000303401007387 */ /* 0x000fe80000100a00 */
[----:B------:R-:W-:Y:S04]  /*72170*/  STL.64 [R1+0x38], R54 ;  /* 0x0000383601007387 */ /* 0x000fe80000100a00 */
[----:B------:R-:W4:Y:S04]  /*72180*/  LDL.LU R115, [R1+0x4fe8] ;  /* 0x004fe80001737983 */ /* 0x000f280000300800 */
[----:B------:R1:W-:Y:S04]  /*72190*/  STL.64 [R1+0x20], R16 ;  /* 0x0000201001007387 */ /* 0x0003e80000100a00 */
[----:B------:R2:W-:Y:S04]  /*721a0*/  STL.64 [R1+0x28], R18 ;  /* 0x0000281201007387 */ /* 0x0005e80000100a00 */
[----:B------:R-:W3:Y:S04]  /*721b0*/  LDL.LU R118, [R1+0x4fe4] ;  /* 0x004fe40001767983 */ /* 0x000ee80000300800 */
[----:B------:R-:W3:Y:S01]  /*721c0*/  LDL.LU R119, [R1+0x4fe0] ;  /* 0x004fe00001777983 */ /* 0x000ee20000300800 */
[----:B-1----:R-:W-:-:S03]  /*721d0*/  IMAD.MOV.U32 R16, RZ, RZ, R247 ;  /* 0x000000ffff107224 */ /* 0x002fc600078e00f7 */
[----:B------:R-:W4:Y:S04]  /*721e0*/  LDL.LU R111, [R1+0x4fdc] ;  /* 0x004fdc00016f7983 */ /* 0x000f280000300800 */
[----:B------:R-:W4:Y:S04]  /*721f0*/  LDL.LU R247, [R1+0x4fd8] ;  /* 0x004fd80001f77983 */ /* 0x000f280000300800 */
[----:B------:R-:W4:Y:S04]  /*72200*/  LDL.LU R17, [R1+0xc24] ;  /* 0x000c240001117983 */ /* 0x000f280000300800 */
[----:B--2---:R-:W2:Y:S04]  /*72210*/  LDL.LU R18, [R1+0xc28] ;  /* 0x000c280001127983 */ /* 0x004ea80000300800 */
[----:B------:R-:W2:Y:S01]  /*72220*/  LDL.LU R19, [R1+0xc2c] ;  /* 0x000c2c0001137983 */ /* 0x000ea20000300800 */
[C---:B------:R-:W-:Y:S08]  /*72230*/  HMMA.1688.F32.TF32 R40, R228.reuse, R222, R40 ;  /* 0x000000dee428723c */ /* 0x040ff00000081028 */
[C---:B------:R-:W-:Y:S08]  /*72240*/  HMMA.1688.F32.TF32 R36, R228.reuse, R218, R36 ;  /* 0x000000dae424723c */ /* 0x040ff00000081024 */
[C---:B------:R-:W-:Y:S08]  /*72250*/  HMMA.1688.F32.TF32 R28, R228.reuse, R210, R28 ;  /* 0x000000d2e41c723c */ /* 0x040ff0000008101c */
[C---:B------:R-:W-:Y:S08]  /*72260*/  HMMA.1688.F32.TF32 R32, R228.reuse, R214, R32 ;  /* 0x000000d6e420723c */ /* 0x040ff00000081020 */
[C---:B------:R-:W-:Y:S08]  /*72270*/  HMMA.1688.F32.TF32 R24, R228.reuse, R206, R24 ;  /* 0x000000cee418723c */ /* 0x040ff00000081018 */
[----:B------:R-:W-:Y:S11]  /*72280*/  HMMA.1688.F32.TF32 R20, R228, R14, R20 ;  /* 0x0000000ee414723c */ /* 0x000ff60000081014 */
[----:B------:R-:W-:Y:S05]  /*72290*/  @!UPT UIADD3 URZ, URZ, URZ, URZ ;  /* 0x0000003f3f3ff290 */ /* 0x000fea000fffe03f */
[----:B------:R-:W-:Y:S02]  /*722a0*/  IMAD.MOV.U32 R12, RZ, RZ, R27 ;  /* 0x000000ffff0c7224 */ /* 0x000fe400078e001b */
[----:B------:R-:W-:Y:S01]  /*722b0*/  IMAD.MOV.U32 R13, RZ, RZ, R26 ;  /* 0x000000ffff0d7224 */ /* 0x000fe200078e001a */
[C---:B---3--:R-:W-:Y:S08]  /*722c0*/  HMMA.1688.F32.TF32 R52, R232.reuse, R118, R48 ;  /* 0x00000076e834723c */ /* 0x048ff00000081030 */
[----:B----4-:R-:W-:Y:S08]  /*722d0*/  HMMA.1688.F32.TF32 R48, R232, R114, R44 ;  /* 0x00000072e830723c */ /* 0x010ff0000008102c */
[----:B------:R-:W-:Y:S08]  /*722e0*/  HMMA.1688.F32.TF32 R244, R228, R226, R244 ;  /* 0x000000e2e4f4723c */ /* 0x000ff000000810f4 */
[----:B------:R-:W-:Y:S01]  /*722f0*/  HMMA.1688.F32.TF32 R44, R232, R110, R248 ;  /* 0x0000006ee82c723c */ /* 0x000fe200000810f8 */
[----:B------:R-:W-:Y:S04]  /*72300*/  STL.64 [R1+0x10], R52 ;  /* 0x0000103401007387 */ /* 0x000fe80000100a00 */
[----:B------:R-:W-:Y:S03]  /*72310*/  STL.64 [R1+0x18], R54 ;  /* 0x0000183601007387 */ /* 0x000fe60000100a00 */
[----:B--2---:R-:W-:Y:S01]  /*72320*/  HMMA.1688.F32.TF32 R16, R228, R10, R16 ;  /* 0x0000000ae410723c */ /* 0x004fe20000081010 */
[----:B------:R-:W-:Y:S04]  /*72330*/  STL.64 [R1], R48 ;  /* 0x0000003001007387 */ /* 0x000fe80000100a00 */
[----:B------:R-:W-:Y:S04]  /*72340*/  STL.64 [R1+0x8], R50 ;  /* 0x0000083201007387 */ /* 0x000fe80000100a00 */
[----:B------:R1:W-:Y:S04]  /*72350*/  STL [R1+0x4cec], R244 ;  /* 0x004cecf401007387 */ /* 0x0003e80000100800 */
[----:B------:R-:W-:Y:S04]  /*72360*/  LDS R232, [R3+0xc100] ;  /* 0x00c1000003e87984 */ /* 0x000fe80000000800 */
[----:B------:R-:W-:Y:S04]  /*72370*/  STL.64 [R1+0x2c20], R44 ;  /* 0x002c202c01007387 */ /* 0x000fe80000100a00 */
[----:B------:R-:W-:Y:S04]  /*72380*/  STL.64 [R1+0x2c28], R46 ;  /* 0x002c282e01007387 */ /* 0x000fe80000100a00 */
[----:B------:R2:W-:Y:S04]  /*72390*/  STL [R1+0x4ce8], R245 ;  /* 0x004ce8f501007387 */ /* 0x0005e80000100800 */
[----:B------:R3:W-:Y:S04]  /*723a0*/  STL [R1+0x4ce4], R246 ;  /* 0x004ce4f601007387 */ /* 0x0007e80000100800 */
[----:B------:R4:W-:Y:S04]  /*723b0*/  STL [R1+0x4ce0], R247 ;  /* 0x004ce0f701007387 */ /* 0x0009e80000100800 */
[----:B------:R-:W-:Y:S04]  /*723c0*/  STL.64 [R1+0x32a0], R40 ;  /* 0x0032a02801007387 */ /* 0x000fe80000100a00 */
[----:B------:R-:W-:Y:S01]  /*723d0*/  STL.64 [R1+0x32a8], R42 ;  /* 0x0032a82a01007387 */ /* 0x000fe20000100a00 */
[----:B-1----:R-:W-:-:S03]  /*723e0*/  MOV R244, R31 ;  /* 0x0000001f00f47202 */ /* 0x002fc60000000f00 */
[----:B------:R-:W-:Y:S04]  /*723f0*/  STL.64 [R1+0x4fd0], R214 ;  /* 0x004fd0d601007387 */ /* 0x000fe80000100a00 */
[----:B------:R-:W-:Y:S04]  /*72400*/  STL.64 [R1+0x3290], R36 ;  /* 0x0032902401007387 */ /* 0x000fe80000100a00 */
[----:B------:R-:W-:Y:S04]  /*72410*/  STL.64 [R1+0x3298], R38 ;  /* 0x0032982601007387 */ /* 0x000fe80000100a00 */
[----:B------:R-:W-:Y:S04]  /*72420*/  STL.64 [R1+0x3280], R32 ;  /* 0x0032802001007387 */ /* 0x000fe80000100a00 */
[----:B------:R-:W-:Y:S04]  /*72430*/  STL.64 [R1+0x3288], R34 ;  /* 0x0032882201007387 */ /* 0x000fe80000100a00 */
[----:B------:R-:W-:Y:S04]  /*72440*/  STL.64 [R1+0x3270], R28 ;  /* 0x0032701c01007387 */ /* 0x000fe80000100a00 */
[----:B------:R-:W-:Y:S04]  /*72450*/  STL [R1+0x3278], R30 ;  /* 0x0032781e01007387 */ /* 0x000fe80000100800 */
[----:B------:R-:W-:Y:S04]  /*72460*/  STL.64 [R1+0x4fc8], R210 ;  /* 0x004fc8d201007387 */ /* 0x000fe80000100a00 */
[----:B------:R-:W-:Y:S04]  /*72470*/  STL [R1+0x4cf0], R244 ;  /* 0x004cf0f401007387 */ /* 0x000fe80000100800 */
[----:B------:R-:W-:Y:S04]  /*72480*/  STL.64 [R1+0x3260], R24 ;  /* 0x0032601801007387 */ /* 0x000fe80000100a00 */
[----:B------:R-:W-:Y:S01]  /*72490*/  STL.64 [R1+0x4fc0], R206 ;  /* 0x004fc0ce01007387 */ /* 0x000fe20000100a00 */
[----:B--2---:R-:W-:-:S03]  /*724a0*/  IMAD.MOV.U32 R245, RZ, RZ, R20 ;  /* 0x000000fffff57224 */ /* 0x004fc600078e0014 */
[----:B------:R-:W-:Y:S01]  /*724b0*/  STL [R1+0x4cf8], R12 ;  /* 0x004cf80c01007387 */ /* 0x000fe20000100800 */
[----:B---3--:R-:W-:-:S03]  /*724c0*/  MOV R246, R21 ;  /* 0x0000001500f67202 */ /* 0x008fc60000000f00 */
[----:B------:R-:W-:Y:S01]  /*724d0*/  STL [R1+0x4cf4], R13 ;  /* 0x004cf40d01007387 */ /* 0x000fe20000100800 */
[----:B----4-:R-:W-:-:S03]  /*724e0*/  IMAD.MOV.U32 R247, RZ, RZ, R22 ;  /* 0x000000fffff77224 */ /* 0x010fc600078e0016 */
[----:B------:R1:W-:Y:S04]  /*724f0*/  STL [R1+0x325c], R23 ;  /* 0x00325c1701007387 */ /* 0x0003e80000100800 */
[----:B------:R2:W-:Y:S04]  /*72500*/  STL [R1+0x3240], R16 ;  /* 0x0032401001007387 */ /* 0x0005e80000100800 */
[----:B------:R-:W3:Y:S04]  /*72510*/  LDL.LU R20, [R1+0x50] ;  /* 0x0000500001147983 */ /* 0x000ee80000300800 */
[----:B------:R-:W3:Y:S04]  /*72520*/  LDL.LU R21, [R1+0x54] ;  /* 0x0000540001157983 */ /* 0x000ee80000300800 */
[----:B------:R-:W3:Y:S04]  /*72530*/  LDL.LU R22, [R1+0x58] ;  /* 0x0000580001167983 */ /* 0x000ee80000300800 */
[----:B-1----:R-:W3:Y:S04]  /*72540*/  LDL.LU R23, [R1+0x5c] ;  /* 0x00005c0001177983 */ /* 0x002ee80000300800 */
        /* <DEDUP_REMOVED lines=99> */
[----:B--2---:R-:W2:Y:S04]  /*72b80*/  LDL.LU R16, [R1+0xb80] ;  /* 0x000b800001107983 */ /* 0x004ea80000300800 */
[----:B------:R-:W2:Y:S04]  /*72b90*/  LDL.LU R17, [R1+0xb84] ;  /* 0x000b840001117983 */ /* 0x000ea80000300800 */
[----:B------:R-:W2:Y:S04]  /*72ba0*/  LDL.LU R18, [R1+0xb88] ;  /* 0x000b880001127983 */ /* 0x000ea80000300800 */
[----:B------:R-:W2:Y:S04]  /*72bb0*/  LDL.LU R19, [R1+0xb8c] ;  /* 0x000b8c0001137983 */ /* 0x000ea80000300800 */
[----:B------:R-:W-:Y:S04]  /*72bc0*/  STL.64 [R1+0x4fb8], R10 ;  /* 0x004fb80a01007387 */ /* 0x000fe80000100a00 */
[----:B------:R1:W-:Y:S04]  /*72bd0*/  STL.64 [R1+0x4fb0], R8 ;  /* 0x004fb00801007387 */ /* 0x0003e80000100a00 */
[----:B------:R-:W-:Y:S04]  /*72be0*/  STL.64 [R1+0x4d30], R246 ;  /* 0x004d30f601007387 */ /* 0x000fe80000100a00 */
[----:B------:R-:W-:Y:S04]  /*72bf0*/  STL.64 [R1+0x4d28], R244 ;  /* 0x004d28f401007387 */ /* 0x000fe80000100a00 */
[----:B------:R-:W-:Y:S04]  /*72c00*/  LDS R234, [R3+0xe100] ;  /* 0x00e1000003ea7984 */ /* 0x000fe80000000800 */
[----:B------:R-:W-:Y:S01]  /*72c10*/  LDS R233, [R4+0xc100] ;  /* 0x00c1000004e97984 */ /* 0x000fe20000000800 */
[C---:B---3--:R-:W-:Y:S03]  /*72c20*/  HMMA.1688.F32.TF32 R64, R228.reuse, R150, R64 ;  /* 0x00000096e440723c */ /* 0x048fe60000081040 */
[----:B------:R-:W3:Y:S05]  /*72c30*/  LDS R235, [R4+0xe100] ;  /* 0x00e1000004eb7984 */ /* 0x000eea0000000800 */
[C---:B----4-:R-:W-:Y:S08]  /*72c40*/  HMMA.1688.F32.TF32 R72, R228.reuse, R158, R72 ;  /* 0x0000009ee448723c */ /* 0x050ff00000081048 */
[C---:B-1----:R-:W-:Y:S08]  /*72c50*/  HMMA.1688.F32.TF32 R8, R228.reuse, R202, R248 ;  /* 0x000000cae408723c */ /* 0x042ff000000810f8 */
[C---:B------:R-:W-:Y:S08]  /*72c60*/  HMMA.1688.F32.TF32 R208, R228.reuse, R198, R236 ;  /* 0x000000c6e4d0723c */ /* 0x040ff000000810ec */
        /* <DEDUP_REMOVED lines=26> */
[----:B------:R-:W-:Y:S09]  /*72e10*/  STL.64 [R1+0x31b8], R82 ;  /* 0x0031b85201007387 */ /* 0x000ff20000100a00 */
[----:B------:R-:W-:Y:S04]  /*72e20*/  STL.64 [R1+0x31a0], R8 ;  /* 0x0031a00801007387 */ /* 0x000fe80000100a00 */
[----:B------:R1:W-:Y:S02]  /*72e30*/  STL.64 [R1+0x31a8], R10 ;  /* 0x0031a80a01007387 */ /* 0x0003e40000100a00 */
[C---:B-1----:R-:W-:Y:S02]  /*72e40*/  HMMA.1688.F32.TF32 R8, R228.reuse, R154, R68 ;  /* 0x0000009ae408723c */ /* 0x042fe40000081044 */
[----:B------:R-:W-:Y:S04]  /*72e50*/  STL.64 [R1+0x3190], R76 ;  /* 0x0031904c01007387 */ /* 0x000fe80000100a00 */
[----:B------:R-:W-:Y:S04]  /*72e60*/  STL.64 [R1+0x3198], R78 ;  /* 0x0031984e01007387 */ /* 0x000fe80000100a00 */
[----:B------:R-:W-:Y:S01]  /*72e70*/  STL.64 [R1+0x3180], R72 ;  /* 0x0031804801007387 */ /* 0x000fe20000100a00 */
[C---:B------:R-:W-:Y:S03]  /*72e80*/  HMMA.1688.F32.TF32 R60, R228.reuse, R146, R60 ;  /* 0x00000092e43c723c */ /* 0x040fe6000008103c */
[----:B------:R-:W-:Y:S09]  /*72e90*/  STL.64 [R1+0x3188], R74 ;  /* 0x0031884a01007387 */ /* 0x000ff20000100a00 */
        /* <DEDUP_REMOVED lines=26> */
[----:B------:R-:W-:Y:S02]  /*73040*/  HMMA.1688.F32.TF32 R24, R228, R110, R24 ;  /* 0x0000006ee418723c */ /* 0x000fe40000081018 */
[----:B------:R-:W-:Y:S04]  /*73050*/  LDS R228, [R3+0xc180] ;  /* 0x00c1800003e47984 */ /* 0x000fe80000000800 */
[----:B------:R-:W-:Y:S04]  /*73060*/  LDS R230, [R3+0xe180] ;  /* 0x00e1800003e67984 */ /* 0x000fe80000000800 */
[----:B------:R-:W-:Y:S04]  /*73070*/  STL.64 [R1+0x30e0], R8 ;  /* 0x0030e00801007387 */ /* 0x000fe80000100a00 */
[----:B------:R3:W-:Y:S04]  /*73080*/  STL.64 [R1+0x30e8], R10 ;  /* 0x0030e80a01007387 */ /* 0x0007e80000100a00 */
[----:B------:R-:W-:Y:S04]  /*73090*/  LDS R229, [R4+0xc180] ;  /* 0x00c1800004e57984 */ /* 0x000fe80000000800 */
[----:B------:R-:W1:Y:S01]  /*730a0*/  LDS R231, [R4+0xe180] ;  /* 0x00e1800004e77984 */ /* 0x000e620000000800 */
[C---:B---3--:R-:W-:Y:S03]  /*730b0*/  HMMA.1688.F32.TF32 R8, R232.reuse, R226, R20 ;  /* 0x000000e2e808723c */ /* 0x048fe60000081014 */
[----:B------:R-:W-:Y:S04]  /*730c0*/  STL.64 [R1+0x30d0], R28 ;  /* 0x0030d01c01007387 */ /* 0x000fe80000100a00 */
[----:B------:R-:W-:Y:S04]  /*730d0*/  STL.64 [R1+0x30d8], R30 ;  /* 0x0030d81e01007387 */ /* 0x000fe80000100a00 */
[----:B------:R-:W-:Y:S04]  /*730e0*/  STL.64 [R1+0x1d0], R24 ;  /* 0x0001d01801007387 */ /* 0x000fe80000100a00 */
[----:B------:R-:W-:Y:S08]  /*730f0*/  STL.64 [R1+0x1d8], R26 ;  /* 0x0001d81a01007387 */ /* 0x000ff00000100a00 */
        /* <DEDUP_REMOVED lines=136> */
[----:B--2---:R-:W4:Y:S02]  /*73980*/  LDL.LU.64 R214, [R1+0x4fd0] ;  /* 0x004fd00001d67983 */ /* 0x004f240000300a00 */
[C---:B----4-:R-:W-:Y:S11]  /*73990*/  HMMA.1688.F32.TF32 R208, R232.reuse, R214, R208 ;  /* 0x000000d6e8d0723c */ /* 0x050ff600000810d0 */
[----:B------:R-:W-:Y:S11]  /*739a0*/  @!UPT UIADD3 URZ, URZ, URZ, URZ ;  /* 0x0000003f3f3ff290 */ /* 0x000ff6000fffe03f */
[----:B------:R-:W-:Y:S01]  /*739b0*/  @!UPT UIADD3 URZ, URZ, URZ, URZ ;  /* 0x0000003f3f3ff290 */ /* 0x000fe2000fffe03f */
[----:B------:R-:W-:Y:S04]  /*739c0*/  STL.64 [R1+0x30a0], R208 ;  /* 0x0030a0d001007387 */ /* 0x000fe80000100a00 */
[----:B------:R2:W-:Y:S04]  /*739d0*/  STL.64 [R1+0x30a8], R210 ;  /* 0x0030a8d201007387 */ /* 0x0005e80000100a00 */
[----:B--2---:R-:W3:Y:S02]  /*739e0*/  LDL.LU.64 R210, [R1+0x4fc8] ;  /* 0x004fc80001d27983 */ /* 0x004ee40000300a00 */
[C---:B---3--:R-:W-:Y:S11]  /*739f0*/  HMMA.1688.F32.TF32 R204, R232.reuse, R210, R204 ;  /* 0x000000d2e8cc723c */ /* 0x048ff600000810cc */
[----:B------:R-:W-:Y:S11]  /*73a00*/  @!UPT UIADD3 URZ, URZ, URZ, URZ ;  /* 0x0000003f3f3ff290 */ /* 0x000ff6000fffe03f */
[----:B------:R-:W-:Y:S01]  /*73a10*/  @!UPT UIADD3 URZ, URZ, URZ, URZ ;  /* 0x0000003f3f3ff290 */ /* 0x000fe2000fffe03f */
[----:B------:R-:W-:Y:S04]  /*73a20*/  STL.64 [R1+0x3090], R204 ;  /* 0x003090cc01007387 */ /* 0x000fe80000100a00 */
[----:B------:R2:W-:Y:S04]  /*73a30*/  STL.64 [R1+0x3098], R206 ;  /* 0x003098ce01007387 */ /* 0x0005e80000100a00 */
[----:B--2---:R-:W2:Y:S02]  /*73a40*/  LDL.LU.64 R206, [R1+0x4fc0] ;  /* 0x004fc00001ce7983 */ /* 0x004ea40000300a00 */
[C---:B--2---:R-:W-:Y:S11]  /*73a50*/  HMMA.1688.F32.TF32 R8, R232.reuse, R206, R8 ;  /* 0x000000cee808723c */ /* 0x044ff60000081008 */
[----:B------:R-:W-:Y:S11]  /*73a60*/  @!UPT UIADD3 URZ, URZ, URZ, URZ ;  /* 0x0000003f3f3ff290 */ /* 0x000ff6000fffe03f */
[----:B------:R-:W-:Y:S01]  /*73a70*/  @!UPT UIADD3 URZ, URZ, URZ, URZ ;  /* 0x0000003f3f3ff290 */ /* 0x000fe2000fffe03f */
[----:B------:R-:W-:Y:S04]  /*73a80*/  STL.64 [R1+0x3080], R8 ;  /* 0x0030800801007387 */ /* 0x000fe80000100a00 */
[----:B------:R2:W-:Y:S04]  /*73a90*/  STL.64 [R1+0x3088], R10 ;  /* 0x0030880a01007387 */ /* 0x0005e80000100a00 */
[----:B--2---:R-:W2:Y:S01]  /*73aa0*/  LDL.LU.64 R10, [R1+0x4fb8] ;  /* 0x004fb800010a7983 */ /* 0x004ea20000300a00 */
[C---:B------:R-:W-:Y:S03]  /*73ab0*/  HMMA.1688.F32.TF32 R244, R232.reuse, R14, R244 ;  /* 0x0000000ee8f4723c */ /* 0x040fe600000810f4 */
[----:B------:R-:W3:Y:S05]  /*73ac0*/  LDL.LU.64 R8, [R1+0x4fb0] ;  /* 0x004fb00001087983 */ /* 0x000eea0000300a00 */
[C---:B------:R-:W-:Y:S11]  /*73ad0*/  HMMA.1688.F32.TF32 R240, R232.reuse, R198, R240 ;  /* 0x000000c6e8f0723c */ /* 0x040ff600000810f0 */
[----:B------:R-:W-:Y:S04]  /*73ae0*/  @!UPT UIADD3 URZ, URZ, URZ, URZ ;  /* 0x0000003f3f3ff290 */ /* 0x000fe8000fffe03f */
[----:B------:R-:W-:Y:S04]  /*73af0*/  STL.64 [R1+0x3070], R244 ;  /* 0x003070f401007387 */ /* 0x000fe80000100a00 */
[----:B------:R4:W-:Y:S01]  /*73b00*/  STL.64 [R1+0x3078], R246 ;  /* 0x003078f601007387 */ /* 0x0009e20000100a00 */
        /* <DEDUP_REMOVED lines=20> */
[----:B------:R-:W-:Y:S08]  /*73c50*/  HMMA.1688.F32.TF32 R20, R232, R110, R20 ;  /* 0x0000006ee814723c */ /* 0x000ff00000081014 */
[----:B-1----:R-:W-:Y:S08]  /*73c60*/  HMMA.1688.F32.TF32 R16, R228, R226, R16 ;  /* 0x000000e2e410723c */ /* 0x002ff00000081010 */
[C---:B--2---:R-:W-:Y:S11]  /*73c70*/  HMMA.1688.F32.TF32 R248, R232.reuse, R10, R248 ;  /* 0x0000000ae8f8723c */ /* 0x044ff600000810f8 */
[----:B------:R-:W-:Y:S11]  /*73c80*/  @!UPT UIADD3 URZ, URZ, URZ, URZ ;  /* 0x0000003f3f3ff290 */ /* 0x000ff6000fffe03f */
[----:B------:R-:W-:Y:S01]  /*73c90*/  @!UPT UIADD3 URZ, URZ, URZ, URZ ;  /* 0x0000003f3f3ff290 */ /* 0x000fe2000fffe03f */
        /* <DEDUP_REMOVED lines=50> */
[----:B-1----:R-:W3:Y:S04]  /*73fc0*/  LDL.LU R32, [R1+0x960] ;  /* 0x0009600001207983 */ /* 0x002ee80000300800 */
[----:B------:R1:W-:Y:S04]  /*73fd0*/  STL.64 [R1+0x2c10], R20 ;  /* 0x002c101401007387 */ /* 0x0003e80000100a00 */
[----:B------:R1:W-:Y:S04]  /*73fe0*/  STL.64 [R1+0x2c18], R22 ;  /* 0x002c181601007387 */ /* 0x0003e80000100a00 */
[----:B------:R1:W-:Y:S04]  /*73ff0*/  STL.64 [R1+0x2c00], R16 ;  /* 0x002c001001007387 */ /* 0x0003e80000100a00 */
[----:B------:R1:W-:Y:S04]  /*74000*/  STL.64 [R1+0x2c08], R18 ;  /* 0x002c081201007387 */ /* 0x0003e80000100a00 */
[----:B------:R-:W3:Y:S04]  /*74010*/  LDL.LU R33, [R1+0x964] ;  /* 0x0009640001217983 */ /* 0x000ee80000300800 */
[----:B--2---:R-:W3:Y:S04]  /*74020*/  LDL.LU R34, [R1+0x968] ;  /* 0x0009680001227983 */ /* 0x004ee80000300800 */
        /* <DEDUP_REMOVED lines=39> */
[C---:B------:R-:W-:Y:S08]  /*742a0*/  HMMA.1688.F32.TF32 R36, R228.reuse, R210, R36 ;  /* 0x000000d2e424723c */ /* 0x040ff00000081024 */
[----:B------:R-:W-:Y:S01]  /*742b0*/  IMAD.MOV.U32 R221, RZ, RZ, R49 ;  /* 0x000000ffffdd7224 */ /* 0x000fe200078e0031 */
[----:B------:R-:W-:Y:S01]  /*742c0*/  HMMA.1688.F32.TF32 R40, R228, R214, R40 ;  /* 0x000000d6e428723c */ /* 0x000fe20000081028 */
[----:B------:R-:W-:-:S06]  /*742d0*/  IMAD.MOV.U32 R220, RZ, RZ, R48 ;  /* 0x000000ffffdc7224 */ /* 0x000fcc00078e0030 */
[----:B------:R-:W-:Y:S01]  /*742e0*/  MOV R225, R45 ;  /* 0x0000002d00e17202 */ /* 0x000fe20000000f00 */
[----:B------:R-:W-:Y:S01]  /*742f0*/  STL.64 [R1+0x2ef8], R50 ;  /* 0x002ef83201007387 */ /* 0x000fe20000100a00 */
[C---:B----4-:R-:W-:Y:S01]  /*74300*/  HMMA.1688.F32.TF32 R28, R228.reuse, R14, R28 ;  /* 0x0000000ee41c723c */ /* 0x050fe2000008101c */
[----:B------:R-:W-:Y:S02]  /*74310*/  IMAD.MOV.U32 R224, RZ, RZ, R44 ;  /* 0x000000ffffe07224 */ /* 0x000fe400078e002c */
[----:B------:R-:W-:Y:S05]  /*74320*/  STL [R1+0x4c30], R221 ;  /* 0x004c30dd01007387 */ /* 0x000fea0000100800 */
[C---:B------:R-:W-:Y:S01]  /*74330*/  HMMA.1688.F32.TF32 R24, R228.reuse, R10, R24 ;  /* 0x0000000ae418723c */ /* 0x040fe20000081018 */
[----:B------:R-:W-:Y:S07]  /*74340*/  STL [R1+0x4c2c], R220 ;  /* 0x004c2cdc01007387 */ /* 0x000fee0000100800 */
[C---:B------:R-:W-:Y:S01]  /*74350*/  HMMA.1688.F32.TF32 R20, R228.reuse, R202, R20 ;  /* 0x000000cae414723c */ /* 0x040fe20000081014 */
[----:B------:R-:W-:Y:S07]  /*74360*/  STL.64 [R1+0x2ee8], R46 ;  /* 0x002ee82e01007387 */ /* 0x000fee0000100a00 */
[----:B------:R-:W-:Y:S01]  /*74370*/  HMMA.1688.F32.TF32 R16, R228, R198, R16 ;  /* 0x000000c6e410723c */ /* 0x000fe20000081010 */
[----:B------:R-:W-:Y:S04]  /*74380*/  STL [R1+0x4c34], R225 ;  /* 0x004c34e101007387 */ /* 0x000fe80000100800 */
[----:B------:R-:W-:Y:S04]  /*74390*/  STL [R1+0x4c28], R224 ;  /* 0x004c28e001007387 */ /* 0x000fe80000100800 */
[----:B------:R-:W-:Y:S04]  /*743a0*/  STL.64 [R1+0x2ed0], R40 ;  /* 0x002ed02801007387 */ /* 0x000fe80000100a00 */
[----:B------:R-:W-:Y:S04]  /*743b0*/  STL.64 [R1+0x2ed8], R42 ;  /* 0x002ed82a01007387 */ /* 0x000fe80000100a00 */
[----:B------:R-:W-:Y:S04]  /*743c0*/  STL.64 [R1+0x2ec0], R36 ;  /* 0x002ec02401007387 */ /* 0x000fe80000100a00 */
[----:B------:R-:W-:Y:S01]  /*743d0*/  STL.64 [R1+0x2ec8], R38 ;  /* 0x002ec82601007387 */ /* 0x000fe20000100a00 */
[----:B------:R-:W-:-:S03]  /*743e0*/  IMAD.MOV.U32 R168, RZ, RZ, R20 ;  /* 0x000000ffffa87224 */ /* 0x000fc600078e0014 */
[----:B------:R-:W-:Y:S01]  /*743f0*/  STL.64 [R1+0x2ea8], R30 ;  /* 0x002ea81e01007387 */ /* 0x000fe20000100a00 */
[----:B------:R-:W-:-:S03]  /*74400*/  IMAD.MOV.U32 R169, RZ, RZ, R21 ;  /* 0x000000ffffa97224 */ /* 0x000fc600078e0015 */
[----:B------:R-:W-:Y:S04]  /*74410*/  STL.64 [R1+0x2e98], R26 ;  /* 0x002e981a01007387 */ /* 0x000fe80000100a00 */
[----:B------:R2:W-:Y:S04]  /*74420*/  STL.64 [R1+0x2e88], R22 ;  /* 0x002e881601007387 */ /* 0x0005e80000100a00 */
[----:B------:R3:W-:Y:S01]  /*74430*/  STL.64 [R1+0x2e78], R18 ;  /* 0x002e781201007387 */ /* 0x0007e20000100a00 */
[----:B------:R-:W-:-:S03]  /*74440*/  IMAD.MOV.U32 R172, RZ, RZ, R16 ;  /* 0x000000ffffac7224 */ /* 0x000fc600078e0010 */
[----:B------:R-:W3:Y:S01]  /*74450*/  LDL.LU R20, [R1+0x890] ;  /* 0x0008900001147983 */ /* 0x000ee20000300800 */
[----:B------:R-:W-:-:S03]  /*74460*/  MOV R173, R17 ;  /* 0x0000001100ad7202 */ /* 0x000fc60000000f00 */
[----:B------:R-:W3:Y:S04]  /*74470*/  LDL.LU R21, [R1+0x894] ;  /* 0x0008940001157983 */ /* 0x000ee80000300800 */
[----:B--2---:R-:W3:Y:S04]  /*74480*/  LDL.LU R22, [R1+0x898] ;  /* 0x0008980001167983 */ /* 0x004ee80000300800 */
[----:B------:R-:W3:Y:S04]  /*74490*/  LDL.LU R23, [R1+0x89c] ;  /* 0x00089c0001177983 */ /* 0x000ee80000300800 */
[----:B------:R-:W2:Y:S04]  /*744a0*/  LDL.LU R16, [R1+0x910] ;  /* 0x0009100001107983 */ /* 0x000ea80000300800 */
[----:B------:R-:W2:Y:S04]  /*744b0*/  LDL.LU R17, [R1+0x914] ;  /* 0x0009140001117983 */ /* 0x000ea80000300800 */
[----:B---3--:R-:W2:Y:S04]  /*744c0*/  LDL.LU R18, [R1+0x918] ;  /* 0x0009180001127983 */ /* 0x008ea80000300800 */
[----:B------:R-:W2:Y:S01]  /*744d0*/  LDL.LU R19, [R1+0x91c] ;  /* 0x00091c0001137983 */ /* 0x000ea20000300800 */
[----:B------:R-:W-:Y:S03]  /*744e0*/  HMMA.1688.F32.TF32 R32, R228, R206, R32 ;  /* 0x000000cee420723c */ /* 0x000fe60000081020 */
        /* <DEDUP_REMOVED lines=29> */
[----:B------:R-:W3:Y:S04]  /*746c0*/  LDL.LU R29, [R1+0x8b4] ;  /* 0x0008b400011d7983 */ /* 0x000ee80000300800 */
[----:B------:R-:W3:Y:S04]  /*746d0*/  LDL.LU R30, [R1+0x8b8] ;  /* 0x0008b800011e7983 */ /* 0x000ee80000300800 */
[----:B------:R-:W3:Y:S04]  /*746e0*/  LDL.LU R31, [R1+0x8bc] ;  /* 0x0008bc00011f7983 */ /* 0x000ee80000300800 */
[----:B------:R-:W3:Y:S04]  /*746f0*/  LDL.LU R24, [R1+0x8a0] ;  /* 0x0008a00001187983 */ /* 0x000ee80000300800 */
[----:B------:R-:W3:Y:S04]  /*74700*/  LDL.LU R25, [R1+0x8a4] ;  /* 0x0008a40001197983 */ /* 0x000ee80000300800 */
[----:B------:R-:W3:Y:S04]  /*74710*/  LDL.LU R26, [R1+0x8a8] ;  /* 0x0008a800011a7983 */ /* 0x000ee80000300800 */
[----:B------:R-:W3:Y:S04]  /*74720*/  LDL.LU R27, [R1+0x8ac] ;  /* 0x0008ac00011b7983 */ /* 0x000ee80000300800 */
[----:B------:R-:W-:Y:S04]  /*74730*/  STL [R1+0x4c24], R173 ;  /* 0x004c24ad01007387 */ /* 0x000fe80000100800 */
[----:B------:R-:W-:Y:S01]  /*74740*/  STL [R1+0x4c20], R172 ;  /* 0x004c20ac01007387 */ /* 0x000fe20000100800 */
[C---:B--2---:R-:W-:Y:S11]  /*74750*/  HMMA.1688.F32.TF32 R16, R228.reuse, R194, R16 ;  /* 0x000000c2e410723c */ /* 0x044ff60000081010 */
[----:B------:R-:W-:Y:S11]  /*74760*/  @!UPT UIADD3 URZ, URZ, URZ, URZ ;  /* 0x0000003f3f3ff290 */ /* 0x000ff6000fffe03f */
[----:B------:R-:W-:Y:S01]  /*74770*/  @!UPT UIADD3 URZ, URZ, URZ, URZ ;  /* 0x0000003f3f3ff290 */ /* 0x000fe2000fffe03f */
[----:B------:R2:W-:Y:S01]  /*74780*/  STL.64 [R1+0x2e68], R18 ;  /* 0x002e681201007387 */ /* 0x0005e20000100a00 */
[----:B------:R-:W-:Y:S02]  /*74790*/  IMAD.MOV.U32 R176, RZ, RZ, R16 ;  /* 0x000000ffffb07224 */ /* 0x000fe400078e0010 */
[----:B------:R-:W-:Y:S01]  /*747a0*/  IMAD.MOV.U32 R177, RZ, RZ, R17 ;  /* 0x000000ffffb17224 */ /* 0x000fe200078e0011 */
[----:B------:R-:W4:Y:S04]  /*747b0*/  LDL.LU R16, [R1+0x880] ;  /* 0x0008800001107983 */ /* 0x000f280000300800 */
[----:B------:R-:W4:Y:S04]  /*747c0*/  LDL.LU R17, [R1+0x884] ;  /* 0x0008840001117983 */ /* 0x000f280000300800 */
[----:B--2---:R-:W4:Y:S04]  /*747d0*/  LDL.LU R18, [R1+0x888] ;  /* 0x0008880001127983 */ /* 0x004f280000300800 */
[----:B------:R-:W4:Y:S01]  /*747e0*/  LDL.LU R19, [R1+0x88c] ;  /* 0x00088c0001137983 */ /* 0x000f220000300800 */
[C---:B---3--:R-:W-:Y:S08]  /*747f0*/  HMMA.1688.F32.TF32 R48, R228.reuse, R190, R48 ;  /* 0x000000bee430723c */ /* 0x048ff00000081030 */
[C---:B------:R-:W-:Y:S08]  /*74800*/  HMMA.1688.F32.TF32 R44, R228.reuse, R186, R44 ;  /* 0x000000bae42c723c */ /* 0x040ff0000008102c */
[C---:B------:R-:W-:Y:S08]  /*74810*/  HMMA.1688.F32.TF32 R40, R228.reuse, R182, R40 ;  /* 0x000000b6e428723c */ /* 0x040ff00000081028 */
[----:B------:R-:W-:Y:S01]  /*74820*/  MOV R181, R49 ;  /* 0x0000003100b57202 */ /* 0x000fe20000000f00 */
[----:B------:R-:W-:Y:S01]  /*74830*/  IMAD.MOV.U32 R180, RZ, RZ, R48 ;  /* 0x000000ffffb47224 */ /* 0x000fe200078e0030 */
[C---:B------:R-:W-:Y:S08]  /*74840*/  HMMA.1688.F32.TF32 R32, R228.reuse, R174, R32 ;  /* 0x000000aee420723c */ /* 0x040ff00000081020 */
[C---:B------:R-:W-:Y:S08]  /*74850*/  HMMA.1688.F32.TF32 R28, R228.reuse, R170, R28 ;  /* 0x000000aae41c723c */ /* 0x040ff0000008101c */
[----:B------:R-:W-:Y:S01]  /*74860*/  HMMA.1688.F32.TF32 R24, R228, R166, R24 ;  /* 0x000000a6e418723c */ /* 0x000fe20000081018 */
[----:B------:R-:W-:Y:S04]  /*74870*/  STL.64 [R1+0x2e58], R50 ;  /* 0x002e583201007387 */ /* 0x000fe80000100a00 */
[----:B------:R-:W-:Y:S04]  /*74880*/  STL [R1+0x4c1c], R181 ;  /* 0x004c1cb501007387 */ /* 0x000fe80000100800 */
[----:B------:R2:W-:Y:S04]  /*74890*/  STL [R1+0x4c18], R180 ;  /* 0x004c18b401007387 */ /* 0x0005e80000100800 */
[----:B------:R-:W-:Y:S04]  /*748a0*/  STL.64 [R1+0x2e48], R46 ;  /* 0x002e482e01007387 */ /* 0x000fe80000100a00 */
[----:B------:R-:W-:Y:S04]  /*748b0*/  STL.64 [R1+0x2e38], R42 ;  /* 0x002e382a01007387 */ /* 0x000fe80000100a00 */
[----:B------:R-:W-:Y:S04]  /*748c0*/  STL.64 [R1+0x2e18], R34 ;  /* 0x002e182201007387 */ /* 0x000fe80000100a00 */
[----:B------:R-:W-:Y:S01]  /*748d0*/  STL.64 [R1+0x2e08], R30 ;  /* 0x002e081e01007387 */ /* 0x000fe20000100a00 */
[----:B------:R-:W-:-:S03]  /*748e0*/  IMAD.MOV.U32 R204, RZ, RZ, R24 ;  /* 0x000000ffffcc7224 */ /* 0x000fc600078e0018 */
[----:B------:R3:W-:Y:S01]  /*748f0*/  STL.64 [R1+0x2df8], R26 ;  /* 0x002df81a01007387 */ /* 0x0007e20000100a00 */
[----:B------:R-:W-:Y:S01]  /*74900*/  IMAD.MOV.U32 R205, RZ, RZ, R25 ;  /* 0x000000ffffcd7224 */ /* 0x000fe200078e0019 */
[----:B------:R-:W-:Y:S01]  /*74910*/  MOV R189, R41 ;  /* 0x0000002900bd7202 */ /* 0x000fe20000000f00 */
[----:B------:R-:W-:Y:S01]  /*74920*/  IMAD.MOV.U32 R188, RZ, RZ, R40 ;  /* 0x000000ffffbc7224 */ /* 0x000fe200078e0028 */
[----:B------:R-:W-:Y:S01]  /*74930*/  HMMA.1688.F32.TF32 R36, R228, R178, R36 ;  /* 0x000000b2e424723c */ /* 0x000fe20000081024 */
[----:B------:R-:W-:Y:S02]  /*74940*/  IMAD.MOV.U32 R184, RZ, RZ, R44 ;  /* 0x000000ffffb87224 */ /* 0x000fe400078e002c */
[----:B------:R-:W-:-:S05]  /*74950*/  IMAD.MOV.U32 R185, RZ, RZ, R45 ;  /* 0x000000ffffb97224 */ /* 0x000fca00078e002d */
[----:B------:R-:W-:Y:S01]  /*74960*/  HMMA.1688.F32.TF32 R20, R228, R162, R20 ;  /* 0x000000a2e414723c */ /* 0x000fe20000081014 */
[----:B------:R-:W-:Y:S02]  /*74970*/  IMAD.MOV.U32 R196, RZ, RZ, R32 ;  /* 0x000000ffffc47224 */ /* 0x000fe400078e0020 */
[----:B------:R-:W-:Y:S01]  /*74980*/  IMAD.MOV.U32 R197, RZ, RZ, R33 ;  /* 0x000000ffffc57224 */ /* 0x000fe200078e0021 */
[----:B------:R-:W-:Y:S01]  /*74990*/  MOV R201, R29 ;  /* 0x0000001d00c97202 */ /* 0x000fe20000000f00 */
[----:B------:R-:W-:-:S11]  /*749a0*/  IMAD.MOV.U32 R200, RZ, RZ, R28 ;  /* 0x000000ffffc87224 */ /* 0x000fd600078e001c */
[----:B------:R-:W-:Y:S02]  /*749b0*/  IMAD.MOV.U32 R192, RZ, RZ, R36 ;  /* 0x000000ffffc07224 */ /* 0x000fe400078e0024 */
[----:B------:R-:W-:Y:S01]  /*749c0*/  IMAD.MOV.U32 R193, RZ, RZ, R37 ;  /* 0x000000ffffc17224 */ /* 0x000fe200078e0025 */
[----:B--2---:R-:W-:Y:S01]  /*749d0*/  MOV R180, R39 ;  /* 0x0000002700b47202 */ /* 0x004fe20000000f00 */
[----:B------:R-:W-:-:S04]  /*749e0*/  IMAD.MOV.U32 R181, RZ, RZ, R38 ;  /* 0x000000ffffb57224 */ /* 0x000fc800078e0026 */
[----:B------:R-:W-:Y:S01]  /*749f0*/  IMAD.MOV.U32 R208, RZ, RZ, R20 ;  /* 0x000000ffffd07224 */ /* 0x000fe200078e0014 */
[----:B------:R-:W-:Y:S01]  /*74a00*/  MOV R209, R21 ;  /* 0x0000001500d17202 */ /* 0x000fe20000000f00 */
[----:B------:R-:W-:Y:S02]  /*74a10*/  IMAD.MOV.U32 R173, RZ, RZ, R22 ;  /* 0x000000ffffad7224 */ /* 0x000fe400078e0016 */
[----:B------:R-:W-:Y:S01]  /*74a20*/  IMAD.MOV.U32 R172, RZ, RZ, R23 ;  /* 0x000000ffffac7224 */ /* 0x000fe200078e0017 */
[----:B----4-:R-:W-:Y:S11]  /*74a30*/  HMMA.1688.F32.TF32 R16, R228, R158, R16 ;  /* 0x0000009ee410723c */ /* 0x010ff60000081010 */
[----:B------:R-:W-:Y:S11]  /*74a40*/  @!UPT UIADD3 URZ, URZ, URZ, URZ ;  /* 0x0000003f3f3ff290 */ /* 0x000ff6000fffe03f */
[----:B------:R-:W-:Y:S01]  /*74a50*/  @!UPT UIADD3 URZ, URZ, URZ, URZ ;  /* 0x0000003f3f3ff290 */ /* 0x000fe2000fffe03f */
[----:B------:R2:W-:Y:S04]  /*74a60*/  STL.64 [R1+0x2dd8], R18 ;  /* 0x002dd81201007387 */ /* 0x0005e80000100a00 */
[----:B------:R-:W4:Y:S04]  /*74a70*/  LDL.LU R24, [R1+0x7e0] ;  /* 0x0007e00001187983 */ /* 0x000f280000300800 */
[----:B------:R-:W4:Y:S04]  /*74a80*/  LDL.LU R25, [R1+0x7e4] ;  /* 0x0007e40001197983 */ /* 0x000f280000300800 */
[----:B---3--:R-:W4:Y:S04]  /*74a90*/  LDL.LU R26, [R1+0x7e8] ;  /* 0x0007e800011a7983 */ /* 0x008f280000300800 */
        /* <DEDUP_REMOVED lines=41> */
[----:B--2---:R-:W2:Y:S04]  /*74d30*/  LDL.LU R18, [R1+0x1a8] ;  /* 0x0001a80001127983 */ /* 0x004ea80000300800 */
[----:B------:R-:W2:Y:S04]  /*74d40*/  LDL.LU R19, [R1+0x1ac] ;  /* 0x0001ac0001137983 */ /* 0x000ea80000300800 */
[----:B------:R-:W2:Y:S04]  /*74d50*/  LDL.LU R20, [R1+0x7d0] ;  /* 0x0007d00001147983 */ /* 0x000ea80000300800 */
[----:B------:R-:W2:Y:S04]  /*74d60*/  LDL.LU R21, [R1+0x7d4] ;  /* 0x0007d40001157983 */ /* 0x000ea80000300800 */
[----:B------:R-:W2:Y:S04]  /*74d70*/  LDL.LU R22, [R1+0x7d8] ;  /* 0x0007d80001167983 */ /* 0x000ea80000300800 */
[----:B------:R-:W2:Y:S01]  /*74d80*/  LDL.LU R23, [R1+0x7dc] ;  /* 0x0007dc0001177983 */ /* 0x000ea20000300800 */
[C---:B----4-:R-:W-:Y:S08]  /*74d90*/  HMMA.1688.F32.TF32 R24, R228.reuse, R118, R24 ;  /* 0x00000076e418723c */ /* 0x050ff00000081018 */
[C---:B---3--:R-:W-:Y:S08]  /*74da0*/  HMMA.1688.F32.TF32 R40, R228.reuse, R134, R40 ;  /* 0x00000086e428723c */ /* 0x048ff00000081028 */
[C---:B------:R-:W-:Y:S08]  /*74db0*/  HMMA.1688.F32.TF32 R48, R228.reuse, R142, R48 ;  /* 0x0000008ee430723c */ /* 0x040ff00000081030 */
[C---:B------:R-:W-:Y:S08]  /*74dc0*/  HMMA.1688.F32.TF32 R60, R228.reuse, R154, R60 ;  /* 0x0000009ae43c723c */ /* 0x040ff0000008103c */
[C---:B------:R-:W-:Y:S08]  /*74dd0*/  HMMA.1688.F32.TF32 R56, R228.reuse, R150, R56 ;  /* 0x00000096e438723c */ /* 0x040ff00000081038 */
[----:B------:R-:W-:Y:S08]  /*74de0*/  HMMA.1688.F32.TF32 R52, R228, R146, R52 ;  /* 0x00000092e434723c */ /* 0x000ff00000081034 */
[----:B------:R-:W-:-:S02]  /*74df0*/  IMAD.MOV.U32 R217, RZ, RZ, R61 ;  /* 0x000000ffffd97224 */ /* 0x000fc400078e003d */
[----:B------:R-:W-:Y:S01]  /*74e00*/  IMAD.MOV.U32 R216, RZ, RZ, R60 ;  /* 0x000000ffffd87224 */ /* 0x000fe200078e003c */
[----:B------:R-:W-:Y:S01]  /*74e10*/  STL.64 [R1+0x2dc8], R62 ;  /* 0x002dc83e01007387 */ /* 0x000fe20000100a00 */
[C---:B------:R-:W-:Y:S03]  /*74e20*/  HMMA.1688.F32.TF32 R44, R228.reuse, R138, R44 ;  /* 0x0000008ae42c723c */ /* 0x040fe6000008102c */
[----:B------:R-:W-:Y:S04]  /*74e30*/  STL [R1+0x4be4], R217 ;  /* 0x004be4d901007387 */ /* 0x000fe80000100800 */
[----:B------:R3:W-:Y:S01]  /*74e40*/  STL [R1+0x4be0], R216 ;  /* 0x004be0d801007387 */ /* 0x0007e20000100800 */
[----:B------:R-:W-:Y:S03]  /*74e50*/  HMMA.1688.F32.TF32 R32, R228, R126, R32 ;  /* 0x0000007ee420723c */ /* 0x000fe60000081020 */
[----:B------:R-:W-:Y:S01]  /*74e60*/  STL.64 [R1+0x2db0], R56 ;  /* 0x002db03801007387 */ /* 0x000fe20000100a00 */
[----:B---3--:R-:W-:Y:S01]  /*74e70*/  MOV R216, R50 ;  /* 0x0000003200d87202 */ /* 0x008fe20000000f00 */
[----:B------:R-:W-:-:S02]  /*74e80*/  IMAD.MOV.U32 R217, RZ, RZ, R49 ;  /* 0x000000ffffd97224 */ /* 0x000fc400078e0031 */
[----:B------:R-:W-:Y:S01]  /*74e90*/  STL.64 [R1+0x2db8], R58 ;  /* 0x002db83a01007387 */ /* 0x000fe20000100a00 */
[C---:B------:R-:W-:Y:S03]  /*74ea0*/  HMMA.1688.F32.TF32 R36, R228.reuse, R130, R36 ;  /* 0x00000082e424723c */ /* 0x040fe60000081024 */
[----:B------:R-:W-:Y:S04]  /*74eb0*/  STL.64 [R1+0x2da0], R52 ;  /* 0x002da03401007387 */ /* 0x000fe80000100a00 */
[----:B------:R-:W-:Y:S04]  /*74ec0*/  STL.64 [R1+0x2da8], R54 ;  /* 0x002da83601007387 */ /* 0x000fe80000100a00 */
[----:B------:R-:W-:Y:S01]  /*74ed0*/  STL [R1+0x2d90], R48 ;  /* 0x002d903001007387 */ /* 0x000fe20000100800 */
[C---:B------:R-:W-:Y:S03]  /*74ee0*/  HMMA.1688.F32.TF32 R28, R228.reuse, R122, R28 ;  /* 0x0000007ae41c723c */ /* 0x040fe6000008101c */
[----:B------:R-:W-:Y:S04]  /*74ef0*/  STL [R1+0x2d9c], R51 ;  /* 0x002d9c3301007387 */ /* 0x000fe80000100800 */
[----:B------:R3:W-:Y:S04]  /*74f00*/  STL [R1+0x4bec], R216 ;  /* 0x004becd801007387 */ /* 0x0007e80000100800 */
[----:B------:R4:W-:Y:S01]  /*74f10*/  STL [R1+0x4be8], R217 ;  /* 0x004be8d901007387 */ /* 0x0009e20000100800 */
[----:B--2---:R-:W-:Y:S01]  /*74f20*/  HMMA.1688.F32.TF32 R16, R228, R110, R16 ;  /* 0x0000006ee410723c */ /* 0x004fe20000081010 */
[----:B---3--:R-:W-:-:S02]  /*74f30*/  IMAD.MOV.U32 R216, RZ, RZ, R42 ;  /* 0x000000ffffd87224 */ /* 0x008fc400078e002a */
[----:B------:R-:W-:Y:S01]  /*74f40*/  STL.64 [R1+0x2d80], R44 ;  /* 0x002d802c01007387 */ /* 0x000fe20000100a00 */
[----:B----4-:R-:W-:-:S03]  /*74f50*/  IMAD.MOV.U32 R217, RZ, RZ, R43 ;  /* 0x000000ffffd97224 */ /* 0x010fc600078e002b */
[----:B------:R-:W-:Y:S01]  /*74f60*/  STL.64 [R1+0x2d88], R46 ;  /* 0x002d882e01007387 */ /* 0x000fe20000100a00 */
[----:B------:R-:W-:Y:S03]  /*74f70*/  HMMA.1688.F32.TF32 R20, R228, R114, R20 ;  /* 0x00000072e414723c */ /* 0x000fe60000081014 */
        /* <DEDUP_REMOVED lines=15> */
[----:B------:R2:W-:Y:S04]  /*75070*/  STL [R1+0x4c04], R216 ;  /* 0x004c04d801007387 */ /* 0x0005e80000100800 */
[----:B------:R3:W-:Y:S04]  /*75080*/  STL [R1+0x4c00], R217 ;  /* 0x004c00d901007387 */ /* 0x0007e80000100800 */
[----:B------:R-:W-:Y:S01]  /*75090*/  STL.64 [R1+0x2d20], R20 ;  /* 0x002d201401007387 */ /* 0x000fe20000100a00 */
[----:B--2---:R-:W-:-:S03]  /*750a0*/  IMAD.MOV.U32 R216, RZ, RZ, R16 ;  /* 0x000000ffffd87224 */ /* 0x004fc600078e0010 */
[----:B------:R-:W-:Y:S01]  /*750b0*/  STL.64 [R1+0x2d28], R22 ;  /* 0x002d281601007387 */ /* 0x000fe20000100a00 */
[----:B---3--:R-:W-:-:S03]  /*750c0*/  MOV R217, R17 ;  /* 0x0000001100d97202 */ /* 0x008fc60000000f00 */
[----:B------:R2:W-:Y:S04]  /*750d0*/  STL.64 [R1+0x2bf8], R18 ;  /* 0x002bf81201007387 */ /* 0x0005e80000100a00 */
[----:B------:R-:W1:Y:S04]  /*750e0*/  LDL.LU R16, [R1+0x6a0] ;  /* 0x0006a00001107983 */ /* 0x000e680000300800 */
[----:B------:R-:W1:Y:S04]  /*750f0*/  LDL.LU R17, [R1+0x6a4] ;  /* 0x0006a40001117983 */ /* 0x000e680000300800 */
[----:B--2---:R-:W1:Y:S04]  /*75100*/  LDL.LU R18, [R1+0x6a8] ;  /* 0x0006a80001127983 */ /* 0x004e680000300800 */
        /* <DEDUP_REMOVED lines=77> */
[----:B------:R-:W-:Y:S04]  /*755e0*/  STL [R1+0x4c0c], R216 ;  /* 0x004c0cd801007387 */ /* 0x000fe80000100800 */
[----:B------:R-:W-:Y:S01]  /*755f0*/  STL [R1+0x4c08], R217 ;  /* 0x004c08d901007387 */ /* 0x000fe20000100800 */
[C---:B-1----:R-:W-:Y:S03]  /*75600*/  HMMA.1688.F32.TF32 R16, R232.reuse, R158, R16 ;  /* 0x0000009ee810723c */ /* 0x042fe60000081010 */
        /* <DEDUP_REMOVED lines=13> */
[----:B------:R-:W-:Y:S04]  /*756e0*/  STL.64 [R1+0x2d18], R94 ;  /* 0x002d185e01007387 */ /* 0x000fe80000100a00 */
[----:B------:R-:W-:Y:S01]  /*756f0*/  STL.64 [R1+0x2d00], R80 ;  /* 0x002d005001007387 */ /* 0x000fe20000100a00 */
[----:B------:R-:W-:Y:S03]  /*75700*/  HMMA.1688.F32.TF32 R72, R232, R206, R72 ;  /* 0x000000cee848723c */ /* 0x000fe60000081048 */
[----:B------:R-:W-:Y:S04]  /*75710*/  STL.64 [R1+0x2d08], R82 ;  /* 0x002d085201007387 */ /* 0x000fe80000100a00 */
[----:B------:R4:W-:Y:S01]  /*75720*/  STL.64 [R1+0x2cf0], R76 ;  /* 0x002cf04c01007387 */ /* 0x0009e20000100a00 */
[----:B------:R-:W-:-:S02]  /*75730*/  IMAD.MOV.U32 R216, RZ, RZ, R78 ;  /* 0x000000ffffd87224 */ /* 0x000fc400078e004e */
[----:B------:R-:W-:Y:S02]  /*75740*/  IMAD.MOV.U32 R217, RZ, RZ, R79 ;  /* 0x000000ffffd97224 */ /* 0x000fe400078e004f */
[----:B----4-:R-:W-:Y:S01]  /*75750*/  HMMA.1688.F32.TF32 R76, R232, R210, R88 ;  /* 0x000000d2e84c723c */ /* 0x010fe20000081058 */
[----:B------:R2:W-:Y:S04]  /*75760*/  STL [R1+0x4c14], R216 ;  /* 0x004c14d801007387 */ /* 0x0005e80000100800 */
[----:B------:R3:W-:Y:S07]  /*75770*/  STL [R1+0x4c10], R217 ;  /* 0x004c10d901007387 */ /* 0x0007ee0000100800 */
[----:B--2---:R-:W-:Y:S01]  /*75780*/  IMAD.MOV.U32 R216, RZ, RZ, R72 ;  /* 0x000000ffffd87224 */ /* 0x004fe200078e0048 */
[----:B---3--:R-:W-:-:S10]  /*75790*/  MOV R217, R73 ;  /* 0x0000004900d97202 */ /* 0x008fd40000000f00 */
        /* <DEDUP_REMOVED lines=151> */
[----:B------:R-:W4:Y:S01]  /*76110*/  LDL.LU R19, [R1+0x51c] ;  /* 0x00051c0001137983 */ /* 0x000f220000300800 */
[----:B--2---:R-:W-:Y:S08]  /*76120*/  HMMA.1688.F32.TF32 R72, R228, R226, R72 ;  /* 0x000000e2e448723c */ /* 0x004ff00000081048 */
[C---:B---3--:R-:W-:Y:S08]  /*76130*/  HMMA.1688.F32.TF32 R240, R232.reuse, R142, R240 ;  /* 0x0000008ee8f0723c */ /* 0x048ff000000810f0 */
[C---:B----4-:R-:W-:Y:S08]  /*76140*/  HMMA.1688.F32.TF32 R244, R232.reuse, R154, R244 ;  /* 0x0000009ae8f4723c */ /* 0x050ff000000810f4 */
[C---:B------:R-:W-:Y:S11]  /*76150*/  HMMA.1688.F32.TF32 R248, R232.reuse, R150, R248 ;  /* 0x00000096e8f8723c */ /* 0x040ff600000810f8 */
[----:B------:R-:W-:Y:S04]  /*76160*/  @!UPT UIADD3 URZ, URZ, URZ, URZ ;  /* 0x0000003f3f3ff290 */ /* 0x000fe8000fffe03f */
[----:B------:R-:W-:Y:S04]  /*76170*/  STL.64 [R1+0x2b90], R244 ;  /* 0x002b90f401007387 */ /* 0x000fe80000100a00 */
[----:B------:R1:W-:Y:S02]  /*76180*/  STL.64 [R1+0x2b98], R246 ;  /* 0x002b98f601007387 */ /* 0x0003e40000100a00 */
[C---:B-1----:R-:W-:Y:S08]  /*76190*/  HMMA.1688.F32.TF32 R244, R232.reuse, R146, R236 ;  /* 0x00000092e8f4723c */ /* 0x042ff000000810ec */
[C---:B------:R-:W-:Y:S08]  /*761a0*/  HMMA.1688.F32.TF32 R236, R232.reuse, R138, R104 ;  /* 0x0000008ae8ec723c */ /* 0x040ff00000081068 */
        /* <DEDUP_REMOVED lines=187> */
[C---:B------:R-:W-:Y:S08]  /*76d60*/  HMMA.1688.F32.TF32 R56, R228.reuse, R110, R56 ;  /* 0x0000006ee438723c */ /* 0x040ff00000081038 */
[----:B----4-:R-:W-:Y:S08]  /*76d70*/  HMMA.1688.F32.TF32 R72, R228, R126, R72 ;  /* 0x0000007ee448723c */ /* 0x010ff00000081048 */
[C---:B------:R-:W-:Y:S08]  /*76d80*/  HMMA.1688.F32.TF32 R52, R232.reuse, R226, R52 ;  /* 0x000000e2e834723c */ /* 0x040ff00000081034 */
[C---:B------:R-:W-:Y:S08]  /*76d90*/  HMMA.1688.F32.TF32 R40, R232.reuse, R214, R40 ;  /* 0x000000d6e828723c */ /* 0x040ff00000081028 */
[C---:B------:R-:W-:Y:S08]  /*76da0*/  HMMA.1688.F32.TF32 R36, R232.reuse, R210, R36 ;  /* 0x000000d2e824723c */ /* 0x040ff00000081024 */
[----:B------:R-:W-:Y:S08]  /*76db0*/  HMMA.1688.F32.TF32 R28, R232, R14, R28 ;  /* 0x0000000ee81c723c */ /* 0x000ff0000008101c */
        /* <DEDUP_REMOVED lines=8> */
[----:B------:R-:W2:Y:S04]  /*76e40*/  LDL.LU.64 R104, [R1+0x4fa0] ;  /* 0x004fa00001687983 */ /* 0x000ea80000300a00 */
[----:B------:R-:W-:Y:S04]  /*76e50*/  STL.64 [R1+0x2890], R244 ;  /* 0x002890f401007387 */ /* 0x000fe80000100a00 */
[----:B------:R1:W-:Y:S01]  /*76e60*/  STL.64 [R1+0x2898], R246 ;  /* 0x002898f601007387 */ /* 0x0003e20000100a00 */
[C---:B------:R-:W-:Y:S08]  /*76e70*/  HMMA.1688.F32.TF32 R92, R228.reuse, R150, R92 ;  /* 0x00000096e45c723c */ /* 0x040ff0000008105c */
[C---:B-1----:R-:W-:Y:S08]  /*76e80*/  HMMA.1688.F32.TF32 R244, R228.reuse, R162, R236 ;  /* 0x000000a2e4f4723c */ /* 0x042ff000000810ec */
[C---:B------:R-:W-:Y:S01]  /*76e90*/  HMMA.1688.F32.TF32 R236, R228.reuse, R154, R100 ;  /* 0x0000009ae4ec723c */ /* 0x040fe20000081064 */
[----:B------:R-:W-:Y:S04]  /*76ea0*/  STL.64 [R1+0x1c40], R248 ;  /* 0x001c40f801007387 */ /* 0x000fe80000100a00 */
[----:B------:R-:W-:Y:S03]  /*76eb0*/  STL.64 [R1+0x1c48], R250 ;  /* 0x001c48fa01007387 */ /* 0x000fe60000100a00 */
[C---:B------:R-:W-:Y:S07]  /*76ec0*/  HMMA.1688.F32.TF32 R100, R228.reuse, R146, R96 ;  /* 0x00000092e464723c */ /* 0x040fee0000081060 */
[----:B------:R-:W-:Y:S04]  /*76ed0*/  STL.64 [R1+0x1c10], R244 ;  /* 0x001c10f401007387 */ /* 0x000fe80000100a00 */
        /* <DEDUP_REMOVED lines=11> */
[----:B------:R-:W-:Y:S01]  /*76f90*/  HMMA.1688.F32.TF32 R64, R228, R118, R64 ;  /* 0x00000076e440723c */ /* 0x000fe20000081040 */
        /* <DEDUP_REMOVED lines=150> */
[C---:B--2---:R-:W-:Y:S03]  /*77900*/  HMMA.1688.F32.TF32 R40, R232.reuse, R134, R40 ;  /* 0x00000086e828723c */ /* 0x044fe60000081028 */
[----:B------:R-:W-:Y:S04]  /*77910*/  LDS R228, [R3+0xc380] ;  /* 0x00c3800003e47984 */ /* 0x000fe80000000800 */
[----:B------:R-:W-:Y:S01]  /*77920*/  LDS R230, [R3+0xe380] ;  /* 0x00e3800003e67984 */ /* 0x000fe20000000800 */
[C---:B---3--:R-:W-:Y:S03]  /*77930*/  HMMA.1688.F32.TF32 R48, R232.reuse, R142, R48 ;  /* 0x0000008ee830723c */ /* 0x048fe60000081030 */
[----:B------:R-:W-:Y:S04]  /*77940*/  LDS R229, [R4+0xc380] ;  /* 0x00c3800004e57984 */ /* 0x000fe80000000800 */
[----:B------:R-:W1:Y:S01]  /*77950*/  LDS R231, [R4+0xe380] ;  /* 0x00e3800004e77984 */ /* 0x000e620000000800 */
        /* <DEDUP_REMOVED lines=15> */
[----:B--2---:R-:W2:Y:S04]  /*77a50*/  LDL.LU.64 R102, [R1+0x4f98] ;  /* 0x004f980001667983 */ /* 0x004ea80000300a00 */
[----:B------:R-:W2:Y:S04]  /*77a60*/  LDL.LU.64 R100, [R1+0x4f90] ;  /* 0x004f900001647983 */ /* 0x000ea80000300a00 */
[----:B------:R-:W-:Y:S04]  /*77a70*/  STL.64 [R1+0x1a80], R92 ;  /* 0x001a805c01007387 */ /* 0x000fe80000100a00 */
[----:B------:R3:W-:Y:S01]  /*77a80*/  STL.64 [R1+0x1a88], R94 ;  /* 0x001a885e01007387 */ /* 0x0007e20000100a00 */
[C---:B------:R-:W-:Y:S03]  /*77a90*/  HMMA.1688.F32.TF32 R60, R232.reuse, R154, R60 ;  /* 0x0000009ae83c723c */ /* 0x040fe6000008103c */
[----:B---3--:R-:W3:Y:S04]  /*77aa0*/  LDL.LU.64 R94, [R1+0x4f88] ;  /* 0x004f8800015e7983 */ /* 0x008ee80000300a00 */
[----:B------:R-:W4:Y:S04]  /*77ab0*/  LDL.LU.64 R92, [R1+0x4f80] ;  /* 0x004f8000015c7983 */ /* 0x000f280000300a00 */
        /* <DEDUP_REMOVED lines=52> */
[----:B------:R-:W-:Y:S03]  /*77e00*/  HMMA.1688.F32.TF32 R232, R232, R110, R16 ;  /* 0x0000006ee8e8723c */ /* 0x000fe60000081010 */
        /* <DEDUP_REMOVED lines=30> */
[----:B------:R-:W3:Y:S04]  /*77ff0*/  LDL.LU.64 R18, [R1+0x4e48] ;  /* 0x004e480001127983 */ /* 0x000ee80000300a00 */
[----:B------:R-:W3:Y:S04]  /*78000*/  LDL.LU.64 R16, [R1+0x4e40] ;  /* 0x004e400001107983 */ /* 0x000ee80000300a00 */
[----:B------:R1:W-:Y:S04]  /*78010*/  STL.64 [R1+0x1940], R232 ;  /* 0x001940e801007387 */ /* 0x0003e80000100a00 */
[----:B------:R4:W-:Y:S04]  /*78020*/  STL.64 [R1+0x1948], R234 ;  /* 0x001948ea01007387 */ /* 0x0009e80000100a00 */
[----:B-1----:R-:W3:Y:S04]  /*78030*/  LDL.LU R232, [R1+0x130] ;  /* 0x0001300001e87983 */ /* 0x002ee80000300800 */
[----:B------:R-:W3:Y:S04]  /*78040*/  LDL.LU R233, [R1+0x134] ;  /* 0x0001340001e97983 */ /* 0x000ee80000300800 */
[----:B----4-:R-:W3:Y:S04]  /*78050*/  LDL.LU R234, [R1+0x138] ;  /* 0x0001380001ea7983 */ /* 0x010ee80000300800 */
[----:B------:R-:W3:Y:S01]  /*78060*/  LDL.LU R235, [R1+0x13c] ;  /* 0x00013c0001eb7983 */ /* 0x000ee20000300800 */
[C---:B------:R-:W-:Y:S08]  /*78070*/  HMMA.1688.F32.TF32 R244, R228.reuse, R222, R244 ;  /* 0x000000dee4f4723c */ /* 0x040ff000000810f4 */
[C---:B------:R-:W-:Y:S08]  /*78080*/  HMMA.1688.F32.TF32 R248, R228.reuse, R218, R248 ;  /* 0x000000dae4f8723c */ /* 0x040ff000000810f8 */
[C---:B------:R-:W-:Y:S08]  /*78090*/  HMMA.1688.F32.TF32 R240, R228.reuse, R210, R240 ;  /* 0x000000d2e4f0723c */ /* 0x040ff000000810f0 */
[C---:B--2---:R-:W-:Y:S08]  /*780a0*/  HMMA.1688.F32.TF32 R20, R228.reuse, R14, R20 ;  /* 0x0000000ee414723c */ /* 0x044ff00000081014 */
[C---:B---3--:R-:W-:Y:S11]  /*780b0*/  HMMA.1688.F32.TF32 R232, R228.reuse, R226, R232 ;  /* 0x000000e2e4e8723c */ /* 0x048ff600000810e8 */
[----:B------:R-:W-:Y:S11]  /*780c0*/  @!UPT UIADD3 URZ, URZ, URZ, URZ ;  /* 0x0000003f3f3ff290 */ /* 0x000ff6000fffe03f */
[----:B------:R-:W-:Y:S01]  /*780d0*/  @!UPT UIADD3 URZ, URZ, URZ, URZ ;  /* 0x0000003f3f3ff290 */ /* 0x000fe2000fffe03f */
        /* <DEDUP_REMOVED lines=52> */
[----:B---3--:R-:W-:Y:S03]  /*78420*/  HMMA.1688.F32.TF32 R16, R228, R158, R72 ;  /* 0x0000009ee410723c */ /* 0x008fe60000081048 */
[----:B------:R-:W-:Y:S01]  /*78430*/  STL.64 [R1+0x1700], R24 ;  /* 0x0017001801007387 */ /* 0x000fe20000100a00 */
[----:B------:R-:W-:-:S03]  /*78440*/  IMAD.MOV.U32 R236, RZ, RZ, R79 ;  /* 0x000000ffffec7224 */ /* 0x000fc600078e004f */
[----:B------:R2:W-:Y:S01]  /*78450*/  STL.64 [R1+0x1708], R26 ;  /* 0x0017081a01007387 */ /* 0x0005e20000100a00 */
[----:B------:R-:W-:Y:S01]  /*78460*/  IMAD.MOV.U32 R237, RZ, RZ, R78 ;  /* 0x000000ffffed7224 */ /* 0x000fe200078e004e */
[----:B------:R-:W-:Y:S01]  /*78470*/  MOV R239, R76 ;  /* 0x0000004c00ef7202 */ /* 0x000fe20000000f00 */
[----:B------:R-:W-:-:S05]  /*78480*/  IMAD.MOV.U32 R238, RZ, RZ, R77 ;  /* 0x000000ffffee7224 */ /* 0x000fca00078e004d */
[----:B------:R3:W-:Y:S04]  /*78490*/  STL.64 [R1+0x16e0], R20 ;  /* 0x0016e01401007387 */ /* 0x0007e80000100a00 */
[----:B------:R4:W-:Y:S04]  /*784a0*/  STL.64 [R1+0x16e8], R22 ;  /* 0x0016e81601007387 */ /* 0x0009e80000100a00 */
[----:B------:R-:W2:Y:S04]  /*784b0*/  LDL.LU R79, [R1+0x4e3c] ;  /* 0x004e3c00014f7983 */ /* 0x000ea80000300800 */
[----:B------:R1:W-:Y:S01]  /*784c0*/  STL.64 [R1+0x16c0], R16 ;  /* 0x0016c01001007387 */ /* 0x0003e20000100a00 */
[----:B------:R-:W-:-:S03]  /*784d0*/  IMAD.MOV.U32 R248, RZ, RZ, R90 ;  /* 0x000000fffff87224 */ /* 0x000fc600078e005a */
[----:B------:R1:W-:Y:S01]  /*784e0*/  STL.64 [R1+0x16c8], R18 ;  /* 0x0016c81201007387 */ /* 0x0003e20000100a00 */
[----:B------:R-:W-:-:S03]  /*784f0*/  IMAD.MOV.U32 R249, RZ, RZ, R91 ;  /* 0x000000fffff97224 */ /* 0x000fc600078e005b */
[----:B------:R-:W2:Y:S01]  /*78500*/  LDL.LU R78, [R1+0x4e38] ;  /* 0x004e3800014e7983 */ /* 0x000ea20000300800 */
[----:B------:R-:W-:-:S03]  /*78510*/  IMAD.MOV.U32 R250, RZ, RZ, R84 ;  /* 0x000000fffffa7224 */ /* 0x000fc600078e0054 */
[----:B------:R-:W1:Y:S04]  /*78520*/  LDL.LU R77, [R1+0x4e34] ;  /* 0x004e3400014d7983 */ /* 0x000e680000300800 */
[----:B------:R-:W2:Y:S01]  /*78530*/  LDL.LU R76, [R1+0x4e30] ;  /* 0x004e3000014c7983 */ /* 0x000ea20000300800 */
[----:B------:R-:W-:-:S03]  /*78540*/  MOV R251, R89 ;  /* 0x0000005900fb7202 */ /* 0x000fc60000000f00 */
[----:B------:R-:W3:Y:S01]  /*78550*/  LDL.LU R90, [R1+0x4e2c] ;  /* 0x004e2c00015a7983 */ /* 0x000ee20000300800 */
        /* <DEDUP_REMOVED lines=8> */
[----:B------:R-:W4:Y:S01]  /*785e0*/  LDL.LU R85, [R1+0x4e14] ;  /* 0x004e140001557983 */ /* 0x000f220000300800 */
[----:B------:R-:W-:-:S03]  /*785f0*/  MOV R247, R86 ;  /* 0x0000005600f77202 */ /* 0x000fc60000000f00 */
[----:B------:R-:W4:Y:S01]  /*78600*/  LDL.LU R86, [R1+0x4e10] ;  /* 0x004e100001567983 */ /* 0x000f220000300800 */
[----:B--2---:R-:W-:Y:S01]  /*78610*/  MOV R27, R76 ;  /* 0x0000004c001b7202 */ /* 0x004fe20000000f00 */
[----:B---3--:R-:W-:Y:S02]  /*78620*/  IMAD.MOV.U32 R26, RZ, RZ, R90 ;  /* 0x000000ffff1a7224 */ /* 0x008fe400078e005a */
[----:B----4-:R-:W-:Y:S02]  /*78630*/  IMAD.MOV.U32 R25, RZ, RZ, R91 ;  /* 0x000000ffff197224 */ /* 0x010fe400078e005b */
[----:B------:R-:W-:Y:S02]  /*78640*/  IMAD.MOV.U32 R24, RZ, RZ, R84 ;  /* 0x000000ffff187224 */ /* 0x000fe400078e0054 */
[----:B------:R-:W2:Y:S04]  /*78650*/  LDL.LU R84, [R1+0x4e0c] ;  /* 0x004e0c0001547983 */ /* 0x000ea80000300800 */
[----:B------:R-:W3:Y:S04]  /*78660*/  LDL.LU R91, [R1+0x4e08] ;  /* 0x004e0800015b7983 */ /* 0x000ee80000300800 */
[----:B------:R-:W4:Y:S01]  /*78670*/  LDL.LU R90, [R1+0x4e04] ;  /* 0x004e0400015a7983 */ /* 0x000f220000300800 */
[----:B------:R-:W-:-:S03]  /*78680*/  IMAD.MOV.U32 R29, RZ, RZ, R87 ;  /* 0x000000ffff1d7224 */ /* 0x000fc600078e0057 */
[----:B------:R-:W4:Y:S01]  /*78690*/  LDL.LU R76, [R1+0x4e00] ;  /* 0x004e0000014c7983 */ /* 0x000f220000300800 */
[----:B------:R-:W-:-:S03]  /*786a0*/  IMAD.MOV.U32 R28, RZ, RZ, R85 ;  /* 0x000000ffff1c7224 */ /* 0x000fc600078e0055 */
[----:B------:R-:W4:Y:S04]  /*786b0*/  LDL.LU R85, [R1+0x4dfc] ;  /* 0x004dfc0001557983 */ /* 0x000f280000300800 */
[----:B------:R-:W4:Y:S01]  /*786c0*/  LDL.LU R87, [R1+0x4df8] ;  /* 0x004df80001577983 */ /* 0x000f220000300800 */
[----:B------:R-:W-:Y:S01]  /*786d0*/  IMAD.MOV.U32 R30, RZ, RZ, R88 ;  /* 0x000000ffff1e7224 */ /* 0x000fe200078e0058 */
[----:B------:R-:W-:Y:S02]  /*786e0*/  MOV R31, R89 ;  /* 0x00000059001f7202 */ /* 0x000fe40000000f00 */
[----:B------:R-:W4:Y:S01]  /*786f0*/  LDL.LU R88, [R1+0x4df4] ;  /* 0x004df40001587983 */ /* 0x000f220000300800 */
[----:B------:R-:W-:-:S03]  /*78700*/  MOV R35, R86 ;  /* 0x0000005600237202 */ /* 0x000fc60000000f00 */
[----:B------:R-:W4:Y:S01]  /*78710*/  LDL.LU R89, [R1+0x4df0] ;  /* 0x004df00001597983 */ /* 0x000f220000300800 */
[----:B--2---:R-:W-:Y:S02]  /*78720*/  IMAD.MOV.U32 R34, RZ, RZ, R84 ;  /* 0x000000ffff227224 */ /* 0x004fe400078e0054 */
[----:B---3--:R-:W-:Y:S02]  /*78730*/  IMAD.MOV.U32 R33, RZ, RZ, R91 ;  /* 0x000000ffff217224 */ /* 0x008fe400078e005b */
[----:B----4-:R-:W-:Y:S02]  /*78740*/  IMAD.MOV.U32 R32, RZ, RZ, R90 ;  /* 0x000000ffff207224 */ /* 0x010fe400078e005a */
[----:B------:R-:W2:Y:S04]  /*78750*/  LDL.LU R90, [R1+0x4dec] ;  /* 0x004dec00015a7983 */ /* 0x000ea80000300800 */
[----:B------:R-:W3:Y:S01]  /*78760*/  LDL.LU R91, [R1+0x4de8] ;  /* 0x004de800015b7983 */ /* 0x000ee20000300800 */
[----:B------:R-:W-:-:S03]  /*78770*/  IMAD.MOV.U32 R41, RZ, RZ, R85 ;  /* 0x000000ffff297224 */ /* 0x000fc600078e0055 */
[----:B------:R-:W4:Y:S01]  /*78780*/  LDL.LU R84, [R1+0x4de4] ;  /* 0x004de40001547983 */ /* 0x000f220000300800 */
        /* <DEDUP_REMOVED lines=28> */
[----:B-1----:R-:W-:Y:S01]  /*78950*/  MOV R16, R77 ;  /* 0x0000004d00107202 */ /* 0x002fe20000000f00 */
[----:B------:R-:W-:Y:S02]  /*78960*/  IMAD.MOV.U32 R39, RZ, RZ, R76 ;  /* 0x000000ffff277224 */ /* 0x000fe400078e004c */
[----:B------:R-:W-:Y:S02]  /*78970*/  IMAD.MOV.U32 R17, RZ, RZ, R78 ;  /* 0x000000ffff117224 */ /* 0x000fe400078e004e */
[----:B------:R-:W-:Y:S01]  /*78980*/  IMAD.MOV.U32 R18, RZ, RZ, R79 ;  /* 0x000000ffff127224 */ /* 0x000fe200078e004f */
[----:B------:R-:W-:Y:S01]  /*78990*/  MOV R241, R81 ;  /* 0x0000005100f17202 */ /* 0x000fe20000000f00 */
[----:B------:R-:W-:Y:S02]  /*789a0*/  IMAD.MOV.U32 R240, RZ, RZ, R80 ;  /* 0x000000fffff07224 */ /* 0x000fe400078e0050 */
[----:B------:R-:W-:-:S02]  /*789b0*/  IMAD.MOV.U32 R242, RZ, RZ, R82 ;  /* 0x000000fffff27224 */ /* 0x000fc400078e0052 */
[----:B------:R-:W-:Y:S01]  /*789c0*/  IMAD.MOV.U32 R243, RZ, RZ, R83 ;  /* 0x000000fffff37224 */ /* 0x000fe200078e0053 */
[----:B--2---:R-:W-:Y:S01]  /*789d0*/  MOV R45, R90 ;  /* 0x0000005a002d7202 */ /* 0x004fe20000000f00 */
[----:B----4-:R-:W-:Y:S02]  /*789e0*/  IMAD.MOV.U32 R51, RZ, RZ, R84 ;  /* 0x000000ffff337224 */ /* 0x010fe400078e0054 */
[----:B------:R-:W2:Y:S01]  /*789f0*/  LDL.LU R84, [R1+0x2870] ;  /* 0x0028700001547983 */ /* 0x000ea20000300800 */
[----:B---3--:R-:W-:Y:S01]  /*78a00*/  MOV R49, R86 ;  /* 0x0000005600317202 */ /* 0x008fe20000000f00 */
[----:B------:R-:W-:Y:S02]  /*78a10*/  IMAD.MOV.U32 R48, RZ, RZ, R87 ;  /* 0x000000ffff307224 */ /* 0x000fe400078e0057 */
[----:B------:R-:W-:Y:S02]  /*78a20*/  IMAD.MOV.U32 R50, RZ, RZ, R85 ;  /* 0x000000ffff327224 */ /* 0x000fe400078e0055 */
        /* <DEDUP_REMOVED lines=33> */
[----:B------:R1:W-:Y:S04]  /*78c40*/  STL.64 [R1+0x16a0], R76 ;  /* 0x0016a04c01007387 */ /* 0x0003e80000100a00 */
[----:B------:R2:W-:Y:S04]  /*78c50*/  STL.64 [R1+0x16a8], R78 ;  /* 0x0016a84e01007387 */ /* 0x0005e80000100a00 */
[----:B-1----:R-:W3:Y:S04]  /*78c60*/  LDL.LU R76, [R1+0x2860] ;  /* 0x00286000014c7983 */ /* 0x002ee80000300800 */
[----:B------:R-:W3:Y:S04]  /*78c70*/  LDL.LU R77, [R1+0x2864] ;  /* 0x00286400014d7983 */ /* 0x000ee80000300800 */
[----:B--2---:R-:W3:Y:S04]  /*78c80*/  LDL.LU R78, [R1+0x2868] ;  /* 0x00286800014e7983 */ /* 0x004ee80000300800 */
[----:B------:R-:W3:Y:S04]  /*78c90*/  LDL.LU R79, [R1+0x286c] ;  /* 0x00286c00014f7983 */ /* 0x000ee80000300800 */
[----:B------:R1:W-:Y:S04]  /*78ca0*/  STL.64 [R1+0x1680], R80 ;  /* 0x0016805001007387 */ /* 0x0003e80000100a00 */
[----:B------:R2:W-:Y:S04]  /*78cb0*/  STL.64 [R1+0x1688], R82 ;  /* 0x0016885201007387 */ /* 0x0005e80000100a00 */
[----:B-1----:R-:W4:Y:S04]  /*78cc0*/  LDL.LU R80, [R1+0x1650] ;  /* 0x0016500001507983 */ /* 0x002f280000300800 */
[----:B------:R-:W4:Y:S04]  /*78cd0*/  LDL.LU R81, [R1+0x1654] ;  /* 0x0016540001517983 */ /* 0x000f280000300800 */
[----:B--2---:R-:W4:Y:S04]  /*78ce0*/  LDL.LU R82, [R1+0x1658] ;  /* 0x0016580001527983 */ /* 0x004f280000300800 */
[----:B------:R-:W4:Y:S04]  /*78cf0*/  LDL.LU R83, [R1+0x165c] ;  /* 0x00165c0001537983 */ /* 0x000f280000300800 */
        /* <DEDUP_REMOVED lines=9> */
[C---:B------:R-:W-:Y:S08]  /*78d90*/  HMMA.1688.F32.TF32 R68, R228.reuse, R126, R68 ;  /* 0x0000007ee444723c */ /* 0x040ff00000081044 */
[C---:B------:R-:W-:Y:S08]  /*78da0*/  HMMA.1688.F32.TF32 R64, R228.reuse, R122, R64 ;  /* 0x0000007ae440723c */ /* 0x040ff00000081040 */
[C---:B------:R-:W-:Y:S08]  /*78db0*/  HMMA.1688.F32.TF32 R60, R228.reuse, R118, R60 ;  /* 0x00000076e43c723c */ /* 0x040ff0000008103c */
[C---:B------:R-:W-:Y:S08]  /*78dc0*/  HMMA.1688.F32.TF32 R20, R228.reuse, R114, R20 ;  /* 0x00000072e414723c */ /* 0x040ff00000081014 */
[C---:B---3--:R-:W-:Y:S08]  /*78dd0*/  HMMA.1688.F32.TF32 R76, R228.reuse, R134, R76 ;  /* 0x00000086e44c723c */ /* 0x048ff0000008104c */
[C---:B----4-:R-:W-:Y:S11]  /*78de0*/  HMMA.1688.F32.TF32 R80, R228.reuse, R138, R80 ;  /* 0x0000008ae450723c */ /* 0x050ff60000081050 */
        /* <DEDUP_REMOVED lines=14> */
[----:B--2---:R-:W-:Y:S08]  /*78ed0*/  HMMA.1688.F32.TF32 R64, R228, R110, R84 ;  /* 0x0000006ee440723c */ /* 0x004ff00000081054 */
[C---:B-1----:R-:W-:Y:S01]  /*78ee0*/  HMMA.1688.F32.TF32 R60, R232.reuse, R226, R88 ;  /* 0x000000e2e83c723c */ /* 0x042fe20000081058 */
[----:B------:R-:W-:Y:S04]  /*78ef0*/  STL.64 [R1+0x15f0], R20 ;  /* 0x0015f01401007387 */ /* 0x000fe80000100a00 */
[----:B------:R-:W-:Y:S04]  /*78f00*/  STL.64 [R1+0x15f8], R22 ;  /* 0x0015f81601007387 */ /* 0x000fe80000100a00 */
        /* <DEDUP_REMOVED lines=43> */
[----:B-1----:R-:W-:Y:S07]  /*791c0*/  HMMA.1688.F32.TF32 R16, R232, R178, R240 ;  /* 0x000000b2e810723c */ /* 0x002fee00000810f0 */
        /* <DEDUP_REMOVED lines=279> */
[----:B------:R2:W-:Y:S02]  /*7a340*/  STL.64 [R1+0x4d48], R204 ;  /* 0x004d48cc01007387 */ /* 0x0005e40000100a00 */
[C---:B--2---:R-:W-:Y:S02]  /*7a350*/  HMMA.1688.F32.TF32 R204, R20.reuse, R14, R240 ;  /* 0x0000000e14cc723c */ /* 0x044fe400000810f0 */
[----:B------:R-:W2:Y:S11]  /*7a360*/  LDL.LU R240, [R1+0x2560] ;  /* 0x0025600001f07983 */ /* 0x000eb60000300800 */
[----:B------:R-:W-:Y:S10]  /*7a370*/  @!UPT UIADD3 URZ, URZ, URZ, URZ ;  /* 0x0000003f3f3ff290 */ /* 0x000ff4000fffe03f */
[----:B------:R-:W-:Y:S04]  /*7a380*/  STL.64 [R1+0x1340], R204 ;  /* 0x001340cc01007387 */ /* 0x000fe80000100a00 */
[----:B------:R-:W-:Y:S04]  /*7a390*/  STL.64 [R1+0x1348], R206 ;  /* 0x001348ce01007387 */ /* 0x000fe80000100a00 */
[----:B------:R-:W2:Y:S04]  /*7a3a0*/  LDL.LU R241, [R1+0x2564] ;  /* 0x0025640001f17983 */ /* 0x000ea80000300800 */
[----:B------:R-:W2:Y:S04]  /*7a3b0*/  LDL.LU R242, [R1+0x2568] ;  /* 0x0025680001f27983 */ /* 0x000ea80000300800 */
[----:B------:R-:W2:Y:S01]  /*7a3c0*/  LDL.LU R243, [R1+0x256c] ;  /* 0x00256c0001f37983 */ /* 0x000ea20000300800 */
[C---:B---3--:R-:W-:Y:S03]  /*7a3d0*/  HMMA.1688.F32.TF32 R96, R20.reuse, R10, R96 ;  /* 0x0000000a1460723c */ /* 0x048fe60000081060 */
[----:B------:R-:W-:Y:S04]  /*7a3e0*/  STL.64 [R1+0x4d40], R14 ;  /* 0x004d400e01007387 */ /* 0x000fe80000100a00 */
[----:B------:R3:W-:Y:S02]  /*7a3f0*/  STL.64 [R1+0x4d38], R12 ;  /* 0x004d380c01007387 */ /* 0x0007e40000100a00 */
[C---:B---3--:R-:W-:Y:S11]  /*7a400*/  HMMA.1688.F32.TF32 R12, R20.reuse, R202, R232 ;  /* 0x000000ca140c723c */ /* 0x048ff600000810e8 */
[----:B------:R-:W-:Y:S03]  /*7a410*/  @!UPT UIADD3 URZ, URZ, URZ, URZ ;  /* 0x0000003f3f3ff290 */ /* 0x000fe6000fffe03f */
[----:B------:R-:W-:Y:S01]  /*7a420*/  STL.64 [R1+0x1330], R96 ;  /* 0x0013306001007387 */ /* 0x000fe20000100a00 */
[C---:B------:R-:W-:Y:S03]  /*7a430*/  HMMA.1688.F32.TF32 R92, R20.reuse, R198, R92 ;  /* 0x000000c6145c723c */ /* 0x040fe6000008105c */
[----:B------:R-:W-:Y:S05]  /*7a440*/  STL.64 [R1+0x1338], R98 ;  /* 0x0013386201007387 */ /* 0x000fea0000100a00 */
[C---:B------:R-:W-:Y:S01]  /*7a450*/  HMMA.1688.F32.TF32 R88, R20.reuse, R194, R88 ;  /* 0x000000c21458723c */ /* 0x040fe20000081058 */
[----:B------:R-:W-:Y:S04]  /*7a460*/  STL.64 [R1+0x1320], R12 ;  /* 0x0013200c01007387 */ /* 0x000fe80000100a00 */
[----:B------:R3:W-:Y:S03]  /*7a470*/  STL.64 [R1+0x1328], R14 ;  /* 0x0013280e01007387 */ /* 0x0007e60000100a00 */
[C---:B---3--:R-:W-:Y:S07]  /*7a480*/  HMMA.1688.F32.TF32 R12, R20.reuse, R190, R228 ;  /* 0x000000be140c723c */ /* 0x048fee00000810e4 */
[----:B------:R-:W-:Y:S04]  /*7a490*/  STL.64 [R1+0x1310], R92 ;  /* 0x0013105c01007387 */ /* 0x000fe80000100a00 */
[----:B------:R-:W-:Y:S01]  /*7a4a0*/  STL.64 [R1+0x1318], R94 ;  /* 0x0013185e01007387 */ /* 0x000fe20000100a00 */
[C---:B----4-:R-:W-:Y:S03]  /*7a4b0*/  HMMA.1688.F32.TF32 R84, R20.reuse, R186, R84 ;  /* 0x000000ba1454723c */ /* 0x050fe60000081054 */
[----:B------:R-:W-:Y:S04]  /*7a4c0*/  STL.64 [R1+0x1300], R88 ;  /* 0x0013005801007387 */ /* 0x000fe80000100a00 */
[----:B------:R-:W-:Y:S01]  /*7a4d0*/  STL.64 [R1+0x1308], R90 ;  /* 0x0013085a01007387 */ /* 0x000fe20000100a00 */
[C---:B------:R-:W-:Y:S03]  /*7a4e0*/  HMMA.1688.F32.TF32 R80, R20.reuse, R182, R80 ;  /* 0x000000b61450723c */ /* 0x040fe60000081050 */
[----:B------:R-:W-:Y:S04]  /*7a4f0*/  STL.64 [R1+0x12f0], R12 ;  /* 0x0012f00c01007387 */ /* 0x000fe80000100a00 */
[----:B------:R3:W-:Y:S02]  /*7a500*/  STL.64 [R1+0x12f8], R14 ;  /* 0x0012f80e01007387 */ /* 0x0007e40000100a00 */
[C---:B---3--:R-:W-:Y:S06]  /*7a510*/  HMMA.1688.F32.TF32 R12, R20.reuse, R178, R76 ;  /* 0x000000b2140c723c */ /* 0x048fec000008104c */
[----:B------:R-:W-:Y:S04]  /*7a520*/  STL.64 [R1+0x12e0], R84 ;  /* 0x0012e05401007387 */ /* 0x000fe80000100a00 */
[----:B------:R-:W-:Y:S01]  /*7a530*/  STL.64 [R1+0x12e8], R86 ;  /* 0x0012e85601007387 */ /* 0x000fe20000100a00 */
[C---:B------:R-:W-:Y:S03]  /*7a540*/  HMMA.1688.F32.TF32 R72, R20.reuse, R174, R72 ;  /* 0x000000ae1448723c */ /* 0x040fe60000081048 */
[----:B------:R-:W-:Y:S04]  /*7a550*/  STL.64 [R1+0x12d0], R80 ;  /* 0x0012d05001007387 */ /* 0x000fe80000100a00 */
[----:B------:R-:W-:Y:S01]  /*7a560*/  STL.64 [R1+0x12d8], R82 ;  /* 0x0012d85201007387 */ /* 0x000fe20000100a00 */
[C---:B------:R-:W-:Y:S04]  /*7a570*/  HMMA.1688.F32.TF32 R68, R20.reuse, R170, R68 ;  /* 0x000000aa1444723c */ /* 0x040fe80000081044 */
[----:B------:R-:W-:Y:S04]  /*7a580*/  STL.64 [R1+0x12c0], R12 ;  /* 0x0012c00c01007387 */ /* 0x000fe80000100a00 */
[----:B------:R3:W-:Y:S02]  /*7a590*/  STL.64 [R1+0x12c8], R14 ;  /* 0x0012c80e01007387 */ /* 0x0007e40000100a00 */
[C---:B---3--:R-:W-:Y:S05]  /*7a5a0*/  HMMA.1688.F32.TF32 R12, R20.reuse, R166, R64 ;  /* 0x000000a6140c723c */ /* 0x048fea0000081040 */
[----:B------:R-:W-:Y:S04]  /*7a5b0*/  STL.64 [R1+0x12b0], R72 ;  /* 0x0012b04801007387 */ /* 0x000fe80000100a00 */
[----:B------:R-:W-:Y:S01]  /*7a5c0*/  STL.64 [R1+0x12b8], R74 ;  /* 0x0012b84a01007387 */ /* 0x000fe20000100a00 */
[C---:B------:R-:W-:Y:S03]  /*7a5d0*/  HMMA.1688.F32.TF32 R60, R20.reuse, R162, R60 ;  /* 0x000000a2143c723c */ /* 0x040fe6000008103c */
[----:B------:R-:W-:Y:S04]  /*7a5e0*/  STL.64 [R1+0x12a0], R68 ;  /* 0x0012a04401007387 */ /* 0x000fe80000100a00 */
[----:B------:R-:W-:Y:S01]  /*7a5f0*/  STL.64 [R1+0x12a8], R70 ;  /* 0x0012a84601007387 */ /* 0x000fe20000100a00 */
[C---:B------:R-:W-:Y:S05]  /*7a600*/  HMMA.1688.F32.TF32 R56, R20.reuse, R158, R56 ;  /* 0x0000009e1438723c */ /* 0x040fea0000081038 */
[----:B------:R-:W-:Y:S04]  /*7a610*/  STL.64 [R1+0x1290], R12 ;  /* 0x0012900c01007387 */ /* 0x000fe80000100a00 */
[----:B------:R3:W-:Y:S02]  /*7a620*/  STL.64 [R1+0x1298], R14 ;  /* 0x0012980e01007387 */ /* 0x0007e40000100a00 */
[C---:B---3--:R-:W-:Y:S04]  /*7a630*/  HMMA.1688.F32.TF32 R12, R20.reuse, R154, R52 ;  /* 0x0000009a140c723c */ /* 0x048fe80000081034 */
[----:B------:R-:W-:Y:S04]  /*7a640*/  STL.64 [R1+0x1280], R60 ;  /* 0x0012803c01007387 */ /* 0x000fe80000100a00 */
[----:B------:R-:W-:Y:S01]  /*7a650*/  STL.64 [R1+0x1288], R62 ;  /* 0x0012883e01007387 */ /* 0x000fe20000100a00 */
[C---:B------:R-:W-:Y:S03]  /*7a660*/  HMMA.1688.F32.TF32 R48, R20.reuse, R150, R48 ;  /* 0x000000961430723c */ /* 0x040fe60000081030 */
[----:B------:R-:W-:Y:S04]  /*7a670*/  STL.64 [R1+0x1270], R56 ;  /* 0x0012703801007387 */ /* 0x000fe80000100a00 */
[----:B------:R-:W-:Y:S01]  /*7a680*/  STL.64 [R1+0x1278], R58 ;  /* 0x0012783a01007387 */ /* 0x000fe20000100a00 */
[C---:B------:R-:W-:Y:S06]  /*7a690*/  HMMA.1688.F32.TF32 R44, R20.reuse, R146, R44 ;  /* 0x00000092142c723c */ /* 0x040fec000008102c */
[----:B------:R-:W-:Y:S04]  /*7a6a0*/  STL.64 [R1+0x1260], R12 ;  /* 0x0012600c01007387 */ /* 0x000fe80000100a00 */
[----:B------:R3:W-:Y:S02]  /*7a6b0*/  STL.64 [R1+0x1268], R14 ;  /* 0x0012680e01007387 */ /* 0x0007e40000100a00 */
[C---:B---3--:R-:W-:Y:S03]  /*7a6c0*/  HMMA.1688.F32.TF32 R12, R20.reuse, R142, R40 ;  /* 0x0000008e140c723c */ /* 0x048fe60000081028 */
[----:B------:R-:W-:Y:S04]  /*7a6d0*/  STL.64 [R1+0x1250], R48 ;  /* 0x0012503001007387 */ /* 0x000fe80000100a00 */
[----:B------:R-:W-:Y:S01]  /*7a6e0*/  STL.64 [R1+0x1258], R50 ;  /* 0x0012583201007387 */ /* 0x000fe20000100a00 */
[C---:B------:R-:W-:Y:S03]  /*7a6f0*/  HMMA.1688.F32.TF32 R36, R20.reuse, R138, R36 ;  /* 0x0000008a1424723c */ /* 0x040fe60000081024 */
[----:B------:R-:W-:Y:S04]  /*7a700*/  STL.64 [R1+0x1240], R44 ;  /* 0x0012402c01007387 */ /* 0x000fe80000100a00 */
[----:B------:R-:W-:Y:S01]  /*7a710*/  STL.64 [R1+0x1248], R46 ;  /* 0x0012482e01007387 */ /* 0x000fe20000100a00 */
[C---:B------:R-:W-:Y:S07]  /*7a720*/  HMMA.1688.F32.TF32 R32, R20.reuse, R134, R32 ;  /* 0x000000861420723c */ /* 0x040fee0000081020 */
[----:B------:R-:W-:Y:S04]  /*7a730*/  STL.64 [R1+0x1230], R12 ;  /* 0x0012300c01007387 */ /* 0x000fe80000100a00 */
[----:B------:R3:W-:Y:S02]  /*7a740*/  STL.64 [R1+0x1238], R14 ;  /* 0x0012380e01007387 */ /* 0x0007e40000100a00 */
[C---:B---3--:R-:W-:Y:S02]  /*7a750*/  HMMA.1688.F32.TF32 R12, R20.reuse, R130, R28 ;  /* 0x00000082140c723c */ /* 0x048fe4000008101c */
        /* <DEDUP_REMOVED lines=8> */
[C---:B---3--:R-:W-:Y:S02]  /*7a7e0*/  HMMA.1688.F32.TF32 R12, R20.reuse, R118, R248 ;  /* 0x00000076140c723c */ /* 0x048fe400000810f8 */
[----:B------:R-:W-:Y:S04]  /*7a7f0*/  STL.64 [R1+0x11f0], R28 ;  /* 0x0011f01c01007387 */ /* 0x000fe80000100a00 */
[----:B------:R3:W-:Y:S04]  /*7a800*/  STL.64 [R1+0x11f8], R30 ;  /* 0x0011f81e01007387 */ /* 0x0007e80000100a00 */
[----:B------:R-:W-:Y:S04]  /*7a810*/  STL.64 [R1+0x11e0], R24 ;  /* 0x0011e01801007387 */ /* 0x000fe80000100a00 */
[----:B------:R4:W-:Y:S01]  /*7a820*/  STL.64 [R1+0x11e8], R26 ;  /* 0x0011e81a01007387 */ /* 0x0009e20000100a00 */
[C---:B---3--:R-:W-:Y:S08]  /*7a830*/  HMMA.1688.F32.TF32 R28, R20.reuse, R114, R236 ;  /* 0x00000072141c723c */ /* 0x048ff000000810ec */
[----:B------:R-:W-:Y:S01]  /*7a840*/  STL.64 [R1+0x11d0], R12 ;  /* 0x0011d00c01007387 */ /* 0x000fe20000100a00 */
[----:B----4-:R-:W-:Y:S03]  /*7a850*/  HMMA.1688.F32.TF32 R24, R20, R110, R100 ;  /* 0x0000006e1418723c */ /* 0x010fe60000081064 */
[----:B------:R1:W-:Y:S04]  /*7a860*/  STL.64 [R1+0x11d8], R14 ;  /* 0x0011d80e01007387 */ /* 0x0003e80000100a00 */
[----:B------:R-:W-:Y:S04]  /*7a870*/  LDS R20, [R3+0xc580] ;  /* 0x00c5800003147984 */ /* 0x000fe80000000800 */
[----:B------:R-:W-:Y:S01]  /*7a880*/  LDS R22, [R3+0xe580] ;  /* 0x00e5800003167984 */ /* 0x000fe20000000800 */
[C---:B-1----:R-:W-:Y:S03]  /*7a890*/  HMMA.1688.F32.TF32 R12, R16.reuse, R226, R104 ;  /* 0x000000e2100c723c */ /* 0x042fe60000081068 */
        /* <DEDUP_REMOVED lines=149> */
[----:B----4-:R-:W3:Y:S04]  /*7b1f0*/  LDL.LU.64 R210, [R1+0x4d60] ;  /* 0x004d600001d27983 */ /* 0x010ee80000300a00 */
[----:B------:R-:W4:Y:S01]  /*7b200*/  LDL.LU.64 R208, [R1+0x4d58] ;  /* 0x004d580001d07983 */ /* 0x000f220000300a00 */
[C---:B---3--:R-:W-:Y:S11]  /*7b210*/  HMMA.1688.F32.TF32 R204, R16.reuse, R210, R204 ;  /* 0x000000d210cc723c */ /* 0x048ff600000810cc */
[----:B------:R-:W-:Y:S11]  /*7b220*/  @!UPT UIADD3 URZ, URZ, URZ, URZ ;  /* 0x0000003f3f3ff290 */ /* 0x000ff6000fffe03f */
[----:B------:R-:W-:Y:S01]  /*7b230*/  @!UPT UIADD3 URZ, URZ, URZ, URZ ;  /* 0x0000003f3f3ff290 */ /* 0x000fe2000fffe03f */
[----:B------:R-:W-:Y:S04]  /*7b240*/  STL.64 [R1+0x1160], R204 ;  /* 0x001160cc01007387 */ /* 0x000fe80000100a00 */
[----:B------:R3:W-:Y:S04]  /*7b250*/  STL.64 [R1+0x1168], R206 ;  /* 0x001168ce01007387 */ /* 0x0007e80000100a00 */
[----:B---3--:R-:W3:Y:S04]  /*7b260*/  LDL.LU.64 R206, [R1+0x4d50] ;  /* 0x004d500001ce7983 */ /* 0x008ee80000300a00 */
[----:B------:R-:W2:Y:S01]  /*7b270*/  LDL.LU.64 R204, [R1+0x4d48] ;  /* 0x004d480001cc7983 */ /* 0x000ea20000300a00 */
[C---:B---3--:R-:W-:Y:S11]  /*7b280*/  HMMA.1688.F32.TF32 R12, R16.reuse, R206, R12 ;  /* 0x000000ce100c723c */ /* 0x048ff6000008100c */
[----:B------:R-:W-:Y:S11]  /*7b290*/  @!UPT UIADD3 URZ, URZ, URZ, URZ ;  /* 0x0000003f3f3ff290 */ /* 0x000ff6000fffe03f */
[----:B------:R-:W-:Y:S01]  /*7b2a0*/  @!UPT UIADD3 URZ, URZ, URZ, URZ ;  /* 0x0000003f3f3ff290 */ /* 0x000fe2000fffe03f */
[----:B------:R-:W-:Y:S04]  /*7b2b0*/  STL.64 [R1+0x1150], R12 ;  /* 0x0011500c01007387 */ /* 0x000fe80000100a00 */
[----:B------:R3:W-:Y:S04]  /*7b2c0*/  STL.64 [R1+0x1158], R14 ;  /* 0x0011580e01007387 */ /* 0x0007e80000100a00 */
[----:B---3--:R-:W3:Y:S01]  /*7b2d0*/  LDL.LU.64 R14, [R1+0x4d40] ;  /* 0x004d4000010e7983 */ /* 0x008ee20000300a00 */
[C---:B------:R-:W-:Y:S03]  /*7b2e0*/  HMMA.1688.F32.TF32 R100, R16.reuse, R10, R100 ;  /* 0x0000000a1064723c */ /* 0x040fe60000081064 */
[----:B------:R-:W2:Y:S05]  /*7b2f0*/  LDL.LU.64 R12, [R1+0x4d38] ;  /* 0x004d3800010c7983 */ /* 0x000eaa0000300a00 */
        /* <DEDUP_REMOVED lines=16> */
[C---:B---3--:R-:W-:Y:S11]  /*7b400*/  HMMA.1688.F32.TF32 R104, R16.reuse, R14, R104 ;  /* 0x0000000e1068723c */ /* 0x048ff60000081068 */
[----:B------:R-:W-:Y:S11]  /*7b410*/  @!UPT UIADD3 URZ, URZ, URZ, URZ ;  /* 0x0000003f3f3ff290 */ /* 0x000ff6000fffe03f */
[----:B------:R-:W-:Y:S01]  /*7b420*/  @!UPT UIADD3 URZ, URZ, URZ, URZ ;  /* 0x0000003f3f3ff290 */ /* 0x000fe2000fffe03f */
[----:B------:R-:W-:Y:S04]  /*7b430*/  STL.64 [R1+0x1140], R104 ;  /* 0x0011406801007387 */ /* 0x000fe80000100a00 */
[----:B------:R3:W-:Y:S04]  /*7b440*/  STL.64 [R1+0x1148], R106 ;  /* 0x0011486a01007387 */ /* 0x0007e80000100a00 */
[----:B------:R-:W-:Y:S04]  /*7b450*/  STL.64 [R1+0x1130], R100 ;  /* 0x0011306401007387 */ /* 0x000fe80000100a00 */
[----:B------:R1:W-:Y:S01]  /*7b460*/  STL.64 [R1+0x1138], R102 ;  /* 0x0011386601007387 */ /* 0x0003e20000100a00 */
[C---:B---3--:R-:W-:Y:S08]  /*7b470*/  HMMA.1688.F32.TF32 R104, R16.reuse, R202, R96 ;  /* 0x000000ca1068723c */ /* 0x048ff00000081060 */
        /* <DEDUP_REMOVED lines=48> */
[----:B-1----:R-:W-:Y:S08]  /*7b780*/  HMMA.1688.F32.TF32 R24, R16, R110, R236 ;  /* 0x0000006e1018723c */ /* 0x002ff000000810ec */
[C---:B------:R-:W-:Y:S01]  /*7b790*/  HMMA.1688.F32.TF32 R16, R20.reuse, R226, R240 ;  /* 0x000000e21410723c */ /* 0x040fe200000810f0 */
[----:B------:R-:W-:Y:S04]  /*7b7a0*/  STL.64 [R1+0x7b0], R32 ;  /* 0x0007b02001007387 */ /* 0x000fe80000100a00 */
[----:B------:R-:W-:Y:S04]  /*7b7b0*/  STL.64 [R1+0x7b8], R34 ;  /* 0x0007b82201007387 */ /* 0x000fe80000100a00 */
        /* <DEDUP_REMOVED lines=103> */
[C---:B--2---:R-:W-:Y:S01]  /*7be30*/  HMMA.1688.F32.TF32 R36, R20.reuse, R162, R36 ;  /* 0x000000a21424723c */ /* 0x044fe20000081024 */
[----:B------:R-:W-:Y:S01]  /*7be40*/  IMAD.MOV.U32 R241, RZ, RZ, R252 ;  /* 0x000000fffff17224 */ /* 0x000fe200078e00fc */
[----:B------:R-:W-:Y:S01]  /*7be50*/  MOV R242, R2 ;  /* 0x0000000200f27202 */ /* 0x000fe20000000f00 */
[----:B------:R-:W-:Y:S01]  /*7be60*/  IMAD.MOV.U32 R243, RZ, RZ, R0 ;  /* 0x000000fffff37224 */ /* 0x000fe200078e0000 */
[----:B------:R-:W-:Y:S04]  /*7be70*/  LDS R16, [R3+0xc600] ;  /* 0x00c6000003107984 */ /* 0x000fe80000000800 */
[C---:B---3--:R-:W-:Y:S01]  /*7be80*/  HMMA.1688.F32.TF32 R40, R20.reuse, R166, R40 ;  /* 0x000000a61428723c */ /* 0x048fe20000081028 */
[----:B------:R-:W-:Y:S04]  /*7be90*/  LDS R18, [R3+0xe600] ;  /* 0x00e6000003127984 */ /* 0x000fe80000000800 */
        /* <DEDUP_REMOVED lines=68> */
[----:B------:R-:W-:Y:S04]  /*7c2e0*/  STL.64 [R1+0xf90], R28 ;  /* 0x000f901c01007387 */ /* 0x000fe80000100a00 */
[----:B------:R-:W-:Y:S04]  /*7c2f0*/  STL.64 [R1+0xf98], R30 ;  /* 0x000f981e01007387 */ /* 0x000fe80000100a00 */
[----:B------:R2:W-:Y:S01]  /*7c300*/  STL [R1+0xf80], R24 ;  /* 0x000f801801007387 */ /* 0x0005e20000100800 */
[----:B------:R-:W-:Y:S01]  /*7c310*/  IMAD.MOV.U32 R252, RZ, RZ, R25 ;  /* 0x000000fffffc7224 */ /* 0x000fe200078e0019 */
[----:B------:R-:W-:Y:S01]  /*7c320*/  MOV R0, R27 ;  /* 0x0000001b00007202 */ /* 0x000fe20000000f00 */
[----:B------:R-:W-:-:S02]  /*7c330*/  IMAD.MOV.U32 R2, RZ, RZ, R26 ;  /* 0x000000ffff027224 */ /* 0x000fc400078e001a */
[----:B--2---:R-:W-:Y:S02]  /*7c340*/  HMMA.1688.F32.TF32 R24, R20, R134, R240 ;  /* 0x000000861418723c */ /* 0x004fe400000810f0 */
[----:B------:R-:W-:Y:S04]  /*7c350*/  STL [R1+0x4b58], R0 ;  /* 0x004b580001007387 */ /* 0x000fe80000100800 */
[----:B------:R-:W-:Y:S04]  /*7c360*/  STL [R1+0x4b54], R2 ;  /* 0x004b540201007387 */ /* 0x000fe80000100800 */
[----:B------:R-:W-:Y:S04]  /*7c370*/  STL [R1+0x4b50], R252 ;  /* 0x004b50fc01007387 */ /* 0x000fe80000100800 */
[----:B------:R-:W2:Y:S09]  /*7c380*/  LDL.LU R240, [R1+0x2090] ;  /* 0x0020900001f07983 */ /* 0x000eb20000300800 */
        /* <DEDUP_REMOVED lines=101> */
[----:B-1----:R-:W-:Y:S08]  /*7c9e0*/  HMMA.1688.F32.TF32 R80, R16, R226, R80 ;  /* 0x000000e21050723c */ /* 0x002ff00000081050 */
[C---:B--2---:R-:W-:Y:S08]  /*7c9f0*/  HMMA.1688.F32.TF32 R84, R20.reuse, R110, R84 ;  /* 0x0000006e1454723c */ /* 0x044ff00000081054 */
[C---:B---3--:R-:W-:Y:S08]  /*7ca00*/  HMMA.1688.F32.TF32 R96, R20.reuse, R130, R96 ;  /* 0x000000821460723c */ /* 0x048ff00000081060 */
[C---:B----4-:R-:W-:Y:S11]  /*7ca10*/  HMMA.1688.F32.TF32 R100, R20.reuse, R126, R232 ;  /* 0x0000007e1464723c */ /* 0x050ff600000810e8 */
[----:B------:R-:W-:Y:S04]  /*7ca20*/  @!UPT UIADD3 URZ, URZ, URZ, URZ ;  /* 0x0000003f3f3ff290 */ /* 0x000fe8000fffe03f */
[----:B------:R1:W-:Y:S01]  /*7ca30*/  STL [R1+0xf60], R96 ;  /* 0x000f606001007387 */ /* 0x0003e20000100800 */
[----:B------:R-:W-:Y:S02]  /*7ca40*/  IMAD.MOV.U32 R0, RZ, RZ, R97 ;  /* 0x000000ffff007224 */ /* 0x000fe400078e0061 */
[----:B------:R-:W-:Y:S02]  /*7ca50*/  IMAD.MOV.U32 R2, RZ, RZ, R98 ;  /* 0x000000ffff027224 */ /* 0x000fe400078e0062 */
[----:B------:R-:W-:Y:S02]  /*7ca60*/  IMAD.MOV.U32 R252, RZ, RZ, R99 ;  /* 0x000000fffffc7224 */ /* 0x000fe400078e0063 */
[C---:B-1----:R-:W-:Y:S08]  /*7ca70*/  HMMA.1688.F32.TF32 R96, R20.reuse, R122, R92 ;  /* 0x0000007a1460723c */ /* 0x042ff0000008105c */
        /* <DEDUP_REMOVED lines=191> */
[----:B------:R1:W-:Y:S04]  /*7d670*/  STL.64 [R1+0xdf8], R106 ;  /* 0x000df86a01007387 */ /* 0x0003e80000100a00 */
[----:B------:R-:W-:Y:S04]  /*7d680*/  STL.64 [R1+0xde0], R100 ;  /* 0x000de06401007387 */ /* 0x000fe80000100a00 */
[----:B------:R2:W-:Y:S01]  /*7d690*/  STL.64 [R1+0xde8], R102 ;  /* 0x000de86601007387 */ /* 0x0005e20000100a00 */
[C---:B-1----:R-:W-:Y:S08]  /*7d6a0*/  HMMA.1688.F32.TF32 R104, R16.reuse, R150, R96 ;  /* 0x000000961068723c */ /* 0x042ff00000081060 */
[C---:B--2---:R-:W-:Y:S08]  /*7d6b0*/  HMMA.1688.F32.TF32 R100, R16.reuse, R146, R232 ;  /* 0x000000921064723c */ /* 0x044ff000000810e8 */
[C---:B------:R-:W-:Y:S08]  /*7d6c0*/  HMMA.1688.F32.TF32 R96, R16.reuse, R142, R92 ;  /* 0x0000008e1060723c */ /* 0x040ff0000008105c */
[C---:B------:R-:W-:Y:S08]  /*7d6d0*/  HMMA.1688.F32.TF32 R92, R16.reuse, R138, R88 ;  /* 0x0000008a105c723c */ /* 0x040ff00000081058 */
        /* <DEDUP_REMOVED lines=30> */
[----:B------:R-:W-:Y:S04]  /*7d8c0*/  LDS R17, [R4+0xc700] ;  /* 0x00c7000004117984 */ /* 0x000fe80000000800 */
[----:B------:R-:W1:Y:S01]  /*7d8d0*/  LDS R19, [R4+0xe700] ;  /* 0x00e7000004137984 */ /* 0x000e620000000800 */
        /* <DEDUP_REMOVED lines=31> */
[----:B------:R2:W-:Y:S04]  /*7dad0*/  STL.64 [R1+0xc90], R24 ;  /* 0x000c901801007387 */ /* 0x0005e80000100a00 */
[----:B------:R3:W-:Y:S04]  /*7dae0*/  STL.64 [R1+0xc98], R26 ;  /* 0x000c981a01007387 */ /* 0x0007e80000100a00 */
[----:B--2---:R-:W2:Y:S06]  /*7daf0*/  LDL.LU R24, [R1+0x1d80] ;  /* 0x001d800001187983 */ /* 0x004eac0000300800 */
[----:B------:R-:W-:Y:S04]  /*7db00*/  STL.64 [R1+0xc80], R32 ;  /* 0x000c802001007387 */ /* 0x000fe80000100a00 */
[----:B------:R-:W-:Y:S04]  /*7db10*/  STL.64 [R1+0xc88], R34 ;  /* 0x000c882201007387 */ /* 0x000fe80000100a00 */
        /* <DEDUP_REMOVED lines=128> */
[----:B------:R-:W4:Y:S04]  /*7e320*/  LDL.LU.64 R236, [R1+0x4d18] ;  /* 0x004d180001ec7983 */ /* 0x000f280000300a00 */
[----:B------:R-:W-:Y:S04]  /*7e330*/  STL.64 [R1+0xc40], R104 ;  /* 0x000c406801007387 */ /* 0x000fe80000100a00 */
[----:B------:R1:W-:Y:S04]  /*7e340*/  STL.64 [R1+0xc48], R106 ;  /* 0x000c486a01007387 */ /* 0x0003e80000100a00 */
        /* <DEDUP_REMOVED lines=9> */
[----:B------:R-:W-:Y:S01]  /*7e3e0*/  HMMA.1688.F32.TF32 R64, R20, R122, R64 ;  /* 0x0000007a1440723c */ /* 0x000fe20000081040 */
        /* <DEDUP_REMOVED lines=30> */
[----:B------:R1:W-:Y:S01]  /*7e5d0*/  STL.64 [R1+0x928], R22 ;  /* 0x0009281601007387 */ /* 0x0003e20000100a00 */
[C---:B------:R-:W-:Y:S03]  /*7e5e0*/  HMMA.1688.F32.TF32 R40, R16.reuse, R214, R40 ;  /* 0x000000d61028723c */ /* 0x040fe60000081028 */
[----:B------:R-:W-:Y:S05]  /*7e5f0*/  LDS R240, [R3+0xc780] ;  /* 0x00c7800003f07984 */ /* 0x000fea0000000800 */
[C---:B------:R-:W-:Y:S08]  /*7e600*/  HMMA.1688.F32.TF32 R36, R16.reuse, R210, R36 ;  /* 0x000000d21024723c */ /* 0x040ff00000081024 */
[C---:B-1----:R-:W-:Y:S01]  /*7e610*/  HMMA.1688.F32.TF32 R20, R16.reuse, R218, R44 ;  /* 0x000000da1014723c */ /* 0x042fe2000008102c */
[----:B------:R-:W-:Y:S01]  /*7e620*/  STL.64 [R1+0xb50], R48 ;  /* 0x000b503001007387 */ /* 0x000fe20000100a00 */
[----:B------:R-:W-:Y:S06]  /*7e630*/  STL.64 [R1+0xb58], R50 ;  /* 0x000b583201007387 */ /* 0x000fec0000100a00 */
[C---:B------:R-:W-:Y:S08]  /*7e640*/  HMMA.1688.F32.TF32 R28, R16.reuse, R14, R28 ;  /* 0x0000000e101c723c */ /* 0x040ff0000008101c */
[C---:B------:R-:W-:Y:S01]  /*7e650*/  HMMA.1688.F32.TF32 R24, R16.reuse, R10, R24 ;  /* 0x0000000a1018723c */ /* 0x040fe20000081018 */
[----:B------:R-:W-:Y:S04]  /*7e660*/  LDS R242, [R3+0xe780] ;  /* 0x00e7800003f27984 */ /* 0x000fe80000000800 */
[----:B------:R-:W-:Y:S04]  /*7e670*/  LDS R241, [R4+0xc780] ;  /* 0x00c7800004f17984 */ /* 0x000fe80000000800 */
[----:B------:R-:W1:Y:S04]  /*7e680*/  LDS R243, [R4+0xe780] ;  /* 0x00e7800004f37984 */ /* 0x000e680000000800 */
[----:B------:R-:W-:Y:S01]  /*7e690*/  STL.64 [R1+0xb40], R20 ;  /* 0x000b401401007387 */ /* 0x000fe20000100a00 */
[----:B------:R1:W-:Y:S02]  /*7e6a0*/  STL.64 [R1+0xb48], R22 ;  /* 0x000b481601007387 */ /* 0x0003e40000100a00 */
[C---:B-1----:R-:W-:Y:S01]  /*7e6b0*/  HMMA.1688.F32.TF32 R20, R16.reuse, R206, R32 ;  /* 0x000000ce1014723c */ /* 0x042fe20000081020 */
[----:B------:R-:W-:Y:S01]  /*7e6c0*/  STL.64 [R1+0xb30], R40 ;  /* 0x000b302801007387 */ /* 0x000fe20000100a00 */
[----:B------:R-:W-:Y:S02]  /*7e6d0*/  STL.64 [R1+0xb38], R42 ;  /* 0x000b382a01007387 */ /* 0x000fe40000100a00 */
[----:B------:R-:W-:Y:S02]  /*7e6e0*/  STL.64 [R1+0xb20], R36 ;  /* 0x000b202401007387 */ /* 0x000fe40000100a00 */
[----:B------:R-:W-:Y:S11]  /*7e6f0*/  STL.64 [R1+0xb28], R38 ;  /* 0x000b282601007387 */ /* 0x000ff60000100a00 */
[----:B------:R-:W-:Y:S06]  /*7e700*/  @!UPT UIADD3 URZ, URZ, URZ, URZ ;  /* 0x0000003f3f3ff290 */ /* 0x000fec000fffe03f */
[----:B------:R-:W-:Y:S01]  /*7e710*/  STL.64 [R1+0xb10], R20 ;  /* 0x000b101401007387 */ /* 0x000fe20000100a00 */
[----:B------:R1:W-:Y:S02]  /*7e720*/  STL.64 [R1+0xb18], R22 ;  /* 0x000b181601007387 */ /* 0x0003e40000100a00 */
[C---:B-1----:R-:W-:Y:S01]  /*7e730*/  HMMA.1688.F32.TF32 R20, R16.reuse, R202, R248 ;  /* 0x000000ca1014723c */ /* 0x042fe200000810f8 */
[----:B------:R1:W-:Y:S01]  /*7e740*/  STL.64 [R1+0xb00], R28 ;  /* 0x000b001c01007387 */ /* 0x0003e20000100a00 */
[----:B------:R1:W-:Y:S02]  /*7e750*/  STL.64 [R1+0xb08], R30 ;  /* 0x000b081e01007387 */ /* 0x0003e40000100a00 */
[----:B------:R-:W2:Y:S02]  /*7e760*/  LDL.LU R32, [R1+0x18f0] ;  /* 0x0018f00001207983 */ /* 0x000ea40000300800 */
[----:B------:R1:W-:Y:S01]  /*7e770*/  STL.64 [R1+0xaf0], R24 ;  /* 0x000af01801007387 */ /* 0x0003e20000100a00 */
[----:B------:R1:W-:Y:S11]  /*7e780*/  STL.64 [R1+0xaf8], R26 ;  /* 0x000af81a01007387 */ /* 0x0003f60000100a00 */
[----:B------:R-:W-:Y:S05]  /*7e790*/  @!UPT UIADD3 URZ, URZ, URZ, URZ ;  /* 0x0000003f3f3ff290 */ /* 0x000fea000fffe03f */
[----:B------:R-:W-:Y:S01]  /*7e7a0*/  STL.64 [R1+0xae0], R20 ;  /* 0x000ae01401007387 */ /* 0x000fe20000100a00 */
[----:B------:R1:W-:Y:S02]  /*7e7b0*/  STL.64 [R1+0xae8], R22 ;  /* 0x000ae81601007387 */ /* 0x0003e40000100a00 */
[----:B------:R-:W2:Y:S02]  /*7e7c0*/  LDL.LU R33, [R1+0x18f4] ;  /* 0x0018f40001217983 */ /* 0x000ea40000300800 */
[----:B------:R-:W2:Y:S01]  /*7e7d0*/  LDL.LU R34, [R1+0x18f8] ;  /* 0x0018f80001227983 */ /* 0x000ea20000300800 */
[----:B------:R-:W2:Y:S01]  /*7e7e0*/  LDL.LU R35, [R1+0x18fc] ;  /* 0x0018fc0001237983 */ /* 0x000ea20000300800 */
[----:B------:R-:W2:Y:S02]  /*7e7f0*/  LDL.LU R36, [R1+0x1910] ;  /* 0x0019100001247983 */ /* 0x000ea40000300800 */
        /* <DEDUP_REMOVED lines=23> */
[----:B-1----:R-:W2:Y:S02]  /*7e970*/  LDL.LU R28, [R1+0x1cd0] ;  /* 0x001cd000011c7983 */ /* 0x002ea40000300800 */
        /* <DEDUP_REMOVED lines=27> */
[----:B------:R-:W3:Y:S02]  /*7eb30*/  LDL.LU R100, [R1+0x1d60] ;  /* 0x001d600001647983 */ /* 0x000ee40000300800 */
[----:B------:R-:W3:Y:S02]  /*7eb40*/  LDL.LU R101, [R1+0x1d64] ;  /* 0x001d640001657983 */ /* 0x000ee40000300800 */
[----:B------:R-:W3:Y:S01]  /*7eb50*/  LDL.LU R102, [R1+0x1d68] ;  /* 0x001d680001667983 */ /* 0x000ee20000300800 */
[----:B------:R-:W3:Y:S01]  /*7eb60*/  LDL.LU R103, [R1+0x1d6c] ;  /* 0x001d6c0001677983 */ /* 0x000ee20000300800 */
[----:B------:R-:W3:Y:S02]  /*7eb70*/  LDL.LU R232, [R1+0x1d40] ;  /* 0x001d400001e87983 */ /* 0x000ee40000300800 */
[----:B------:R-:W3:Y:S02]  /*7eb80*/  LDL.LU R233, [R1+0x1d44] ;  /* 0x001d440001e97983 */ /* 0x000ee40000300800 */
[----:B------:R-:W3:Y:S01]  /*7eb90*/  LDL.LU R234, [R1+0x1d48] ;  /* 0x001d480001ea7983 */ /* 0x000ee20000300800 */
[----:B------:R-:W3:Y:S01]  /*7eba0*/  LDL.LU R235, [R1+0x1d4c] ;  /* 0x001d4c0001eb7983 */ /* 0x000ee20000300800 */
[----:B------:R-:W4:Y:S02]  /*7ebb0*/  LDL.LU R84, [R1+0x1d00] ;  /* 0x001d000001547983 */ /* 0x000f240000300800 */
[----:B------:R-:W4:Y:S02]  /*7ebc0*/  LDL.LU R85, [R1+0x1d04] ;  /* 0x001d040001557983 */ /* 0x000f240000300800 */
[----:B------:R-:W4:Y:S01]  /*7ebd0*/  LDL.LU R86, [R1+0x1d08] ;  /* 0x001d080001567983 */ /* 0x000f220000300800 */
[----:B------:R-:W4:Y:S01]  /*7ebe0*/  LDL.LU R87, [R1+0x1d0c] ;  /* 0x001d0c0001577983 */ /* 0x000f220000300800 */
        /* <DEDUP_REMOVED lines=24> */
[C---:B--2---:R-:W-:Y:S08]  /*7ed70*/  HMMA.1688.F32.TF32 R20, R16.reuse, R194, R96 ;  /* 0x000000c21014723c */ /* 0x044ff00000081060 */
[C---:B---3--:R-:W-:Y:S08]  /*7ed80*/  HMMA.1688.F32.TF32 R100, R16.reuse, R198, R100 ;  /* 0x000000c61064723c */ /* 0x048ff00000081064 */
[C---:B------:R-:W-:Y:S08]  /*7ed90*/  HMMA.1688.F32.TF32 R96, R16.reuse, R190, R232 ;  /* 0x000000be1060723c */ /* 0x040ff000000810e8 */
[C---:B------:R-:W-:Y:S07]  /*7eda0*/  HMMA.1688.F32.TF32 R92, R16.reuse, R186, R92 ;  /* 0x000000ba105c723c */ /* 0x040fee000008105c */
[----:B------:R-:W-:Y:S01]  /*7edb0*/  STL.64 [R1+0xad0], R100 ;  /* 0x000ad06401007387 */ /* 0x000fe20000100a00 */
[----:B------:R-:W-:Y:S02]  /*7edc0*/  STL.64 [R1+0xad8], R102 ;  /* 0x000ad86601007387 */ /* 0x000fe40000100a00 */
[----:B------:R-:W-:Y:S02]  /*7edd0*/  STL.64 [R1+0xac0], R20 ;  /* 0x000ac01401007387 */ /* 0x000fe40000100a00 */
[----:B------:R1:W-:Y:S02]  /*7ede0*/  STL.64 [R1+0xac8], R22 ;  /* 0x000ac81601007387 */ /* 0x0003e40000100a00 */
[C---:B-1----:R-:W-:Y:S01]  /*7edf0*/  HMMA.1688.F32.TF32 R20, R16.reuse, R182, R88 ;  /* 0x000000b61014723c */ /* 0x042fe20000081058 */
[----:B------:R-:W-:Y:S01]  /*7ee00*/  STL.64 [R1+0xab0], R96 ;  /* 0x000ab06001007387 */ /* 0x000fe20000100a00 */
[----:B------:R-:W-:Y:S06]  /*7ee10*/  STL.64 [R1+0xab8], R98 ;  /* 0x000ab86201007387 */ /* 0x000fec0000100a00 */
[C---:B------:R-:W-:Y:S01]  /*7ee20*/  HMMA.1688.F32.TF32 R88, R16.reuse, R178, R228 ;  /* 0x000000b21058723c */ /* 0x040fe200000810e4 */
[----:B------:R-:W-:Y:S01]  /*7ee30*/  STL.64 [R1+0xaa0], R92 ;  /* 0x000aa05c01007387 */ /* 0x000fe20000100a00 */
[----:B------:R-:W-:Y:S06]  /*7ee40*/  STL.64 [R1+0xaa8], R94 ;  /* 0x000aa85e01007387 */ /* 0x000fec0000100a00 */
[C---:B----4-:R-:W-:Y:S07]  /*7ee50*/  HMMA.1688.F32.TF32 R84, R16.reuse, R174, R84 ;  /* 0x000000ae1054723c */ /* 0x050fee0000081054 */
[----:B------:R-:W-:Y:S01]  /*7ee60*/  STL.64 [R1+0xa90], R20 ;  /* 0x000a901401007387 */ /* 0x000fe20000100a00 */
[----:B------:R1:W-:Y:S02]  /*7ee70*/  STL.64 [R1+0xa98], R22 ;  /* 0x000a981601007387 */ /* 0x0003e40000100a00 */
[C---:B-1----:R-:W-:Y:S05]  /*7ee80*/  HMMA.1688.F32.TF32 R20, R16.reuse, R170, R80 ;  /* 0x000000aa1014723c */ /* 0x042fea0000081050 */
[----:B------:R-:W-:Y:S01]  /*7ee90*/  STL.64 [R1+0xa80], R88 ;  /* 0x000a805801007387 */ /* 0x000fe20000100a00 */
[----:B------:R-:W-:Y:S02]  /*7eea0*/  STL.64 [R1+0xa88], R90 ;  /* 0x000a885a01007387 */ /* 0x000fe40000100a00 */
[C---:B------:R-:W-:Y:S05]  /*7eeb0*/  HMMA.1688.F32.TF32 R80, R16.reuse, R166, R76 ;  /* 0x000000a61050723c */ /* 0x040fea000008104c */
[----:B------:R-:W-:Y:S01]  /*7eec0*/  STL.64 [R1+0xa70], R84 ;  /* 0x000a705401007387 */ /* 0x000fe20000100a00 */
[----:B------:R-:W-:Y:S02]  /*7eed0*/  STL.64 [R1+0xa78], R86 ;  /* 0x000a785601007387 */ /* 0x000fe40000100a00 */
[C---:B------:R-:W-:Y:S07]  /*7eee0*/  HMMA.1688.F32.TF32 R76, R16.reuse, R162, R28 ;  /* 0x000000a2104c723c */ /* 0x040fee000008101c */
[----:B------:R-:W-:Y:S01]  /*7eef0*/  STL.64 [R1+0xa60], R20 ;  /* 0x000a601401007387 */ /* 0x000fe20000100a00 */
[----:B------:R1:W-:Y:S02]  /*7ef00*/  STL.64 [R1+0xa68], R22 ;  /* 0x000a681601007387 */ /* 0x0003e40000100a00 */
[C---:B-1----:R-:W-:Y:S05]  /*7ef10*/  HMMA.1688.F32.TF32 R20, R16.reuse, R158, R24 ;  /* 0x0000009e1014723c */ /* 0x042fea0000081018 */
[----:B------:R-:W-:Y:S01]  /*7ef20*/  STL.64 [R1+0xa50], R80 ;  /* 0x000a505001007387 */ /* 0x000fe20000100a00 */
[----:B------:R-:W-:Y:S02]  /*7ef30*/  STL.64 [R1+0xa58], R82 ;  /* 0x000a585201007387 */ /* 0x000fe40000100a00 */
[----:B------:R-:W2:Y:S05]  /*7ef40*/  LDL.LU R28, [R1+0x1810] ;  /* 0x00181000011c7983 */ /* 0x000eaa0000300800 */
[----:B------:R-:W-:Y:S01]  /*7ef50*/  STL.64 [R1+0xa40], R76 ;  /* 0x000a404c01007387 */ /* 0x000fe20000100a00 */
[----:B------:R-:W-:Y:S09]  /*7ef60*/  STL.64 [R1+0xa48], R78 ;  /* 0x000a484e01007387 */ /* 0x000ff20000100a00 */
        /* <DEDUP_REMOVED lines=9> */
[C---:B------:R-:W-:Y:S08]  /*7f000*/  HMMA.1688.F32.TF32 R72, R16.reuse, R154, R72 ;  /* 0x0000009a1048723c */ /* 0x040ff00000081048 */
[C---:B-1----:R-:W-:Y:S08]  /*7f010*/  HMMA.1688.F32.TF32 R20, R16.reuse, R150, R68 ;  /* 0x000000961014723c */ /* 0x042ff00000081044 */
[C---:B------:R-:W-:Y:S08]  /*7f020*/  HMMA.1688.F32.TF32 R64, R16.reuse, R146, R64 ;  /* 0x000000921040723c */ /* 0x040ff00000081040 */
[C---:B------:R-:W-:Y:S01]  /*7f030*/  HMMA.1688.F32.TF32 R60, R16.reuse, R142, R60 ;  /* 0x0000008e103c723c */ /* 0x040fe2000008103c */
[----:B------:R-:W-:Y:S01]  /*7f040*/  STL.64 [R1+0xa20], R72 ;  /* 0x000a204801007387 */ /* 0x000fe20000100a00 */
[----:B------:R-:W-:Y:S05]  /*7f050*/  STL.64 [R1+0xa28], R74 ;  /* 0x000a284a01007387 */ /* 0x000fea0000100a00 */
[----:B------:R-:W-:Y:S02]  /*7f060*/  STL.64 [R1+0xa10], R20 ;  /* 0x000a101401007387 */ /* 0x000fe40000100a00 */
[----:B------:R1:W-:Y:S02]  /*7f070*/  STL.64 [R1+0xa18], R22 ;  /* 0x000a181601007387 */ /* 0x0003e40000100a00 */
[C---:B-1----:R-:W-:Y:S04]  /*7f080*/  HMMA.1688.F32.TF32 R20, R16.reuse, R138, R56 ;  /* 0x0000008a1014723c */ /* 0x042fe80000081038 */
[----:B------:R-:W-:Y:S01]  /*7f090*/  STL.64 [R1+0xa00], R64 ;  /* 0x000a004001007387 */ /* 0x000fe20000100a00 */
[----:B------:R-:W-:Y:S03]  /*7f0a0*/  STL.64 [R1+0xa08], R66 ;  /* 0x000a084201007387 */ /* 0x000fe60000100a00 */
[C---:B------:R-:W-:Y:S04]  /*7f0b0*/  HMMA.1688.F32.TF32 R52, R16.reuse, R134, R52 ;  /* 0x000000861034723c */ /* 0x040fe80000081034 */
[----:B------:R-:W-:Y:S01]  /*7f0c0*/  STL.64 [R1+0x9f0], R60 ;  /* 0x0009f03c01007387 */ /* 0x000fe20000100a00 */
[----:B------:R-:W-:Y:S03]  /*7f0d0*/  STL.64 [R1+0x9f8], R62 ;  /* 0x0009f83e01007387 */ /* 0x000fe60000100a00 */
[C---:B------:R-:W-:Y:S07]  /*7f0e0*/  HMMA.1688.F32.TF32 R48, R16.reuse, R130, R48 ;  /* 0x000000821030723c */ /* 0x040fee0000081030 */
        /* <DEDUP_REMOVED lines=11> */
[C---:B-1----:R-:W-:Y:S08]  /*7f1a0*/  HMMA.1688.F32.TF32 R20, R16.reuse, R114, R32 ;  /* 0x000000721014723c */ /* 0x042ff00000081020 */
[----:B------:R-:W-:Y:S01]  /*7f1b0*/  HMMA.1688.F32.TF32 R16, R16, R110, R248 ;  /* 0x0000006e1010723c */ /* 0x000fe200000810f8 */
[----:B------:R1:W-:Y:S01]  /*7f1c0*/  STL.64 [R1+0x9a0], R40 ;  /* 0x0009a02801007387 */ /* 0x0003e20000100a00 */
[----:B------:R4:W-:Y:S03]  /*7f1d0*/  STL.64 [R1+0x9a8], R42 ;  /* 0x0009a82a01007387 */ /* 0x0009e60000100a00 */
[----:B------:R1:W-:Y:S02]  /*7f1e0*/  STL.64 [R1+0x990], R36 ;  /* 0x0009902401007387 */ /* 0x0003e40000100a00 */
[----:B------:R1:W-:Y:S01]  /*7f1f0*/  STL.64 [R1+0x998], R38 ;  /* 0x0009982601007387 */ /* 0x0003e20000100a00 */
[----:B------:R-:W3:Y:S07]  /*7f200*/  LDL.LU R32, [R1+0x1790] ;  /* 0x0017900001207983 */ /* 0x000eee0000300800 */
[----:B------:R-:W-:Y:S01]  /*7f210*/  STL.64 [R1+0x980], R20 ;  /* 0x0009801401007387 */ /* 0x000fe20000100a00 */
[----:B------:R2:W-:Y:S07]  /*7f220*/  STL.64 [R1+0x988], R22 ;  /* 0x0009881601007387 */ /* 0x0005ee0000100a00 */
[----:B------:R-:W-:Y:S02]  /*7f230*/  STL.64 [R1+0x910], R16 ;  /* 0x0009101001007387 */ /* 0x000fe40000100a00 */
[----:B------:R2:W-:Y:S01]  /*7f240*/  STL.64 [R1+0x918], R18 ;  /* 0x0009181201007387 */ /* 0x0005e20000100a00 */
[----:B------:R-:W3:Y:S01]  /*7f250*/  LDL.LU R33, [R1+0x1794] ;  /* 0x0017940001217983 */ /* 0x000ee20000300800 */
[----:B------:R-:W3:Y:S02]  /*7f260*/  LDL.LU R34, [R1+0x1798] ;  /* 0x0017980001227983 */ /* 0x000ee40000300800 */
[----:B------:R-:W3:Y:S02]  /*7f270*/  LDL.LU R35, [R1+0x179c] ;  /* 0x00179c0001237983 */ /* 0x000ee40000300800 */
[----:B-1----:R-:W3:Y:S01]  /*7f280*/  LDL.LU R40, [R1+0x17d0] ;  /* 0x0017d00001287983 */ /* 0x002ee20000300800 */
[----:B------:R-:W3:Y:S01]  /*7f290*/  LDL.LU R41, [R1+0x17d4] ;  /* 0x0017d40001297983 */ /* 0x000ee20000300800 */
[----:B----4-:R-:W3:Y:S02]  /*7f2a0*/  LDL.LU R42, [R1+0x17d8] ;  /* 0x0017d800012a7983 */ /* 0x010ee40000300800 */
[----:B------:R-:W3:Y:S02]  /*7f2b0*/  LDL.LU R43, [R1+0x17dc] ;  /* 0x0017dc00012b7983 */ /* 0x000ee40000300800 */
        /* <DEDUP_REMOVED lines=8> */
[----:B------:R-:W-:Y:S01]  /*7f340*/  STL.64 [R1+0x4c38], R224 ;  /* 0x004c38e001007387 */ /* 0x000fe20000100a00 */
[C---:B--2---:R-:W-:Y:S08]  /*7f350*/  HMMA.1688.F32.TF32 R20, R240.reuse, R226, R28 ;  /* 0x000000e2f014723c */ /* 0x044ff0000008101c */
[C---:B------:R-:W-:Y:S11]  /*7f360*/  HMMA.1688.F32.TF32 R16, R240.reuse, R222, R24 ;  /* 0x000000def010723c */ /* 0x040ff60000081018 */
[----:B------:R-:W-:Y:S04]  /*7f370*/  @!UPT UIADD3 URZ, URZ, URZ, URZ ;  /* 0x0000003f3f3ff290 */ /* 0x000fe8000fffe03f */
[----:B------:R-:W-:Y:S01]  /*7f380*/  STL.64 [R1+0x900], R20 ;  /* 0x0009001401007387 */ /* 0x000fe20000100a00 */
[----:B------:R3:W-:Y:S02]  /*7f390*/  STL.64 [R1+0x908], R22 ;  /* 0x0009081601007387 */ /* 0x0007e40000100a00 */
[----:B------:R-:W2:Y:S05]  /*7f3a0*/  LDL.LU R28, [R1+0x16f0] ;  /* 0x0016f000011c7983 */ /* 0x000eaa0000300800 */
[----:B------:R-:W-:Y:S01]  /*7f3b0*/  STL.64 [R1+0x8f0], R16 ;  /* 0x0008f01001007387 */ /* 0x000fe20000100a00 */
[----:B------:R4:W-:Y:S01]  /*7f3c0*/  STL.64 [R1+0x8f8], R18 ;  /* 0x0008f81201007387 */ /* 0x0009e20000100a00 */
        /* <DEDUP_REMOVED lines=19> */
[----:B------:R-:W-:Y:S01]  /*7f500*/  STL.64 [R1+0x4c40], R220 ;  /* 0x004c40dc01007387 */ /* 0x000fe20000100a00 */
[----:B------:R-:W-:Y:S01]  /*7f510*/  STL.64 [R1+0x4c48], R216 ;  /* 0x004c48d801007387 */ /* 0x000fe20000100a00 */
[C---:B---3--:R-:W-:Y:S08]  /*7f520*/  HMMA.1688.F32.TF32 R20, R240.reuse, R218, R40 ;  /* 0x000000daf014723c */ /* 0x048ff00000081028 */
[C---:B----4-:R-:W-:Y:S11]  /*7f530*/  HMMA.1688.F32.TF32 R16, R240.reuse, R214, R36 ;  /* 0x000000d6f010723c */ /* 0x050ff60000081024 */
[----:B------:R-:W-:Y:S04]  /*7f540*/  @!UPT UIADD3 URZ, URZ, URZ, URZ ;  /* 0x0000003f3f3ff290 */ /* 0x000fe8000fffe03f */
[----:B------:R-:W-:Y:S01]  /*7f550*/  STL.64 [R1+0x8e0], R20 ;  /* 0x0008e01401007387 */ /* 0x000fe20000100a00 */
[----:B------:R1:W-:Y:S02]  /*7f560*/  STL.64 [R1+0x8e8], R22 ;  /* 0x0008e81601007387 */ /* 0x0003e40000100a00 */
[----:B------:R-:W-:Y:S05]  /*7f570*/  STL.64 [R1+0x4c50], R212 ;  /* 0x004c50d401007387 */ /* 0x000fea0000100a00 */
[----:B------:R-:W-:Y:S04]  /*7f580*/  STL.64 [R1+0x770], R16 ;  /* 0x0007701001007387 */ /* 0x000fe80000100a00 */
[----:B------:R3:W-:Y:S01]  /*7f590*/  STL.64 [R1+0x778], R18 ;  /* 0x0007781201007387 */ /* 0x0007e20000100a00 */
[C---:B-1----:R-:W-:Y:S08]  /*7f5a0*/  HMMA.1688.F32.TF32 R20, R240.reuse, R210, R32 ;  /* 0x000000d2f014723c */ /* 0x042ff00000081020 */
[C---:B---3--:R-:W-:Y:S01]  /*7f5b0*/  HMMA.1688.F32.TF32 R16, R240.reuse, R206, R248 ;  /* 0x000000cef010723c */ /* 0x048fe200000810f8 */
[----:B------:R-:W-:Y:S11]  /*7f5c0*/  STL.64 [R1+0x4c58], R208 ;  /* 0x004c58d001007387 */ /* 0x000ff60000100a00 */
[----:B------:R-:W-:Y:S03]  /*7f5d0*/  @!UPT UIADD3 URZ, URZ, URZ, URZ ;  /* 0x0000003f3f3ff290 */ /* 0x000fe6000fffe03f */
[----:B------:R-:W-:Y:S01]  /*7f5e0*/  STL.64 [R1+0x750], R20 ;  /* 0x0007501401007387 */ /* 0x000fe20000100a00 */
[----:B------:R1:W-:Y:S02]  /*7f5f0*/  STL.64 [R1+0x758], R22 ;  /* 0x0007581601007387 */ /* 0x0003e40000100a00 */
[----:B------:R-:W3:Y:S05]  /*7f600*/  LDL.LU R32, [R1+0x15e0] ;  /* 0x0015e00001207983 */ /* 0x000eea0000300800 */
[----:B------:R-:W-:Y:S01]  /*7f610*/  STL.64 [R1+0x740], R16 ;  /* 0x0007401001007387 */ /* 0x000fe20000100a00 */
[----:B------:R4:W-:Y:S01]  /*7f620*/  STL.64 [R1+0x748], R18 ;  /* 0x0007481201007387 */ /* 0x0009e20000100a00 */
        /* <DEDUP_REMOVED lines=15> */
[----:B------:R-:W-:Y:S01]  /*7f720*/  STL.64 [R1+0x4c60], R204 ;  /* 0x004c60cc01007387 */ /* 0x000fe20000100a00 */
[C---:B--2---:R-:W-:Y:S08]  /*7f730*/  HMMA.1688.F32.TF32 R52, R240.reuse, R14, R52 ;  /* 0x0000000ef034723c */ /* 0x044ff00000081034 */
[C---:B-1----:R-:W-:Y:S08]  /*7f740*/  HMMA.1688.F32.TF32 R20, R240.reuse, R10, R48 ;  /* 0x0000000af014723c */ /* 0x042ff00000081030 */
[----:B----4-:R-:W-:Y:S01]  /*7f750*/  HMMA.1688.F32.TF32 R16, R240, R202, R44 ;  /* 0x000000caf010723c */ /* 0x010fe2000008102c */
[----:B------:R-:W-:-:S02]  /*7f760*/  IMAD.MOV.U32 R56, RZ, RZ, R152 ;  /* 0x000000ffff387224 */ /* 0x000fc400078e0098 */
[----:B------:R-:W-:Y:S02]  /*7f770*/  IMAD.MOV.U32 R57, RZ, RZ, R153 ;  /* 0x000000ffff397224 */ /* 0x000fe400078e0099 */
        /* <DEDUP_REMOVED lines=8> */
[----:B------:R-:W-:Y:S04]  /*7f800*/  LDS R10, [R3+0x12080] ;  /* 0x01208000030a7984 */ /* 0x000fe80000000800 */
[----:B------:R-:W-:Y:S04]  /*7f810*/  LDS R11, [R4+0x12080] ;  /* 0x01208000040b7984 */ /* 0x000fe80000000800 */
[----:B------:R-:W-:Y:S04]  /*7f820*/  LDS R14, [R3+0x12100] ;  /* 0x01210000030e7984 */ /* 0x000fe80000000800 */
[----:B------:R-:W-:Y:S04]  /*7f830*/  LDS R15, [R4+0x12100] ;  /* 0x01210000040f7984 */ /* 0x000fe80000000800 */
[----:B------:R-:W-:Y:S01]  /*7f840*/  STL.64 [R1+0x730], R52 ;  /* 0x0007303401007387 */ /* 0x000fe20000100a00 */
[----:B------:R-:W-:Y:S02]  /*7f850*/  STL.64 [R1+0x738], R54 ;  /* 0x0007383601007387 */ /* 0x000fe40000100a00 */
[----:B------:R-:W-:Y:S02]  /*7f860*/  STL.64 [R1+0x4c68], R200 ;  /* 0x004c68c801007387 */ /* 0x000fe40000100a00 */
[----:B------:R-:W-:Y:S01]  /*7f870*/  STL.64 [R1+0x720], R20 ;  /* 0x0007201401007387 */ /* 0x000fe20000100a00 */
[----:B------:R1:W-:Y:S01]  /*7f880*/  STL.64 [R1+0x728], R22 ;  /* 0x0007281601007387 */ /* 0x0003e20000100a00 */
[----:B------:R-:W-:Y:S02]  /*7f890*/  STL.64 [R1+0x710], R16 ;  /* 0x0007101001007387 */ /* 0x000fe40000100a00 */
[----:B------:R2:W-:Y:S01]  /*7f8a0*/  STL.64 [R1+0x718], R18 ;  /* 0x0007181201007387 */ /* 0x0005e20000100a00 */
[C---:B-1----:R-:W-:Y:S08]  /*7f8b0*/  HMMA.1688.F32.TF32 R20, R240.reuse, R198, R28 ;  /* 0x000000c6f014723c */ /* 0x042ff0000008101c */
[----:B--2---:R-:W-:Y:S01]  /*7f8c0*/  HMMA.1688.F32.TF32 R16, R240, R194, R24 ;  /* 0x000000c2f010723c */ /* 0x004fe20000081018 */
[----:B------:R-:W-:Y:S11]  /*7f8d0*/  STL.64 [R1+0x4c70], R196 ;  /* 0x004c70c401007387 */ /* 0x000ff60000100a00 */
[----:B------:R-:W-:Y:S03]  /*7f8e0*/  @!UPT UIADD3 URZ, URZ, URZ, URZ ;  /* 0x0000003f3f3ff290 */ /* 0x000fe6000fffe03f */
        /* <DEDUP_REMOVED lines=8> */
[----:B------:R-:W4:Y:S01]  /*7f970*/  LDL.LU R52, [R1+0x2a00] ;  /* 0x002a000001347983 */ /* 0x000f220000300800 */
[----:B------:R-:W4:Y:S02]  /*7f980*/  LDL.LU R53, [R1+0x2a04] ;  /* 0x002a040001357983 */ /* 0x000f240000300800 */
[----:B------:R-:W4:Y:S02]  /*7f990*/  LDL.LU R54, [R1+0x2a08] ;  /* 0x002a080001367983 */ /* 0x000f240000300800 */
[----:B------:R-:W4:Y:S01]  /*7f9a0*/  LDL.LU R55, [R1+0x2a0c] ;  /* 0x002a0c0001377983 */ /* 0x000f220000300800 */
[----:B------:R-:W2:Y:S01]  /*7f9b0*/  LDL.LU R48, [R1+0x29f0] ;  /* 0x0029f00001307983 */ /* 0x000ea20000300800 */
[----:B------:R-:W2:Y:S02]  /*7f9c0*/  LDL.LU R49, [R1+0x29f4] ;  /* 0x0029f40001317983 */ /* 0x000ea40000300800 */
[----:B------:R-:W2:Y:S02]  /*7f9d0*/  LDL.LU R50, [R1+0x29f8] ;  /* 0x0029f80001327983 */ /* 0x000ea40000300800 */
[----:B------:R-:W2:Y:S01]  /*7f9e0*/  LDL.LU R51, [R1+0x29fc] ;  /* 0x0029fc0001337983 */ /* 0x000ea20000300800 */
[----:B------:R-:W2:Y:S01]  /*7f9f0*/  LDL.LU R24, [R1+0x29d0] ;  /* 0x0029d00001187983 */ /* 0x000ea20000300800 */
[----:B------:R-:W2:Y:S02]  /*7fa00*/  LDL.LU R25, [R1+0x29d4] ;  /* 0x0029d40001197983 */ /* 0x000ea40000300800 */
[----:B------:R-:W2:Y:S01]  /*7fa10*/  LDL.LU R26, [R1+0x29d8] ;  /* 0x0029d800011a7983 */ /* 0x000ea20000300800 */
[----:B------:R-:W-:-:S02]  /*7fa20*/  MOV R27, R6 ;  /* 0x00000006001b7202 */ /* 0x000fc40000000f00 */
[----:B------:R-:W2:Y:S01]  /*7fa30*/  LDL.LU R6, [R1+0x4d14] ;  /* 0x004d140001067983 */ /* 0x000ea20000300800 */
[----:B------:R-:W-:Y:S02]  /*7fa40*/  STL.64 [R1+0x4c78], R192 ;  /* 0x004c78c001007387 */ /* 0x000fe40000100a00 */
[----:B------:R-:W-:Y:S01]  /*7fa50*/  STL.64 [R1+0x4c80], R188 ;  /* 0x004c80bc01007387 */ /* 0x000fe20000100a00 */
[C---:B---3--:R-:W-:Y:S08]  /*7fa60*/  HMMA.1688.F32.TF32 R20, R240.reuse, R190, R40 ;  /* 0x000000bef014723c */ /* 0x048ff00000081028 */
[C---:B-1----:R-:W-:Y:S11]  /*7fa70*/  HMMA.1688.F32.TF32 R16, R240.reuse, R186, R36 ;  /* 0x000000baf010723c */ /* 0x042ff60000081024 */
[----:B------:R-:W-:Y:S04]  /*7fa80*/  @!UPT UIADD3 URZ, URZ, URZ, URZ ;  /* 0x0000003f3f3ff290 */ /* 0x000fe8000fffe03f */
[----:B------:R-:W-:Y:S01]  /*7fa90*/  STL.64 [R1+0x6e0], R20 ;  /* 0x0006e01401007387 */ /* 0x000fe20000100a00 */
[----:B------:R1:W-:Y:S02]  /*7faa0*/  STL.64 [R1+0x6e8], R22 ;  /* 0x0006e81601007387 */ /* 0x0003e40000100a00 */
[----:B------:R-:W-:Y:S05]  /*7fab0*/  STL.64 [R1+0x4c88], R184 ;  /* 0x004c88b801007387 */ /* 0x000fea0000100a00 */
[----:B------:R-:W-:Y:S01]  /*7fac0*/  STL.64 [R1+0x6d0], R16 ;  /* 0x0006d01001007387 */ /* 0x000fe20000100a00 */
[----:B------:R3:W-:Y:S01]  /*7fad0*/  STL.64 [R1+0x6d8], R18 ;  /* 0x0006d81201007387 */ /* 0x0007e20000100a00 */
[C---:B-1----:R-:W-:Y:S08]  /*7fae0*/  HMMA.1688.F32.TF32 R20, R240.reuse, R182, R32 ;  /* 0x000000b6f014723c */ /* 0x042ff00000081020 */
[C---:B---3--:R-:W-:Y:S01]  /*7faf0*/  HMMA.1688.F32.TF32 R16, R240.reuse, R178, R248 ;  /* 0x000000b2f010723c */ /* 0x048fe200000810f8 */
[----:B------:R-:W-:Y:S04]  /*7fb00*/  STL.64 [R1+0x4c90], R180 ;  /* 0x004c90b401007387 */ /* 0x000fe80000100a00 */
[----:B------:R-:W-:Y:S04]  /*7fb10*/  LDS R248, [R3+0x10000] ;  /* 0x0100000003f87984 */ /* 0x000fe80000000800 */
[----:B------:R-:W-:Y:S04]  /*7fb20*/  LDS R250, [R3+0x12000] ;  /* 0x0120000003fa7984 */ /* 0x000fe80000000800 */
[----:B------:R-:W-:Y:S04]  /*7fb30*/  LDS R249, [R4+0x10000] ;  /* 0x0100000004f97984 */ /* 0x000fe80000000800 */
[----:B------:R-:W-:Y:S04]  /*7fb40*/  LDS R251, [R4+0x12000] ;  /* 0x0120000004fb7984 */ /* 0x000fe80000000800 */
[----:B------:R-:W-:Y:S01]  /*7fb50*/  STL.64 [R1+0x6c0], R20 ;  /* 0x0006c01401007387 */ /* 0x000fe20000100a00 */
[----:B------:R4:W-:Y:S02]  /*7fb60*/  STL.64 [R1+0x6c8], R22 ;  /* 0x0006c81601007387 */ /* 0x0009e40000100a00 */
[----:B------:R-:W-:Y:S02]  /*7fb70*/  STL.64 [R1+0x4c98], R176 ;  /* 0x004c98b001007387 */ /* 0x000fe40000100a00 */
[----:B------:R-:W-:Y:S01]  /*7fb80*/  STL.64 [R1+0x6b0], R16 ;  /* 0x0006b01001007387 */ /* 0x000fe20000100a00 */
[----:B------:R1:W-:Y:S04]  /*7fb90*/  STL.64 [R1+0x6b8], R18 ;  /* 0x0006b81201007387 */ /* 0x0003e80000100a00 */
[----:B--2---:R-:W2:Y:S04]  /*7fba0*/  LDSM.16.M88.4 R44, [R6+0x80080] ;  /* 0x08008000062c783b */ /* 0x004ea80000000200 */
[----:B------:R-:W3:Y:S04]  /*7fbb0*/  LDSM.16.M88.4 R40, [R6+0x81080] ;  /* 0x081080000628783b */ /* 0x000ee80000000200 */
[----:B------:R-:W3:Y:S04]  /*7fbc0*/  LDSM.16.M88.4 R36, [R6+0x82080] ;  /* 0x082080000624783b */ /* 0x000ee80000000200 */
[----:B------:R-:W3:Y:S01]  /*7fbd0*/  LDSM.16.M88.4 R32, [R6+0x83080] ;  /* 0x083080000620783b */ /* 0x000ee20000000200 */
[C---:B----4-:R-:W-:Y:S08]  /*7fbe0*/  HMMA.1688.F32.TF32 R20, R240.reuse, R174, R52 ;  /* 0x000000aef014723c */ /* 0x050ff00000081034 */
[C---:B-1----:R-:W-:Y:S01]  /*7fbf0*/  HMMA.1688.F32.TF32 R16, R240.reuse, R170, R48 ;  /* 0x000000aaf010723c */ /* 0x042fe20000081030 */
[----:B------:R-:W-:Y:S04]  /*7fc00*/  LDSM.16.M88.4 R104, [R6+0x91080] ;  /* 0x091080000668783b */ /* 0x000fe80000000200 */
[----:B------:R-:W-:Y:S04]  /*7fc10*/  LDSM.16.M88.4 R100, [R6+0x92080] ;  /* 0x092080000664783b */ /* 0x000fe80000000200 */
[----:B------:R-:W-:Y:S04]  /*7fc20*/  LDSM.16.M88.4 R96, [R6+0x93080] ;  /* 0x093080000660783b */ /* 0x000fe80000000200 */
[----:B------:R-:W-:Y:S04]  /*7fc30*/  LDSM.16.M88.4 R92, [R6+0x94080] ;  /* 0x09408000065c783b */ /* 0x000fe80000000200 */
[----:B--2---:R-:W-:Y:S01]  /*7fc40*/  STL [R1+0x4aa4], R46 ;  /* 0x004aa42e01007387 */ /* 0x004fe20000100800 */
[----:B------:R-:W-:Y:S02]  /*7fc50*/  STL [R1+0x4aa0], R47 ;  /* 0x004aa02f01007387 */ /* 0x000fe40000100800 */
[----:B---3--:R-:W-:Y:S02]  /*7fc60*/  STL [R1+0x4a98], R42 ;  /* 0x004a982a01007387 */ /* 0x008fe40000100800 */
[----:B------:R-:W-:Y:S01]  /*7fc70*/  STL [R1+0x4a94], R43 ;  /* 0x004a942b01007387 */ /* 0x000fe20000100800 */
[----:B------:R-:W-:Y:S01]  /*7fc80*/  STL [R1+0x4a8c], R38 ;  /* 0x004a8c2601007387 */ /* 0x000fe20000100800 */
[----:B------:R-:W-:Y:S02]  /*7fc90*/  STL [R1+0x4a88], R39 ;  /* 0x004a882701007387 */ /* 0x000fe40000100800 */
[----:B------:R-:W-:Y:S02]  /*7fca0*/  STL [R1+0x4a9c], R34 ;  /* 0x004a9c2201007387 */ /* 0x000fe40000100800 */
[----:B------:R-:W-:Y:S01]  /*7fcb0*/  STL [R1+0x4a90], R35 ;  /* 0x004a902301007387 */ /* 0x000fe20000100800 */
[----:B------:R-:W-:Y:S01]  /*7fcc0*/  STL.64 [R1+0x4ca0], R172 ;  /* 0x004ca0ac01007387 */ /* 0x000fe20000100a00 */
[----:B------:R-:W-:Y:S02]  /*7fcd0*/  STL.64 [R1+0x6a0], R20 ;  /* 0x0006a01401007387 */ /* 0x000fe40000100a00 */
[----:B------:R1:W-:Y:S02]  /*7fce0*/  STL.64 [R1+0x6a8], R22 ;  /* 0x0006a81601007387 */ /* 0x0003e40000100a00 */
[----:B------:R-:W-:Y:S01]  /*7fcf0*/  STL.64 [R1+0x4ca8], R168 ;  /* 0x004ca8a801007387 */ /* 0x000fe20000100a00 */
[----:B------:R-:W-:Y:S01]  /*7fd00*/  STL.64 [R1+0x690], R16 ;  /* 0x0006901001007387 */ /* 0x000fe20000100a00 */
        /* <DEDUP_REMOVED lines=10> */
[----:B------:R-:W4:Y:S02]  /*7fdb0*/  LDL.LU R153, [R1+0x4d0c] ;  /* 0x004d0c0001997983 */ /* 0x000f240000300800 */
[----:B------:R-:W2:Y:S02]  /*7fdc0*/  LDL.LU R157, [R1+0x4d08] ;  /* 0x004d0800019d7983 */ /* 0x000ea40000300800 */
[----:B------:R-:W3:Y:S01]  /*7fdd0*/  LDL.LU R156, [R1+0x4d04] ;  /* 0x004d0400019c7983 */ /* 0x000ee20000300800 */
[----:B------:R-:W4:Y:S01]  /*7fde0*/  LDL.LU R68, [R1+0x2940] ;  /* 0x0029400001447983 */ /* 0x000f220000300800 */
[----:B------:R-:W4:Y:S02]  /*7fdf0*/  LDL.LU R69, [R1+0x2944] ;  /* 0x0029440001457983 */ /* 0x000f240000300800 */
[----:B------:R-:W4:Y:S02]  /*7fe00*/  LDL.LU R70, [R1+0x2948] ;  /* 0x0029480001467983 */ /* 0x000f240000300800 */
[----:B------:R-:W4:Y:S01]  /*7fe10*/  LDL.LU R71, [R1+0x294c] ;  /* 0x00294c0001477983 */ /* 0x000f220000300800 */
[----:B------:R-:W4:Y:S01]  /*7fe20*/  LDL.LU R72, [R1+0x2950] ;  /* 0x0029500001487983 */ /* 0x000f220000300800 */
[----:B------:R-:W4:Y:S02]  /*7fe30*/  LDL.LU R73, [R1+0x2954] ;  /* 0x0029540001497983 */ /* 0x000f240000300800 */
[----:B--2---:R-:W-:-:S02]  /*7fe40*/  IMAD.MOV.U32 R75, RZ, RZ, R157 ;  /* 0x000000ffff4b7224 */ /* 0x004fc400078e009d */
[----:B---3--:R-:W-:Y:S02]  /*7fe50*/  IMAD.MOV.U32 R74, RZ, RZ, R156 ;  /* 0x000000ffff4a7224 */ /* 0x008fe400078e009c */
[----:B------:R-:W2:Y:S01]  /*7fe60*/  LDL.LU R156, [R1+0x4d00] ;  /* 0x004d0000019c7983 */ /* 0x000ea20000300800 */
[----:B------:R-:W3:Y:S02]  /*7fe70*/  LDL.LU R157, [R1+0x4cfc] ;  /* 0x004cfc00019d7983 */ /* 0x000ee40000300800 */
[----:B------:R-:W2:Y:S02]  /*7fe80*/  LDL.LU R24, [R1+0x2980] ;  /* 0x0029800001187983 */ /* 0x000ea40000300800 */
[----:B------:R-:W2:Y:S01]  /*7fe90*/  LDL.LU R25, [R1+0x2984] ;  /* 0x0029840001197983 */ /* 0x000ea20000300800 */
[----:B------:R-:W2:Y:S01]  /*7fea0*/  LDL.LU R26, [R1+0x2988] ;  /* 0x00298800011a7983 */ /* 0x000ea20000300800 */
[----:B------:R-:W2:Y:S02]  /*7feb0*/  LDL.LU R27, [R1+0x298c] ;  /* 0x00298c00011b7983 */ /* 0x000ea40000300800 */
[----:B------:R-:W1:Y:S02]  /*7fec0*/  LDL.LU R48, [R1+0x29c0] ;  /* 0x0029c00001307983 */ /* 0x000e640000300800 */
[----:B------:R-:W1:Y:S01]  /*7fed0*/  LDL.LU R49, [R1+0x29c4] ;  /* 0x0029c40001317983 */ /* 0x000e620000300800 */
[----:B------:R-:W1:Y:S01]  /*7fee0*/  LDL.LU R50, [R1+0x29c8] ;  /* 0x0029c80001327983 */ /* 0x000e620000300800 */
[----:B------:R-:W1:Y:S02]  /*7fef0*/  LDL.LU R51, [R1+0x29cc] ;  /* 0x0029cc0001337983 */ /* 0x000e640000300800 */
        /* <DEDUP_REMOVED lines=19> */
[----:B----4-:R-:W-:-:S02]  /*80030*/  IMAD.MOV.U32 R64, RZ, RZ, R153 ;  /* 0x000000ffff407224 */ /* 0x010fc400078e0099 */
[----:B------:R-:W-:Y:S01]  /*80040*/  IMAD.MOV.U32 R65, RZ, RZ, R152 ;  /* 0x000000ffff417224 */ /* 0x000fe200078e0098 */
[----:B------:R-:W-:Y:S01]  /*80050*/  HMMA.1688.F32.TF32 R72, R240, R130, R72 ;  /* 0x00000082f048723c */ /* 0x000fe20000081048 */
[----:B------:R-:W-:Y:S02]  /*80060*/  IMAD.MOV.U32 R52, RZ, RZ, R137 ;  /* 0x000000ffff347224 */ /* 0x000fe400078e0089 */
[----:B------:R-:W-:Y:S02]  /*80070*/  IMAD.MOV.U32 R53, RZ, RZ, R136 ;  /* 0x000000ffff357224 */ /* 0x000fe400078e0088 */
[----:B------:R-:W-:Y:S01]  /*80080*/  IMAD.MOV.U32 R54, RZ, RZ, R133 ;  /* 0x000000ffff367224 */ /* 0x000fe200078e0085 */
[----:B------:R-:W-:Y:S02]  /*80090*/  MOV R55, R132 ;  /* 0x0000008400377202 */ /* 0x000fe40000000f00 */
[----:B------:R-:W-:Y:S08]  /*800a0*/  HMMA.1688.F32.TF32 R236, R248, R44, R236 ;  /* 0x0000002cf8ec723c */ /* 0x000ff000000810ec */
[C---:B-1----:R-:W-:Y:S08]  /*800b0*/  HMMA.1688.F32.TF32 R20, R240.reuse, R158, R48 ;  /* 0x0000009ef014723c */ /* 0x042ff00000081030 */
[C---:B--2---:R-:W-:Y:S01]  /*800c0*/  HMMA.1688.F32.TF32 R16, R240.reuse, R154, R28 ;  /* 0x0000009af010723c */ /* 0x044fe2000008101c */
[----:B---3--:R-:W-:Y:S01]  /*800d0*/  IMAD.MOV.U32 R82, RZ, RZ, R157 ;  /* 0x000000ffff527224 */ /* 0x008fe200078e009d */
[----:B------:R-:W-:Y:S01]  /*800e0*/  MOV R83, R156 ;  /* 0x0000009c00537202 */ /* 0x000fe20000000f00 */
[----:B------:R-:W1:Y:S04]  /*800f0*/  LDSM.16.M88.4 R152, [R6+0x85080] ;  /* 0x085080000698783b */ /* 0x000e680000000200 */
[----:B------:R-:W-:Y:S01]  /*80100*/  LDSM.16.M88.4 R156, [R6+0x84080] ;  /* 0x08408000069c783b */ /* 0x000fe20000000200 */
[----:B------:R-:W-:Y:S07]  /*80110*/  HMMA.1688.F32.TF32 R88, R240, R150, R228 ;  /* 0x00000096f058723c */ /* 0x000fee00000810e4 */
[----:B------:R-:W-:Y:S01]  /*80120*/  STL.64 [R1+0x660], R20 ;  /* 0x0006601401007387 */ /* 0x000fe20000100a00 */
[----:B------:R2:W-:Y:S07]  /*80130*/  STL.64 [R1+0x668], R22 ;  /* 0x0006681601007387 */ /* 0x0005ee0000100a00 */
[----:B------:R-:W-:Y:S01]  /*80140*/  STL.64 [R1+0x650], R16 ;  /* 0x0006501001007387 */ /* 0x000fe20000100a00 */
[----:B------:R3:W-:Y:S02]  /*80150*/  STL.64 [R1+0x658], R18 ;  /* 0x0006581201007387 */ /* 0x0007e40000100a00 */
        /* <DEDUP_REMOVED lines=8> */
[----:B------:R-:W-:Y:S01]  /*801e0*/  LDSM.16.M88.4 R148, [R6+0x88080] ;  /* 0x088080000694783b */ /* 0x000fe20000000200 */
[C---:B--2---:R-:W-:Y:S08]  /*801f0*/  HMMA.1688.F32.TF32 R20, R240.reuse, R146, R84 ;  /* 0x00000092f014723c */ /* 0x044ff00000081054 */
[----:B---3--:R-:W-:Y:S01]  /*80200*/  HMMA.1688.F32.TF32 R16, R240, R142, R24 ;  /* 0x0000008ef010723c */ /* 0x008fe20000081018 */
[----:B------:R-:W-:Y:S01]  /*80210*/  STL.64 [R1+0x640], R88 ;  /* 0x0006405801007387 */ /* 0x000fe20000100a00 */
[----:B------:R-:W-:Y:S02]  /*80220*/  STL.64 [R1+0x648], R90 ;  /* 0x0006485a01007387 */ /* 0x000fe40000100a00 */
[----:B------:R-:W-:Y:S04]  /*80230*/  LDSM.16.M88.4 R144, [R6+0x89080] ;  /* 0x089080000690783b */ /* 0x000fe80000000200 */
[----:B------:R-:W-:Y:S04]  /*80240*/  LDSM.16.M88.4 R140, [R6+0x8a080] ;  /* 0x08a08000068c783b */ /* 0x000fe80000000200 */
[----:B------:R-:W-:Y:S01]  /*80250*/  IMAD.MOV.U32 R26, RZ, RZ, R7 ;  /* 0x000000ffff1a7224 */ /* 0x000fe200078e0007 */
[----:B------:R-:W-:Y:S01]  /*80260*/  LDSM.16.M88.4 R128, [R6+0x8d080] ;  /* 0x08d080000680783b */ /* 0x000fe20000000200 */
[----:B------:R-:W-:Y:S01]  /*80270*/  MOV R27, R5 ;  /* 0x00000005001b7202 */ /* 0x000fe20000000f00 */
[----:B------:R-:W-:-:S02]  /*80280*/  IMAD.MOV.U32 R24, RZ, RZ, R113 ;  /* 0x000000ffff187224 */ /* 0x000fc400078e0071 */
[----:B------:R-:W-:Y:S01]  /*80290*/  IMAD.MOV.U32 R25, RZ, RZ, R112 ;  /* 0x000000ffff197224 */ /* 0x000fe200078e0070 */
[----:B------:R-:W-:Y:S04]  /*802a0*/  LDSM.16.M88.4 R88, [R6+0x95080] ;  /* 0x095080000658783b */ /* 0x000fe80000000200 */
[----:B------:R-:W-:Y:S04]  /*802b0*/  LDSM.16.M88.4 R84, [R6+0x96080] ;  /* 0x096080000654783b */ /* 0x000fe80000000200 */
[----:B------:R-:W-:Y:S01]  /*802c0*/  STL.64 [R1+0x630], R20 ;  /* 0x0006301401007387 */ /* 0x000fe20000100a00 */
[----:B------:R2:W-:Y:S02]  /*802d0*/  STL.64 [R1+0x638], R22 ;  /* 0x0006381601007387 */ /* 0x0005e40000100a00 */
[----:B------:R-:W-:Y:S02]  /*802e0*/  STL.64 [R1+0x620], R16 ;  /* 0x0006201001007387 */ /* 0x000fe40000100a00 */
[----:B------:R3:W-:Y:S01]  /*802f0*/  STL.64 [R1+0x628], R18 ;  /* 0x0006281201007387 */ /* 0x0007e20000100a00 */
[C---:B--2---:R-:W-:Y:S08]  /*80300*/  HMMA.1688.F32.TF32 R20, R240.reuse, R138, R80 ;  /* 0x0000008af014723c */ /* 0x044ff00000081050 */
[C---:B---3--:R-:W-:Y:S01]  /*80310*/  HMMA.1688.F32.TF32 R16, R240.reuse, R134, R76 ;  /* 0x00000086f010723c */ /* 0x048fe2000008104c */
[----:B------:R-:W-:Y:S04]  /*80320*/  LDSM.16.M88.4 R136, [R6+0x8b080] ;  /* 0x08b080000688783b */ /* 0x000fe80000000200 */
[----:B------:R-:W-:Y:S04]  /*80330*/  LDSM.16.M88.4 R132, [R6+0x8c080] ;  /* 0x08c080000684783b */ /* 0x000fe80000000200 */
[----:B------:R-:W-:Y:S04]  /*80340*/  LDSM.16.M88.4 R80, [R6+0x97080] ;  /* 0x097080000650783b */ /* 0x000fe80000000200 */
[----:B------:R-:W-:Y:S04]  /*80350*/  LDSM.16.M88.4 R76, [R6+0x98080] ;  /* 0x09808000064c783b */ /* 0x000fe80000000200 */
[----:B------:R-:W-:Y:S01]  /*80360*/  STL.64 [R1+0x610], R20 ;  /* 0x0006101401007387 */ /* 0x000fe20000100a00 */
[----:B------:R2:W-:Y:S05]  /*80370*/  STL.64 [R1+0x618], R22 ;  /* 0x0006181601007387 */ /* 0x0005ea0000100a00 */
[----:B------:R-:W-:Y:S02]  /*80380*/  STL.64 [R1+0x600], R16 ;  /* 0x0006001001007387 */ /* 0x000fe40000100a00 */
[----:B------:R3:W-:Y:S01]  /*80390*/  STL.64 [R1+0x608], R18 ;  /* 0x0006081201007387 */ /* 0x0007e20000100a00 */
[C---:B--2---:R-:W-:Y:S08]  /*803a0*/  HMMA.1688.F32.TF32 R20, R240.reuse, R126, R68 ;  /* 0x0000007ef014723c */ /* 0x044ff00000081044 */
[----:B---3--:R-:W-:Y:S01]  /*803b0*/  HMMA.1688.F32.TF32 R16, R240, R122, R64 ;  /* 0x0000007af010723c */ /* 0x008fe20000081040 */
[----:B------:R-:W-:Y:S01]  /*803c0*/  STL.64 [R1+0x5f0], R72 ;  /* 0x0005f04801007387 */ /* 0x000fe20000100a00 */
[----:B------:R-:W-:Y:S03]  /*803d0*/  STL.64 [R1+0x5f8], R74 ;  /* 0x0005f84a01007387 */ /* 0x000fe60000100a00 */
[----:B------:R-:W2:Y:S04]  /*803e0*/  LDSM.16.M88.4 R120, [R6+0x86080] ;  /* 0x086080000678783b */ /* 0x000ea80000000200 */
[----:B------:R-:W-:Y:S01]  /*803f0*/  LDSM.16.M88.4 R124, [R6+0x8e080] ;  /* 0x08e08000067c783b */ /* 0x000fe20000000200 */
[----:B------:R-:W-:Y:S03]  /*80400*/  LDSM.16.M88.4 R72, [R6+0x99080] ;  /* 0x099080000648783b */ /* 0x000fe60000000200 */
[----:B------:R-:W-:Y:S04]  /*80410*/  LDSM.16.M88.4 R68, [R6+0x9a080] ;  /* 0x09a080000644783b */ /* 0x000fe80000000200 */
[----:B------:R-:W-:Y:S04]  /*80420*/  LDSM.16.M88.4 R64, [R6+0x9b080] ;  /* 0x09b080000640783b */ /* 0x000fe80000000200 */
[----:B------:R-:W-:Y:S01]  /*80430*/  STL.64 [R1+0x5e0], R20 ;  /* 0x0005e01401007387 */ /* 0x000fe20000100a00 */
[----:B------:R3:W-:Y:S02]  /*80440*/  STL.64 [R1+0x5e8], R22 ;  /* 0x0005e81601007387 */ /* 0x0007e40000100a00 */
[----:B------:R-:W-:-:S02]  /*80450*/  IMAD.MOV.U32 R7, RZ, RZ, R18 ;  /* 0x000000ffff077224 */ /* 0x000fc400078e0012 */
[----:B------:R4:W-:Y:S02]  /*80460*/  STL.64 [R1+0x5d0], R16 ;  /* 0x0005d01001007387 */ /* 0x0009e40000100a00 */
[----:B------:R-:W-:Y:S01]  /*80470*/  IMAD.MOV.U32 R5, RZ, RZ, R19 ;  /* 0x000000ffff057224 */ /* 0x000fe200078e0013 */
[C---:B---3--:R-:W-:Y:S08]  /*80480*/  HMMA.1688.F32.TF32 R20, R240.reuse, R118, R60 ;  /* 0x00000076f014723c */ /* 0x048ff0000008103c */
[C---:B----4-:R-:W-:Y:S01]  /*80490*/  HMMA.1688.F32.TF32 R16, R240.reuse, R114, R56 ;  /* 0x00000072f010723c */ /* 0x050fe20000081038 */
[----:B------:R3:W-:Y:S01]  /*804a0*/  STL [R1+0x4aec], R5 ;  /* 0x004aec0501007387 */ /* 0x0007e20000100800 */
[----:B------:R4:W-:Y:S06]  /*804b0*/  STL [R1+0x4ae8], R7 ;  /* 0x004ae80701007387 */ /* 0x0009ec0000100800 */
[----:B------:R-:W-:Y:S01]  /*804c0*/  HMMA.1688.F32.TF32 R240, R240, R110, R52 ;  /* 0x0000006ef0f0723c */ /* 0x000fe20000081034 */
[----:B------:R-:W1:Y:S04]  /*804d0*/  LDSM.16.M88.4 R116, [R6+0x87080] ;  /* 0x087080000674783b */ /* 0x000e680000000200 */
[----:B------:R-:W1:Y:S04]  /*804e0*/  LDSM.16.M88.4 R112, [R6+0x8f080] ;  /* 0x08f080000670783b */ /* 0x000e680000000200 */
[----:B------:R-:W-:Y:S04]  /*804f0*/  LDSM.16.M88.4 R60, [R6+0x9c080] ;  /* 0x09c08000063c783b */ /* 0x000fe80000000200 */
[----:B------:R-:W-:Y:S01]  /*80500*/  LDSM.16.M88.4 R56, [R6+0x9d080] ;  /* 0x09d080000638783b */ /* 0x000fe20000000200 */
[----:B------:R-:W-:Y:S03]  /*80510*/  LDSM.16.M88.4 R52, [R6+0x9e080] ;  /* 0x09e080000634783b */ /* 0x000fe60000000200 */
[----:B------:R-:W-:Y:S01]  /*80520*/  STL.64 [R1+0x5c0], R20 ;  /* 0x0005c01401007387 */ /* 0x000fe20000100a00 */
[----:B------:R-:W-:Y:S02]  /*80530*/  STL.64 [R1+0x5c8], R22 ;  /* 0x0005c81601007387 */ /* 0x000fe40000100a00 */
[----:B---3--:R-:W-:-:S02]  /*80540*/  IMAD.MOV.U32 R5, RZ, RZ, R18 ;  /* 0x000000ffff057224 */ /* 0x008fc400078e0012 */
[----:B------:R3:W-:Y:S01]  /*80550*/  STL.64 [R1+0x5b0], R16 ;  /* 0x0005b01001007387 */ /* 0x0007e20000100a00 */
[----:B----4-:R-:W-:Y:S02]  /*80560*/  MOV R7, R19 ;  /* 0x0000001300077202 */ /* 0x010fe40000000f00 */
[C---:B---3--:R-:W-:Y:S01]  /*80570*/  HMMA.1688.F32.TF32 R16, R248.reuse, R36, R28 ;  /* 0x00000024f810723c */ /* 0x048fe2000008101c */
[----:B------:R3:W-:Y:S01]  /*80580*/  STL [R1+0x4ac0], R241 ;  /* 0x004ac0f101007387 */ /* 0x0007e20000100800 */
[----:B------:R4:W-:Y:S02]  /*80590*/  STL [R1+0x4abc], R242 ;  /* 0x004abcf201007387 */ /* 0x0009e40000100800 */
[----:B------:R1:W-:Y:S02]  /*805a0*/  STL [R1+0x4ab8], R243 ;  /* 0x004ab8f301007387 */ /* 0x0003e40000100800 */
[----:B------:R1:W-:Y:S02]  /*805b0*/  STL [R1+0x4ab4], R236 ;  /* 0x004ab4ec01007387 */ /* 0x0003e40000100800 */
[C---:B------:R-:W-:Y:S11]  /*805c0*/  HMMA.1688.F32.TF32 R20, R248.reuse, R40, R48 ;  /* 0x00000028f814723c */ /* 0x040ff60000081030 */
[----:B------:R-:W-:Y:S05]  /*805d0*/  @!UPT UIADD3 URZ, URZ, URZ, URZ ;  /* 0x0000003f3f3ff290 */ /* 0x000fea000fffe03f */
[----:B---3--:R-:W-:Y:S02]  /*805e0*/  IMAD.MOV.U32 R241, RZ, RZ, R16 ;  /* 0x000000fffff17224 */ /* 0x008fe400078e0010 */
[----:B----4-:R-:W-:Y:S02]  /*805f0*/  IMAD.MOV.U32 R242, RZ, RZ, R17 ;  /* 0x000000fffff27224 */ /* 0x010fe400078e0011 */
[----:B-1----:R-:W-:Y:S01]  /*80600*/  IMAD.MOV.U32 R243, RZ, RZ, R18 ;  /* 0x000000fffff37224 */ /* 0x002fe200078e0012 */
[----:B------:R-:W-:Y:S01]  /*80610*/  MOV R236, R19 ;  /* 0x0000001300ec7202 */ /* 0x000fe20000000f00 */
[----:B------:R-:W-:Y:S01]  /*80620*/  STL [R1+0x4ab0], R237 ;  /* 0x004ab0ed01007387 */ /* 0x000fe20000100800 */
[----:B------:R-:W-:Y:S03]  /*80630*/  HMMA.1688.F32.TF32 R16, R248, R32, R24 ;  /* 0x00000020f810723c */ /* 0x000fe60000081018 */
[----:B------:R-:W-:Y:S04]  /*80640*/  LDSM.16.M88.4 R48, [R6+0x9f080] ;  /* 0x09f080000630783b */ /* 0x000fe80000000200 */
[----:B------:R-:W-:-:S02]  /*80650*/  IMAD.MOV.U32 R24, RZ, RZ, R109 ;  /* 0x000000ffff187224 */ /* 0x000fc400078e006d */
[----:B------:R-:W-:Y:S02]  /*80660*/  IMAD.MOV.U32 R25, RZ, RZ, R108 ;  /* 0x000000ffff197224 */ /* 0x000fe400078e006c */
[----:B------:R-:W1:Y:S04]  /*80670*/  LDSM.16.M88.4 R108, [R6+0x90080] ;  /* 0x09008000066c783b */ /* 0x000e680000000200 */
[----:B------:R3:W-:Y:S01]  /*80680*/  STL [R1+0x4aac], R238 ;  /* 0x004aacee01007387 */ /* 0x0007e20000100800 */
[----:B------:R4:W-:Y:S02]  /*80690*/  STL [R1+0x4aa8], R239 ;  /* 0x004aa8ef01007387 */ /* 0x0009e40000100800 */
[----:B------:R-:W-:Y:S02]  /*806a0*/  STL.64 [R1+0x5a0], R20 ;  /* 0x0005a01401007387 */ /* 0x000fe40000100a00 */
[----:B------:R-:W-:Y:S01]  /*806b0*/  STL.64 [R1+0x5a8], R22 ;  /* 0x0005a81601007387 */ /* 0x000fe20000100a00 */
[----:B------:R-:W-:Y:S01]  /*806c0*/  STL.64 [R1+0x4ad0], R242 ;  /* 0x004ad0f201007387 */ /* 0x000fe20000100a00 */
[----:B------:R-:W-:Y:S02]  /*806d0*/  STL.64 [R1+0x4ac8], R240 ;  /* 0x004ac8f001007387 */ /* 0x000fe40000100a00 */
[----:B---3--:R-:W-:-:S02]  /*806e0*/  IMAD.MOV.U32 R238, RZ, RZ, R17 ;  /* 0x000000ffffee7224 */ /* 0x008fc400078e0011 */
[----:B----4-:R-:W-:Y:S02]  /*806f0*/  IMAD.MOV.U32 R239, RZ, RZ, R18 ;  /* 0x000000ffffef7224 */ /* 0x010fe400078e0012 */
[----:B------:R-:W-:-:S03]  /*80700*/  IMAD.MOV.U32 R237, RZ, RZ, R16 ;  /* 0x000000ffffed7224 */ /* 0x000fc600078e0010 */
[----:B------:R-:W-:Y:S02]  /*80710*/  STL.64 [R1+0x4ae0], R238 ;  /* 0x004ae0ee01007387 */ /* 0x000fe40000100a00 */
[----:B------:R-:W-:Y:S02]  /*80720*/  STL.64 [R1+0x4ad8], R236 ;  /* 0x004ad8ec01007387 */ /* 0x000fe40000100a00 */
[----:B------:R-:W-:Y:S02]  /*80730*/  STL [R1+0x4a84], R154 ;  /* 0x004a849a01007387 */ /* 0x000fe40000100800 */
[----:B------:R-:W-:Y:S01]  /*80740*/  STL [R1+0x4a80], R155 ;  /* 0x004a809b01007387 */ /* 0x000fe20000100800 */
[----:B--2---:R-:W-:Y:S01]  /*80750*/  STL [R1+0x4a70], R122 ;  /* 0x004a707a01007387 */ /* 0x004fe20000100800 */
[----:B------:R-:W-:Y:S02]  /*80760*/  STL [R1+0x4a6c], R123 ;  /* 0x004a6c7b01007387 */ /* 0x000fe40000100800 */
[----:B------:R-:W-:Y:S02]  /*80770*/  STL [R1+0x4a64], R118 ;  /* 0x004a647601007387 */ /* 0x000fe40000100800 */
[----:B------:R-:W-:Y:S01]  /*80780*/  STL [R1+0x4a60], R119 ;  /* 0x004a607701007387 */ /* 0x000fe20000100800 */
[----:B------:R-:W-:Y:S01]  /*80790*/  STL [R1+0x4a74], R150 ;  /* 0x004a749601007387 */ /* 0x000fe20000100800 */
        /* <DEDUP_REMOVED lines=15> */
[----:B-1----:R-:W-:Y:S01]  /*80890*/  STL [R1+0x4a44], R110 ;  /* 0x004a446e01007387 */ /* 0x002fe20000100800 */
[----:B------:R-:W-:Y:S02]  /*808a0*/  STL [R1+0x4a38], R111 ;  /* 0x004a386f01007387 */ /* 0x000fe40000100800 */
[----:B------:R-:W-:Y:S01]  /*808b0*/  IMAD.MOV.U32 R26, RZ, RZ, R9 ;  /* 0x000000ffff1a7224 */ /* 0x000fe200078e0009 */
[----:B------:R-:W-:Y:S01]  /*808c0*/  MOV R27, R8 ;  /* 0x00000008001b7202 */ /* 0x000fe20000000f00 */
[----:B------:R-:W-:Y:S01]  /*808d0*/  STL [R1+0x4a4c], R106 ;  /* 0x004a4c6a01007387 */ /* 0x000fe20000100800 */
[----:B------:R-:W-:Y:S02]  /*808e0*/  STL [R1+0x4a48], R107 ;  /* 0x004a486b01007387 */ /* 0x000fe40000100800 */
[----:B------:R-:W-:Y:S02]  /*808f0*/  STL [R1+0x4a54], R102 ;  /* 0x004a546601007387 */ /* 0x000fe40000100800 */
[----:B------:R-:W-:Y:S01]  /*80900*/  STL [R1+0x4a50], R103 ;  /* 0x004a506701007387 */ /* 0x000fe20000100800 */
[----:B------:R-:W-:Y:S01]  /*80910*/  STL [R1+0x4930], R98 ;  /* 0x0049306201007387 */ /* 0x000fe20000100800 */
[----:B------:R-:W-:Y:S01]  /*80920*/  STL [R1+0x492c], R99 ;  /* 0x00492c6301007387 */ /* 0x000fe20000100800 */
[----:B------:R-:W-:Y:S01]  /*80930*/  MOV R46, R19 ;  /* 0x00000013002e7202 */ /* 0x000fe20000000f00 */
[----:B------:R-:W-:Y:S01]  /*80940*/  STL [R1+0x4928], R94 ;  /* 0x0049285e01007387 */ /* 0x000fe20000100800 */
[----:B------:R-:W-:Y:S01]  /*80950*/  STL [R1+0x4924], R95 ;  /* 0x0049245f01007387 */ /* 0x000fe20000100800 */
[----:B------:R-:W-:Y:S01]  /*80960*/  HMMA.1688.F32.TF32 R16, R248, R156, R24 ;  /* 0x0000009cf810723c */ /* 0x000fe20000081018 */
        /* <DEDUP_REMOVED lines=22> */
[----:B------:R1:W-:Y:S01]  /*80ad0*/  STL [R1+0x574], R17 ;  /* 0x0005741101007387 */ /* 0x0003e20000100800 */
        /* <DEDUP_REMOVED lines=12> */
[----:B------:R-:W2:Y:S02]  /*80ba0*/  LDL.LU R220, [R1+0x33e0] ;  /* 0x0033e00001dc7983 */ /* 0x000ea40000300800 */
[----:B------:R-:W2:Y:S02]  /*80bb0*/  LDL.LU R221, [R1+0x33e4] ;  /* 0x0033e40001dd7983 */ /* 0x000ea40000300800 */
[----:B------:R-:W2:Y:S02]  /*80bc0*/  LDL.LU R222, [R1+0x33e8] ;  /* 0x0033e80001de7983 */ /* 0x000ea40000300800 */
[----:B------:R-:W-:Y:S01]  /*80bd0*/  IMAD.MOV.U32 R47, RZ, RZ, R16 ;  /* 0x000000ffff2f7224 */ /* 0x000fe200078e0010 */
[----:B------:R-:W2:Y:S01]  /*80be0*/  LDL.LU R223, [R1+0x33ec] ;  /* 0x0033ec0001df7983 */ /* 0x000ea20000300800 */
[----:B------:R-:W2:Y:S02]  /*80bf0*/  LDL.LU R16, [R1+0x33c0] ;  /* 0x0033c00001107983 */ /* 0x000ea40000300800 */
[----:B------:R-:W-:-:S02]  /*80c00*/  IMAD.MOV.U32 R34, RZ, RZ, R18 ;  /* 0x000000ffff227224 */ /* 0x000fc400078e0012 */
[----:B-1----:R-:W2:Y:S02]  /*80c10*/  LDL.LU R17, [R1+0x33c4] ;  /* 0x0033c40001117983 */ /* 0x002ea40000300800 */
[----:B------:R-:W-:Y:S01]  /*80c20*/  IMAD.MOV.U32 R42, RZ, RZ, R19 ;  /* 0x000000ffff2a7224 */ /* 0x000fe200078e0013 */
[----:B------:R-:W2:Y:S01]  /*80c30*/  LDL.LU R18, [R1+0x33c8] ;  /* 0x0033c80001127983 */ /* 0x000ea20000300800 */
[----:B------:R-:W2:Y:S02]  /*80c40*/  LDL.LU R19, [R1+0x33cc] ;  /* 0x0033cc0001137983 */ /* 0x000ea40000300800 */
        /* <DEDUP_REMOVED lines=19> */
[----:B------:R-:W4:Y:S03]  /*80d80*/  LDL.LU R235, [R1+0x339c] ;  /* 0x00339c0001eb7983 */ /* 0x000f260000300800 */
[----:B------:R-:W-:Y:S04]  /*80d90*/  LDS R8, [R3+0x10080] ;  /* 0x0100800003087984 */ /* 0x000fe80000000800 */
[----:B------:R-:W1:Y:S01]  /*80da0*/  LDS R9, [R4+0x10080] ;  /* 0x0100800004097984 */ /* 0x000e620000000800 */
[C---:B---3--:R-:W-:Y:S08]  /*80db0*/  HMMA.1688.F32.TF32 R160, R248.reuse, R152, R212 ;  /* 0x00000098f8a0723c */ /* 0x048ff000000810d4 */
[C---:B--2---:R-:W-:Y:S08]  /*80dc0*/  HMMA.1688.F32.TF32 R16, R248.reuse, R144, R16 ;  /* 0x00000090f810723c */ /* 0x044ff00000081010 */
[----:B----4-:R-:W-:Y:S08]  /*80dd0*/  HMMA.1688.F32.TF32 R164, R248, R120, R216 ;  /* 0x00000078f8a4723c */ /* 0x010ff000000810d8 */
[----:B------:R-:W-:Y:S01]  /*80de0*/  MOV R43, R160 ;  /* 0x000000a0002b7202 */ /* 0x000fe20000000f00 */
[----:B------:R-:W-:-:S02]  /*80df0*/  IMAD.MOV.U32 R35, RZ, RZ, R161 ;  /* 0x000000ffff237224 */ /* 0x000fc400078e00a1 */
[----:B------:R-:W-:Y:S02]  /*80e00*/  IMAD.MOV.U32 R38, RZ, RZ, R162 ;  /* 0x000000ffff267224 */ /* 0x000fe400078e00a2 */
[----:B------:R-:W-:Y:S02]  /*80e10*/  IMAD.MOV.U32 R39, RZ, RZ, R163 ;  /* 0x000000ffff277224 */ /* 0x000fe400078e00a3 */
[----:B------:R-:W-:Y:S01]  /*80e20*/  HMMA.1688.F32.TF32 R160, R248, R116, R220 ;  /* 0x00000074f8a0723c */ /* 0x000fe200000810dc */
[----:B------:R-:W-:Y:S02]  /*80e30*/  IMAD.MOV.U32 R146, RZ, RZ, R16 ;  /* 0x000000ffff927224 */ /* 0x000fe400078e0010 */
[----:B------:R-:W-:Y:S01]  /*80e40*/  IMAD.MOV.U32 R147, RZ, RZ, R17 ;  /* 0x000000ffff937224 */ /* 0x000fe200078e0011 */
[----:B------:R-:W-:Y:S01]  /*80e50*/  MOV R150, R18 ;  /* 0x0000001200967202 */ /* 0x000fe20000000f00 */
[----:B------:R-:W-:-:S03]  /*80e60*/  IMAD.MOV.U32 R122, RZ, RZ, R19 ;  /* 0x000000ffff7a7224 */ /* 0x000fc600078e0013 */
[C---:B------:R-:W-:Y:S11]  /*80e70*/  HMMA.1688.F32.TF32 R16, R248.reuse, R140, R28 ;  /* 0x0000008cf810723c */ /* 0x040ff6000008101c */
[----:B------:R-:W-:Y:S04]  /*80e80*/  @!UPT UIADD3 URZ, URZ, URZ, URZ ;  /* 0x0000003f3f3ff290 */ /* 0x000fe8000fffe03f */
[----:B------:R-:W-:Y:S01]  /*80e90*/  STL [R1+0x544], R161 ;  /* 0x000544a101007387 */ /* 0x000fe20000100800 */
[----:B------:R-:W-:Y:S02]  /*80ea0*/  STL.64 [R1+0x550], R164 ;  /* 0x000550a401007387 */ /* 0x000fe40000100a00 */
[----:B------:R-:W-:Y:S02]  /*80eb0*/  STL.64 [R1+0x558], R166 ;  /* 0x000558a601007387 */ /* 0x000fe40000100a00 */
[----:B------:R2:W-:Y:S01]  /*80ec0*/  STL.64 [R1+0x548], R162 ;  /* 0x000548a201007387 */ /* 0x0005e20000100a00 */
[----:B------:R-:W-:Y:S02]  /*80ed0*/  MOV R155, R160 ;  /* 0x000000a0009b7202 */ /* 0x000fe40000000f00 */
[----:B--2---:R-:W-:Y:S01]  /*80ee0*/  HMMA.1688.F32.TF32 R160, R248, R148, R224 ;  /* 0x00000094f8a0723c */ /* 0x004fe200000810e0 */
[----:B------:R-:W-:Y:S02]  /*80ef0*/  IMAD.MOV.U32 R123, RZ, RZ, R16 ;  /* 0x000000ffff7b7224 */ /* 0x000fe400078e0010 */
[----:B------:R-:W-:Y:S01]  /*80f00*/  IMAD.MOV.U32 R151, RZ, RZ, R17 ;  /* 0x000000ffff977224 */ /* 0x000fe200078e0011 */
[----:B------:R-:W-:Y:S01]  /*80f10*/  MOV R118, R18 ;  /* 0x0000001200767202 */ /* 0x000fe20000000f00 */
[----:B------:R-:W-:-:S03]  /*80f20*/  IMAD.MOV.U32 R119, RZ, RZ, R19 ;  /* 0x000000ffff777224 */ /* 0x000fc600078e0013 */
[C---:B------:R-:W-:Y:S08]  /*80f30*/  HMMA.1688.F32.TF32 R16, R248.reuse, R136, R20 ;  /* 0x00000088f810723c */ /* 0x040ff00000081014 */
[----:B------:R-:W-:Y:S07]  /*80f40*/  HMMA.1688.F32.TF32 R20, R248, R128, R228 ;  /* 0x00000080f814723c */ /* 0x000fee00000810e4 */
[----:B------:R-:W-:Y:S01]  /*80f50*/  STL.64 [R1+0x530], R160 ;  /* 0x000530a001007387 */ /* 0x000fe20000100a00 */
[----:B------:R2:W-:Y:S02]  /*80f60*/  STL [R1+0x538], R162 ;  /* 0x000538a201007387 */ /* 0x0005e40000100800 */
[----:B------:R-:W3:Y:S02]  /*80f70*/  LDL.LU R224, [R1+0x3360] ;  /* 0x0033600001e07983 */ /* 0x000ee40000300800 */
[----:B------:R-:W3:Y:S01]  /*80f80*/  LDL.LU R225, [R1+0x3364] ;  /* 0x0033640001e17983 */ /* 0x000ee20000300800 */
[----:B------:R-:W3:Y:S01]  /*80f90*/  LDL.LU R226, [R1+0x3368] ;  /* 0x0033680001e27983 */ /* 0x000ee20000300800 */
[----:B------:R-:W-:-:S02]  /*80fa0*/  IMAD.MOV.U32 R154, RZ, RZ, R163 ;  /* 0x000000ffff9a7224 */ /* 0x000fc400078e00a3 */
[----:B------:R-:W3:Y:S02]  /*80fb0*/  LDL.LU R227, [R1+0x336c] ;  /* 0x00336c0001e37983 */ /* 0x000ee40000300800 */
[----:B------:R-:W4:Y:S01]  /*80fc0*/  LDL.LU R28, [R1+0x3350] ;  /* 0x00335000011c7983 */ /* 0x000f220000300800 */
[----:B------:R-:W4:Y:S01]  /*80fd0*/  LDL.LU R29, [R1+0x3354] ;  /* 0x00335400011d7983 */ /* 0x000f220000300800 */
[----:B------:R-:W4:Y:S02]  /*80fe0*/  LDL.LU R30, [R1+0x3358] ;  /* 0x00335800011e7983 */ /* 0x000f240000300800 */
[----:B------:R-:W4:Y:S01]  /*80ff0*/  LDL.LU R31, [R1+0x335c] ;  /* 0x00335c00011f7983 */ /* 0x000f220000300800 */
[----:B--2---:R-:W-:Y:S01]  /*81000*/  HMMA.1688.F32.TF32 R160, R248, R132, R232 ;  /* 0x00000084f8a0723c */ /* 0x004fe200000810e8 */
[----:B------:R-:W-:Y:S01]  /*81010*/  IMAD.MOV.U32 R142, RZ, RZ, R18 ;  /* 0x000000ffff8e7224 */ /* 0x000fe200078e0012 */
[----:B------:R2:W-:Y:S01]  /*81020*/  STL.64 [R1+0x500], R16 ;  /* 0x0005001001007387 */ /* 0x0005e20000100a00 */
[----:B------:R-:W-:-:S05]  /*81030*/  IMAD.MOV.U32 R143, RZ, RZ, R19 ;  /* 0x000000ffff8f7224 */ /* 0x000fca00078e0013 */
[C---:B--2---:R-:W-:Y:S11]  /*81040*/  HMMA.1688.F32.TF32 R16, R248.reuse, R124, R24 ;  /* 0x0000007cf810723c */ /* 0x044ff60000081018 */
[----:B------:R-:W-:Y:S04]  /*81050*/  @!UPT UIADD3 URZ, URZ, URZ, URZ ;  /* 0x0000003f3f3ff290 */ /* 0x000fe8000fffe03f */
[----:B------:R-:W-:Y:S01]  /*81060*/  STL.64 [R1+0x4f0], R160 ;  /* 0x0004f0a001007387 */ /* 0x000fe20000100a00 */
[----:B------:R-:W-:Y:S02]  /*81070*/  STL.64 [R1+0x4f8], R162 ;  /* 0x0004f8a201007387 */ /* 0x000fe40000100a00 */
[----:B------:R-:W2:Y:S02]  /*81080*/  LDL.LU R232, [R1+0x3340] ;  /* 0x0033400001e87983 */ /* 0x000ea40000300800 */
[----:B------:R-:W-:Y:S01]  /*81090*/  STL.64 [R1+0x4e0], R20 ;  /* 0x0004e01401007387 */ /* 0x000fe20000100a00 */
[----:B------:R-:W-:Y:S04]  /*810a0*/  STL.64 [R1+0x4e8], R22 ;  /* 0x0004e81601007387 */ /* 0x000fe80000100a00 */
[----:B------:R1:W-:Y:S01]  /*810b0*/  STL.64 [R1+0x4d0], R16 ;  /* 0x0004d01001007387 */ /* 0x0003e20000100a00 */
[----:B------:R1:W-:Y:S02]  /*810c0*/  STL.64 [R1+0x4d8], R18 ;  /* 0x0004d81201007387 */ /* 0x0003e40000100a00 */
[----:B------:R-:W2:Y:S02]  /*810d0*/  LDL.LU R233, [R1+0x3344] ;  /* 0x0033440001e97983 */ /* 0x000ea40000300800 */
[----:B------:R-:W2:Y:S01]  /*810e0*/  LDL.LU R234, [R1+0x3348] ;  /* 0x0033480001ea7983 */ /* 0x000ea20000300800 */
[----:B------:R-:W2:Y:S01]  /*810f0*/  LDL.LU R235, [R1+0x334c] ;  /* 0x00334c0001eb7983 */ /* 0x000ea20000300800 */
[----:B------:R-:W2:Y:S02]  /*81100*/  LDL.LU R24, [R1+0x3310] ;  /* 0x0033100001187983 */ /* 0x000ea40000300800 */
[----:B------:R-:W2:Y:S02]  /*81110*/  LDL.LU R25, [R1+0x3314] ;  /* 0x0033140001197983 */ /* 0x000ea40000300800 */
[----:B------:R-:W2:Y:S01]  /*81120*/  LDL.LU R26, [R1+0x3318] ;  /* 0x00331800011a7983 */ /* 0x000ea20000300800 */
[----:B------:R-:W2:Y:S04]  /*81130*/  LDL.LU R27, [R1+0x331c] ;  /* 0x00331c00011b7983 */ /* 0x000ea80000300800 */
[----:B-1----:R-:W2:Y:S01]  /*81140*/  LDL.LU R16, [R1+0x3330] ;  /* 0x0033300001107983 */ /* 0x002ea20000300800 */
        /* <DEDUP_REMOVED lines=11> */
[C---:B----4-:R-:W-:Y:S08]  /*81200*/  HMMA.1688.F32.TF32 R28, R248.reuse, R108, R28 ;  /* 0x0000006cf81c723c */ /* 0x050ff0000008101c */
[C---:B---3--:R-:W-:Y:S11]  /*81210*/  HMMA.1688.F32.TF32 R160, R248.reuse, R112, R224 ;  /* 0x00000070f8a0723c */ /* 0x048ff600000810e0 */
[----:B------:R-:W-:Y:S05]  /*81220*/  @!UPT UIADD3 URZ, URZ, URZ, URZ ;  /* 0x0000003f3f3ff290 */ /* 0x000fea000fffe03f */
[----:B------:R-:W-:Y:S01]  /*81230*/  MOV R110, R28 ;  /* 0x0000001c006e7202 */ /* 0x000fe20000000f00 */
[----:B------:R-:W-:Y:S01]  /*81240*/  IMAD.MOV.U32 R138, RZ, RZ, R29 ;  /* 0x000000ffff8a7224 */ /* 0x000fe200078e001d */
[----:B------:R-:W3:Y:S01]  /*81250*/  LDL.LU R28, [R1+0x32f0] ;  /* 0x0032f000011c7983 */ /* 0x000ee20000300800 */
[----:B------:R-:W-:Y:S02]  /*81260*/  IMAD.MOV.U32 R139, RZ, RZ, R30 ;  /* 0x000000ffff8b7224 */ /* 0x000fe400078e001e */
[----:B------:R-:W3:Y:S02]  /*81270*/  LDL.LU R29, [R1+0x32f4] ;  /* 0x0032f400011d7983 */ /* 0x000ee40000300800 */
[----:B------:R-:W-:Y:S01]  /*81280*/  IMAD.MOV.U32 R111, RZ, RZ, R31 ;  /* 0x000000ffff6f7224 */ /* 0x000fe200078e001f */
[----:B------:R-:W3:Y:S01]  /*81290*/  LDL.LU R30, [R1+0x32f8] ;  /* 0x0032f800011e7983 */ /* 0x000ee20000300800 */
[----:B------:R-:W3:Y:S01]  /*812a0*/  LDL.LU R31, [R1+0x32fc] ;  /* 0x0032fc00011f7983 */ /* 0x000ee20000300800 */
[----:B------:R-:W-:Y:S01]  /*812b0*/  MOV R102, R160 ;  /* 0x000000a000667202 */ /* 0x000fe20000000f00 */
[----:B--2---:R-:W-:Y:S01]  /*812c0*/  HMMA.1688.F32.TF32 R16, R248, R100, R16 ;  /* 0x00000064f810723c */ /* 0x004fe20000081010 */
[----:B------:R-:W-:-:S02]  /*812d0*/  IMAD.MOV.U32 R103, RZ, RZ, R161 ;  /* 0x000000ffff677224 */ /* 0x000fc400078e00a1 */
[----:B------:R-:W-:Y:S02]  /*812e0*/  IMAD.MOV.U32 R106, RZ, RZ, R162 ;  /* 0x000000ffff6a7224 */ /* 0x000fe400078e00a2 */
[----:B------:R-:W-:-:S03]  /*812f0*/  IMAD.MOV.U32 R107, RZ, RZ, R163 ;  /* 0x000000ffff6b7224 */ /* 0x000fc600078e00a3 */
[C---:B------:R-:W-:Y:S08]  /*81300*/  HMMA.1688.F32.TF32 R160, R248.reuse, R104, R232 ;  /* 0x00000068f8a0723c */ /* 0x040ff000000810e8 */
[----:B------:R-:W-:Y:S01]  /*81310*/  HMMA.1688.F32.TF32 R20, R248, R96, R20 ;  /* 0x00000060f814723c */ /* 0x000fe20000081014 */
[----:B------:R-:W2:Y:S01]  /*81320*/  LDL.LU R232, [R1+0x32e0] ;  /* 0x0032e00001e87983 */ /* 0x000ea20000300800 */
[----:B------:R-:W2:Y:S02]  /*81330*/  LDL.LU R233, [R1+0x32e4] ;  /* 0x0032e40001e97983 */ /* 0x000ea40000300800 */
[----:B------:R-:W2:Y:S02]  /*81340*/  LDL.LU R234, [R1+0x32e8] ;  /* 0x0032e80001ea7983 */ /* 0x000ea40000300800 */
[----:B------:R-:W2:Y:S02]  /*81350*/  LDL.LU R235, [R1+0x32ec] ;  /* 0x0032ec0001eb7983 */ /* 0x000ea40000300800 */
[----:B------:R-:W-:Y:S01]  /*81360*/  MOV R131, R16 ;  /* 0x0000001000837202 */ /* 0x000fe20000000f00 */
[----:B------:R-:W-:-:S02]  /*81370*/  IMAD.MOV.U32 R115, RZ, RZ, R17 ;  /* 0x000000ffff737224 */ /* 0x000fc400078e0011 */
[----:B------:R-:W-:Y:S02]  /*81380*/  IMAD.MOV.U32 R126, RZ, RZ, R18 ;  /* 0x000000ffff7e7224 */ /* 0x000fe400078e0012 */
[----:B------:R-:W-:Y:S02]  /*81390*/  IMAD.MOV.U32 R127, RZ, RZ, R19 ;  /* 0x000000ffff7f7224 */ /* 0x000fe400078e0013 */
[C---:B------:R-:W-:Y:S01]  /*813a0*/  HMMA.1688.F32.TF32 R16, R248.reuse, R92, R24 ;  /* 0x0000005cf810723c */ /* 0x040fe20000081018 */
[----:B------:R-:W4:Y:S07]  /*813b0*/  LDL.LU R24, [R1+0x32d0] ;  /* 0x0032d00001187983 */ /* 0x000f2e0000300800 */
[----:B------:R-:W-:Y:S02]  /*813c0*/  STL.64 [R1+0x480], R20 ;  /* 0x0004801401007387 */ /* 0x000fe40000100a00 */
[----:B------:R-:W-:Y:S11]  /*813d0*/  STL.64 [R1+0x488], R22 ;  /* 0x0004881601007387 */ /* 0x000ff60000100a00 */
[----:B------:R-:W-:Y:S02]  /*813e0*/  @!UPT UIADD3 URZ, URZ, URZ, URZ ;  /* 0x0000003f3f3ff290 */ /* 0x000fe4000fffe03f */
[----:B------:R-:W-:Y:S01]  /*813f0*/  STL.64 [R1+0x470], R16 ;  /* 0x0004701001007387 */ /* 0x000fe20000100a00 */
[----:B------:R1:W-:Y:S02]  /*81400*/  STL.64 [R1+0x478], R18 ;  /* 0x0004781201007387 */ /* 0x0003e40000100a00 */
[----:B------:R-:W4:Y:S02]  /*81410*/  LDL.LU R25, [R1+0x32d4] ;  /* 0x0032d40001197983 */ /* 0x000f240000300800 */
[----:B------:R-:W4:Y:S01]  /*81420*/  LDL.LU R26, [R1+0x32d8] ;  /* 0x0032d800011a7983 */ /* 0x000f220000300800 */
[----:B------:R-:W4:Y:S01]  /*81430*/  LDL.LU R27, [R1+0x32dc] ;  /* 0x0032dc00011b7983 */ /* 0x000f220000300800 */
[----:B-1----:R-:W-:Y:S03]  /*81440*/  HMMA.1688.F32.TF32 R16, R248, R88, R228 ;  /* 0x00000058f810723c */ /* 0x002fe600000810e4 */
[----:B------:R-:W4:Y:S01]  /*81450*/  LDL.LU R228, [R1+0x32c0] ;  /* 0x0032c00001e47983 */ /* 0x000f220000300800 */
[----:B------:R-:W4:Y:S02]  /*81460*/  LDL.LU R229, [R1+0x32c4] ;  /* 0x0032c40001e57983 */ /* 0x000f240000300800 */
[----:B------:R-:W4:Y:S02]  /*81470*/  LDL.LU R230, [R1+0x32c8] ;  /* 0x0032c80001e67983 */ /* 0x000f240000300800 */
[----:B------:R-:W4:Y:S11]  /*81480*/  LDL.LU R231, [R1+0x32cc] ;  /* 0x0032cc0001e77983 */ /* 0x000f360000300800 */
[----:B------:R-:W-:Y:S05]  /*81490*/  @!UPT UIADD3 URZ, URZ, URZ, URZ ;  /* 0x0000003f3f3ff290 */ /* 0x000fea000fffe03f */
[----:B------:R-:W-:Y:S01]  /*814a0*/  MOV R54, R16 ;  /* 0x0000001000367202 */ /* 0x000fe20000000f00 */
[----:B------:R-:W-:Y:S02]  /*814b0*/  IMAD.MOV.U32 R55, RZ, RZ, R17 ;  /* 0x000000ffff377224 */ /* 0x000fe400078e0011 */
[----:B------:R-:W-:Y:S02]  /*814c0*/  IMAD.MOV.U32 R58, RZ, RZ, R18 ;  /* 0x000000ffff3a7224 */ /* 0x000fe400078e0012 */
[----:B------:R-:W-:-:S05]  /*814d0*/  IMAD.MOV.U32 R59, RZ, RZ, R19 ;  /* 0x000000ffff3b7224 */ /* 0x000fca00078e0013 */
[----:B------:R-:W-:Y:S01]  /*814e0*/  STL [R1+0x498c], R59 ;  /* 0x00498c3b01007387 */ /* 0x000fe20000100800 */
[----:B------:R-:W-:Y:S02]  /*814f0*/  STL [R1+0x4988], R58 ;  /* 0x0049883a01007387 */ /* 0x000fe40000100800 */
[----:B------:R-:W-:Y:S02]  /*81500*/  STL [R1+0x4984], R55 ;  /* 0x0049843701007387 */ /* 0x000fe40000100800 */
[----:B------:R-:W-:Y:S01]  /*81510*/  STL [R1+0x4980], R54 ;  /* 0x0049803601007387 */ /* 0x000fe20000100800 */
[C---:B---3--:R-:W-:Y:S11]  /*81520*/  HMMA.1688.F32.TF32 R16, R248.reuse, R84, R28 ;  /* 0x00000054f810723c */ /* 0x048ff6000008101c */
[----:B------:R-:W-:Y:S11]  /*81530*/  @!UPT UIADD3 URZ, URZ, URZ, URZ ;  /* 0x0000003f3f3ff290 */ /* 0x000ff6000fffe03f */
[----:B------:R-:W-:Y:S01]  /*81540*/  @!UPT UIADD3 URZ, URZ, URZ, URZ ;  /* 0x0000003f3f3ff290 */ /* 0x000fe2000fffe03f */
[----:B------:R2:W-:Y:S01]  /*81550*/  STL.64 [R1+0x450], R16 ;  /* 0x0004501001007387 */ /* 0x0005e20000100a00 */
[----:B------:R-:W-:Y:S01]  /*81560*/  MOV R50, R18 ;  /* 0x0000001200327202 */ /* 0x000fe20000000f00 */
[----:B------:R-:W-:Y:S02]  /*81570*/  IMAD.MOV.U32 R51, RZ, RZ, R19 ;  /* 0x000000ffff337224 */ /* 0x000fe400078e0013 */
[----:B------:R-:W3:Y:S01]  /*81580*/  LDL.LU R28, [R1+0x32b0] ;  /* 0x0032b000011c7983 */ /* 0x000ee20000300800 */
[----:B------:R-:W3:Y:S01]  /*81590*/  LDL.LU R29, [R1+0x32b4] ;  /* 0x0032b400011d7983 */ /* 0x000ee20000300800 */
[----:B------:R-:W3:Y:S02]  /*815a0*/  LDL.LU R30, [R1+0x32b8] ;  /* 0x0032b800011e7983 */ /* 0x000ee40000300800 */
[----:B------:R-:W3:Y:S01]  /*815b0*/  LDL.LU R31, [R1+0x32bc] ;  /* 0x0032bc00011f7983 */ /* 0x000ee20000300800 */
[C---:B--2---:R-:W-:Y:S01]  /*815c0*/  HMMA.1688.F32.TF32 R16, R248.reuse, R80, R232 ;  /* 0x00000050f810723c */ /* 0x044fe200000810e8 */
[----:B------:R1:W-:Y:S01]  /*815d0*/  STL [R1+0x4994], R51 ;  /* 0x0049943301007387 */ /* 0x0003e20000100800 */
[----:B------:R2:W-:Y:S11]  /*815e0*/  STL [R1+0x4990], R50 ;  /* 0x0049903201007387 */ /* 0x0005f60000100800 */
[----:B------:R-:W-:Y:S11]  /*815f0*/  @!UPT UIADD3 URZ, URZ, URZ, URZ ;  /* 0x0000003f3f3ff290 */ /* 0x000ff6000fffe03f */
[----:B------:R-:W-:Y:S02]  /*81600*/  IMAD.MOV.U32 R59, RZ, RZ, R16 ;  /* 0x000000ffff3b7224 */ /* 0x000fe400078e0010 */
[----:B------:R-:W-:Y:S01]  /*81610*/  IMAD.MOV.U32 R58, RZ, RZ, R17 ;  /* 0x000000ffff3a7224 */ /* 0x000fe200078e0011 */
[----:B------:R-:W-:Y:S01]  /*81620*/  MOV R55, R18 ;  /* 0x0000001200377202 */ /* 0x000fe20000000f00 */
[----:B------:R-:W-:Y:S02]  /*81630*/  IMAD.MOV.U32 R54, RZ, RZ, R19 ;  /* 0x000000ffff367224 */ /* 0x000fe400078e0013 */
[C---:B----4-:R-:W-:Y:S03]  /*81640*/  HMMA.1688.F32.TF32 R16, R248.reuse, R76, R24 ;  /* 0x0000004cf810723c */ /* 0x050fe60000081018 */
[----:B------:R-:W-:Y:S01]  /*81650*/  STL [R1+0x49a4], R54 ;  /* 0x0049a43601007387 */ /* 0x000fe20000100800 */
[----:B------:R-:W-:Y:S02]  /*81660*/  STL [R1+0x49a0], R55 ;  /* 0x0049a03701007387 */ /* 0x000fe40000100800 */
[----:B------:R-:W-:Y:S02]  /*81670*/  STL [R1+0x499c], R59 ;  /* 0x00499c3b01007387 */ /* 0x000fe40000100800 */
[----:B------:R-:W-:Y:S11]  /*81680*/  STL [R1+0x4998], R58 ;  /* 0x0049983a01007387 */ /* 0x000ff60000100800 */
[----:B------:R-:W-:Y:S04]  /*81690*/  @!UPT UIADD3 URZ, URZ, URZ, URZ ;  /* 0x0000003f3f3ff290 */ /* 0x000fe8000fffe03f */
[----:B------:R4:W-:Y:S01]  /*816a0*/  STL.64 [R1+0x430], R16 ;  /* 0x0004301001007387 */ /* 0x0009e20000100a00 */
[----:B------:R-:W3:Y:S02]  /*816b0*/  LDL.LU R24, [R1+0x30] ;  /* 0x0000300001187983 */ /* 0x000ee40000300800 */
[----:B------:R-:W3:Y:S02]  /*816c0*/  LDL.LU R25, [R1+0x34] ;  /* 0x0000340001197983 */ /* 0x000ee40000300800 */
[----:B------:R-:W3:Y:S01]  /*816d0*/  LDL.LU R26, [R1+0x38] ;  /* 0x00003800011a7983 */ /* 0x000ee20000300800 */
[----:B------:R-:W3:Y:S01]  /*816e0*/  LDL.LU R27, [R1+0x3c] ;  /* 0x00003c00011b7983 */ /* 0x000ee20000300800 */
[----:B-1----:R-:W-:Y:S02]  /*816f0*/  IMAD.MOV.U32 R51, RZ, RZ, R18 ;  /* 0x000000ffff337224 */ /* 0x002fe400078e0012 */
[----:B--2---:R-:W-:Y:S02]  /*81700*/  IMAD.MOV.U32 R50, RZ, RZ, R19 ;  /* 0x000000ffff327224 */ /* 0x004fe400078e0013 */
[C---:B----4-:R-:W-:Y:S03]  /*81710*/  HMMA.1688.F32.TF32 R16, R248.reuse, R72, R228 ;  /* 0x00000048f810723c */ /* 0x050fe600000810e4 */
[----:B------:R-:W-:Y:S01]  /*81720*/  STL [R1+0x49ac], R50 ;  /* 0x0049ac3201007387 */ /* 0x000fe20000100800 */
[----:B------:R-:W-:Y:S02]  /*81730*/  STL [R1+0x49a8], R51 ;  /* 0x0049a83301007387 */ /* 0x000fe40000100800 */
[----:B------:R-:W2:Y:S02]  /*81740*/  LDL.LU R232, [R1+0x20] ;  /* 0x0000200001e87983 */ /* 0x000ea40000300800 */
[----:B------:R-:W2:Y:S01]  /*81750*/  LDL.LU R233, [R1+0x24] ;  /* 0x0000240001e97983 */ /* 0x000ea20000300800 */
[----:B------:R-:W2:Y:S01]  /*81760*/  LDL.LU R234, [R1+0x28] ;  /* 0x0000280001ea7983 */ /* 0x000ea20000300800 */
[----:B------:R-:W2:Y:S11]  /*81770*/  LDL.LU R235, [R1+0x2c] ;  /* 0x00002c0001eb7983 */ /* 0x000eb60000300800 */
[----:B------:R-:W-:Y:S03]  /*81780*/  @!UPT UIADD3 URZ, URZ, URZ, URZ ;  /* 0x0000003f3f3ff290 */ /* 0x000fe6000fffe03f */
[----:B------:R-:W-:Y:S02]  /*81790*/  IMAD.MOV.U32 R67, RZ, RZ, R19 ;  /* 0x000000ffff437224 */ /* 0x000fe400078e0013 */
[----:B------:R-:W-:Y:S02]  /*817a0*/  IMAD.MOV.U32 R66, RZ, RZ, R18 ;  /* 0x000000ffff427224 */ /* 0x000fe400078e0012 */
[----:B------:R-:W-:Y:S01]  /*817b0*/  IMAD.MOV.U32 R63, RZ, RZ, R17 ;  /* 0x000000ffff3f7224 */ /* 0x000fe200078e0011 */
[----:B------:R-:W-:Y:S01]  /*817c0*/  MOV R62, R16 ;  /* 0x00000010003e7202 */ /* 0x000fe20000000f00 */
[----:B------:R-:W-:Y:S01]  /*817d0*/  STL [R1+0x49bc], R67 ;  /* 0x0049bc4301007387 */ /* 0x000fe20000100800 */
[----:B------:R-:W-:Y:S02]  /*817e0*/  STL [R1+0x49b8], R66 ;  /* 0x0049b84201007387 */ /* 0x000fe40000100800 */
[----:B------:R1:W-:Y:S02]  /*817f0*/  STL [R1+0x49b4], R63 ;  /* 0x0049b43f01007387 */ /* 0x0003e40000100800 */
[----:B------:R4:W-:Y:S01]  /*81800*/  STL [R1+0x49b0], R62 ;  /* 0x0049b03e01007387 */ /* 0x0009e20000100800 */
[----:B------:R-:W2:Y:S01]  /*81810*/  LDL.LU R228, [R1+0x10] ;  /* 0x0000100001e47983 */ /* 0x000ea20000300800 */
[----:B------:R-:W2:Y:S02]  /*81820*/  LDL.LU R229, [R1+0x14] ;  /* 0x0000140001e57983 */ /* 0x000ea40000300800 */
[----:B------:R-:W2:Y:S02]  /*81830*/  LDL.LU R230, [R1+0x18] ;  /* 0x0000180001e67983 */ /* 0x000ea40000300800 */
[----:B------:R-:W2:Y:S01]  /*81840*/  LDL.LU R231, [R1+0x1c] ;  /* 0x00001c0001e77983 */ /* 0x000ea20000300800 */
[C---:B---3--:R-:W-:Y:S01]  /*81850*/  HMMA.1688.F32.TF32 R16, R248.reuse, R68, R28 ;  /* 0x00000044f810723c */ /* 0x048fe2000008101c */
[----:B------:R-:W3:Y:S01]  /*81860*/  LDL.LU R28, [R1] ;  /* 0x00000000011c7983 */ /* 0x000ee20000300800 */
[----:B------:R-:W3:Y:S02]  /*81870*/  LDL.LU R29, [R1+0x4] ;  /* 0x00000400011d7983 */ /* 0x000ee40000300800 */
[----:B------:R-:W3:Y:S02]  /*81880*/  LDL.LU R30, [R1+0x8] ;  /* 0x00000800011e7983 */ /* 0x000ee40000300800 */
[----:B------:R-:W3:Y:S11]  /*81890*/  LDL.LU R31, [R1+0xc] ;  /* 0x00000c00011f7983 */ /* 0x000ef60000300800 */
[----:B------:R-:W-:Y:S07]  /*818a0*/  @!UPT UIADD3 URZ, URZ, URZ, URZ ;  /* 0x0000003f3f3ff290 */ /* 0x000fee000fffe03f */
        /* <DEDUP_REMOVED lines=8> */
[C---:B------:R-:W-:Y:S01]  /*81930*/  HMMA.1688.F32.TF32 R16, R248.reuse, R64, R24 ;  /* 0x00000040f810723c */ /* 0x040fe20000081018 */
[----:B------:R-:W3:Y:S01]  /*81940*/  LDL.LU R24, [R1+0x2c20] ;  /* 0x002c200001187983 */ /* 0x000ee20000300800 */
[----:B------:R-:W3:Y:S02]  /*81950*/  LDL.LU R25, [R1+0x2c24] ;  /* 0x002c240001197983 */ /* 0x000ee40000300800 */
[----:B------:R-:W3:Y:S02]  /*81960*/  LDL.LU R26, [R1+0x2c28] ;  /* 0x002c2800011a7983 */ /* 0x000ee40000300800 */
[----:B------:R-:W3:Y:S11]  /*81970*/  LDL.LU R27, [R1+0x2c2c] ;  /* 0x002c2c00011b7983 */ /* 0x000ef60000300800 */
[----:B------:R-:W-:Y:S07]  /*81980*/  @!UPT UIADD3 URZ, URZ, URZ, URZ ;  /* 0x0000003f3f3ff290 */ /* 0x000fee000fffe03f */
[----:B-1----:R-:W-:Y:S01]  /*81990*/  MOV R63, R16 ;  /* 0x00000010003f7202 */ /* 0x002fe20000000f00 */
[----:B----4-:R-:W-:Y:S02]  /*819a0*/  IMAD.MOV.U32 R62, RZ, RZ, R17 ;  /* 0x000000ffff3e7224 */ /* 0x010fe400078e0011 */
[----:B------:R-:W-:Y:S02]  /*819b0*/  IMAD.MOV.U32 R50, RZ, RZ, R18 ;  /* 0x000000ffff327224 */ /* 0x000fe400078e0012 */
[----:B------:R-:W-:Y:S02]  /*819c0*/  IMAD.MOV.U32 R51, RZ, RZ, R19 ;  /* 0x000000ffff337224 */ /* 0x000fe400078e0013 */
[C---:B--2---:R-:W-:Y:S11]  /*819d0*/  HMMA.1688.F32.TF32 R16, R248.reuse, R60, R232 ;  /* 0x0000003cf810723c */ /* 0x044ff600000810e8 */
[----:B------:R-:W-:Y:S11]  /*819e0*/  @!UPT UIADD3 URZ, URZ, URZ, URZ ;  /* 0x0000003f3f3ff290 */ /* 0x000ff6000fffe03f */
[----:B------:R-:W-:Y:S02]  /*819f0*/  @!UPT UIADD3 URZ, URZ, URZ, URZ ;  /* 0x0000003f3f3ff290 */ /* 0x000fe4000fffe03f */
[----:B------:R-:W-:Y:S01]  /*81a00*/  MOV R55, R16 ;  /* 0x0000001000377202 */ /* 0x000fe20000000f00 */
[----:B------:R-:W-:Y:S02]  /*81a10*/  IMAD.MOV.U32 R54, RZ, RZ, R17 ;  /* 0x000000ffff367224 */ /* 0x000fe400078e0011 */
[----:B------:R-:W-:Y:S02]  /*81a20*/  IMAD.MOV.U32 R67, RZ, RZ, R18 ;  /* 0x000000ffff437224 */ /* 0x000fe400078e0012 */
[----:B------:R-:W-:Y:S02]  /*81a30*/  IMAD.MOV.U32 R66, RZ, RZ, R19 ;  /* 0x000000ffff427224 */ /* 0x000fe400078e0013 */
[C---:B------:R-:W-:Y:S01]  /*81a40*/  HMMA.1688.F32.TF32 R16, R248.reuse, R56, R228 ;  /* 0x00000038f810723c */ /* 0x040fe200000810e4 */
[----:B------:R-:W-:Y:S01]  /*81a50*/  STL [R1+0x49dc], R51 ;  /* 0x0049dc3301007387 */ /* 0x000fe20000100800 */
[----:B------:R-:W-:Y:S02]  /*81a60*/  STL [R1+0x49d8], R50 ;  /* 0x0049d83201007387 */ /* 0x000fe40000100800 */
[----:B------:R-:W-:Y:S11]  /*81a70*/  STL [R1+0x49d4], R62 ;  /* 0x0049d43e01007387 */ /* 0x000ff60000100800 */
[----:B------:R-:W-:Y:S09]  /*81a80*/  @!UPT UIADD3 URZ, URZ, URZ, URZ ;  /* 0x0000003f3f3ff290 */ /* 0x000ff2000fffe03f */
[----:B------:R-:W-:Y:S01]  /*81a90*/  MOV R70, R16 ;  /* 0x0000001000467202 */ /* 0x000fe20000000f00 */
[----:B------:R-:W-:Y:S02]  /*81aa0*/  IMAD.MOV.U32 R71, RZ, RZ, R17 ;  /* 0x000000ffff477224 */ /* 0x000fe400078e0011 */
[----:B------:R-:W-:Y:S02]  /*81ab0*/  IMAD.MOV.U32 R74, RZ, RZ, R18 ;  /* 0x000000ffff4a7224 */ /* 0x000fe400078e0012 */
[----:B------:R-:W-:Y:S01]  /*81ac0*/  IMAD.MOV.U32 R75, RZ, RZ, R19 ;  /* 0x000000ffff4b7224 */ /* 0x000fe200078e0013 */
[----:B------:R1:W-:Y:S01]  /*81ad0*/  STL [R1+0x49d0], R63 ;  /* 0x0049d03f01007387 */ /* 0x0003e20000100800 */
[----:B------:R-:W-:Y:S02]  /*81ae0*/  STL [R1+0x49ec], R66 ;  /* 0x0049ec4201007387 */ /* 0x000fe40000100800 */
[----:B------:R-:W-:Y:S02]  /*81af0*/  STL [R1+0x49e8], R67 ;  /* 0x0049e84301007387 */ /* 0x000fe40000100800 */
[----:B------:R2:W-:Y:S01]  /*81b00*/  STL [R1+0x49e4], R54 ;  /* 0x0049e43601007387 */ /* 0x0005e20000100800 */
[----:B------:R4:W-:Y:S01]  /*81b10*/  STL [R1+0x49e0], R55 ;  /* 0x0049e03701007387 */ /* 0x0009e20000100800 */
[----:B------:R-:W-:Y:S02]  /*81b20*/  STL [R1+0x49fc], R75 ;  /* 0x0049fc4b01007387 */ /* 0x000fe40000100800 */
[----:B------:R-:W-:Y:S02]  /*81b30*/  STL [R1+0x49f8], R74 ;  /* 0x0049f84a01007387 */ /* 0x000fe40000100800 */
[----:B------:R1:W-:Y:S01]  /*81b40*/  STL [R1+0x49f4], R71 ;  /* 0x0049f44701007387 */ /* 0x0003e20000100800 */
[----:B------:R1:W-:Y:S01]  /*81b50*/  STL [R1+0x49f0], R70 ;  /* 0x0049f04601007387 */ /* 0x0003e20000100800 */
[C---:B---3--:R-:W-:Y:S11]  /*81b60*/  HMMA.1688.F32.TF32 R16, R248.reuse, R52, R28 ;  /* 0x00000034f810723c */ /* 0x048ff6000008101c */
[----:B------:R-:W-:Y:S11]  /*81b70*/  @!UPT UIADD3 URZ, URZ, URZ, URZ ;  /* 0x0000003f3f3ff290 */ /* 0x000ff6000fffe03f */
[----:B------:R-:W-:Y:S02]  /*81b80*/  @!UPT UIADD3 URZ, URZ, URZ, URZ ;  /* 0x0000003f3f3ff290 */ /* 0x000fe4000fffe03f */
[----:B------:R-:W-:Y:S02]  /*81b90*/  IMAD.MOV.U32 R59, RZ, RZ, R19 ;  /* 0x000000ffff3b7224 */ /* 0x000fe400078e0013 */
[----:B------:R-:W-:Y:S02]  /*81ba0*/  IMAD.MOV.U32 R58, RZ, RZ, R18 ;  /* 0x000000ffff3a7224 */ /* 0x000fe400078e0012 */
[----:B-1----:R-:W-:Y:S01]  /*81bb0*/  IMAD.MOV.U32 R63, RZ, RZ, R17 ;  /* 0x000000ffff3f7224 */ /* 0x002fe200078e0011 */
        /* <DEDUP_REMOVED lines=9> */
[----:B------:R-:W-:Y:S01]  /*81c50*/  HMMA.1688.F32.TF32 R248, R248, R48, R24 ;  /* 0x00000030f8f8723c */ /* 0x000fe20000081018 */
[----:B------:R-:W2:Y:S06]  /*81c60*/  LDL.LU R24, [R1+0x3240] ;  /* 0x0032400001187983 */ /* 0x000eac0000300800 */
[----:B------:R-:W-:Y:S01]  /*81c70*/  MOV R25, R12 ;  /* 0x0000000c00197202 */ /* 0x000fe20000000f00 */
[----:B------:R-:W-:Y:S01]  /*81c80*/  IMAD.MOV.U32 R26, RZ, RZ, R13 ;  /* 0x000000ffff1a7224 */ /* 0x000fe200078e000d */
[----:B------:R-:W2:Y:S01]  /*81c90*/  LDL.LU R12, [R1+0x4cf8] ;  /* 0x004cf800010c7983 */ /* 0x000ea20000300800 */
[----:B------:R-:W2:Y:S02]  /*81ca0*/  LDL.LU R13, [R1+0x4cf4] ;  /* 0x004cf400010d7983 */ /* 0x000ea40000300800 */
[----:B------:R-:W-:-:S02]  /*81cb0*/  IMAD.MOV.U32 R27, RZ, RZ, R244 ;  /* 0x000000ffff1b7224 */ /* 0x000fc400078e00f4 */
        /* <DEDUP_REMOVED lines=10> */
[----:B------:R-:W4:Y:S02]  /*81d60*/  LDL.LU R233, [R1+0x3274] ;  /* 0x0032740001e97983 */ /* 0x000f240000300800 */
[----:B------:R-:W4:Y:S01]  /*81d70*/  LDL.LU R234, [R1+0x3278] ;  /* 0x0032780001ea7983 */ /* 0x000f220000300800 */
[----:B------:R-:W-:Y:S01]  /*81d80*/  MOV R28, R245 ;  /* 0x000000f5001c7202 */ /* 0x000fe20000000f00 */
[----:B------:R-:W-:-:S02]  /*81d90*/  IMAD.MOV.U32 R29, RZ, RZ, R246 ;  /* 0x000000ffff1d7224 */ /* 0x000fc400078e00f6 */
[----:B------:R-:W-:Y:S02]  /*81da0*/  IMAD.MOV.U32 R30, RZ, RZ, R247 ;  /* 0x000000ffff1e7224 */ /* 0x000fe400078e00f7 */
[----:B--2---:R-:W-:Y:S02]  /*81db0*/  IMAD.MOV.U32 R235, RZ, RZ, R244 ;  /* 0x000000ffffeb7224 */ /* 0x004fe400078e00f4 */
[----:B------:R-:W2:Y:S01]  /*81dc0*/  LDL.LU R244, [R1+0x4cec] ;  /* 0x004cec0001f47983 */ /* 0x000ea20000300800 */
[----:B------:R-:W2:Y:S02]  /*81dd0*/  LDL.LU R245, [R1+0x4ce8] ;  /* 0x004ce80001f57983 */ /* 0x000ea40000300800 */
[----:B------:R-:W2:Y:S02]  /*81de0*/  LDL.LU R246, [R1+0x4ce4] ;  /* 0x004ce40001f67983 */ /* 0x000ea40000300800 */
[----:B------:R-:W2:Y:S01]  /*81df0*/  LDL.LU R247, [R1+0x4ce0] ;  /* 0x004ce00001f77983 */ /* 0x000ea20000300800 */
[----:B------:R-:W2:Y:S01]  /*81e00*/  LDL.LU R31, [R1+0x325c] ;  /* 0x00325c00011f7983 */ /* 0x000ea20000300800 */
[----:B------:R-:W2:Y:S02]  /*81e10*/  LDL.LU R228, [R1+0x3260] ;  /* 0x0032600001e47983 */ /* 0x000ea40000300800 */
[----:B------:R-:W2:Y:S01]  /*81e20*/  LDL.LU R229, [R1+0x3264] ;  /* 0x0032640001e57983 */ /* 0x000ea20000300800 */
[C---:B---3--:R-:W-:Y:S11]  /*81e30*/  HMMA.1688.F32.TF32 R16, R8.reuse, R36, R16 ;  /* 0x000000240810723c */ /* 0x048ff60000081010 */
[----:B------:R-:W-:Y:S11]  /*81e40*/  @!UPT UIADD3 URZ, URZ, URZ, URZ ;  /* 0x0000003f3f3ff290 */ /* 0x000ff6000fffe03f */
[----:B------:R-:W-:Y:S02]  /*81e50*/  @!UPT UIADD3 URZ, URZ, URZ, URZ ;  /* 0x0000003f3f3ff290 */ /* 0x000fe4000fffe03f */
[----:B------:R-:W-:Y:S02]  /*81e60*/  IMAD.MOV.U32 R78, RZ, RZ, R16 ;  /* 0x000000ffff4e7224 */ /* 0x000fe400078e0010 */
[----:B------:R-:W-:Y:S02]  /*81e70*/  IMAD.MOV.U32 R79, RZ, RZ, R17 ;  /* 0x000000ffff4f7224 */ /* 0x000fe400078e0011 */
[----:B------:R-:W-:Y:S01]  /*81e80*/  IMAD.MOV.U32 R82, RZ, RZ, R18 ;  /* 0x000000ffff527224 */ /* 0x000fe200078e0012 */
[----:B------:R-:W-:Y:S02]  /*81e90*/  MOV R83, R19 ;  /* 0x0000001300537202 */ /* 0x000fe40000000f00 */
[C---:B------:R-:W-:Y:S01]  /*81ea0*/  HMMA.1688.F32.TF32 R16, R8.reuse, R32, R20 ;  /* 0x000000200810723c */ /* 0x040fe20000081014 */
[----:B------:R-:W-:Y:S01]  /*81eb0*/  IMAD.MOV.U32 R230, RZ, RZ, R13 ;  /* 0x000000ffffe67224 */ /* 0x000fe200078e000d */
[----:B------:R-:W-:Y:S01]  /*81ec0*/  MOV R231, R12 ;  /* 0x0000000c00e77202 */ /* 0x000fe20000000f00 */
[----:B------:R3:W-:Y:S11]  /*81ed0*/  STL [R1+0x4a14], R250 ;  /* 0x004a14fa01007387 */ /* 0x0007f60000100800 */
[----:B------:R-:W-:Y:S10]  /*81ee0*/  @!UPT UIADD3 URZ, URZ, URZ, URZ ;  /* 0x0000003f3f3ff290 */ /* 0x000ff4000fffe03f */
[----:B------:R-:W-:Y:S02]  /*81ef0*/  IMAD.MOV.U32 R54, RZ, RZ, R16 ;  /* 0x000000ffff367224 */ /* 0x000fe400078e0010 */
[----:B----4-:R-:W-:Y:S02]  /*81f00*/  IMAD.MOV.U32 R55, RZ, RZ, R17 ;  /* 0x000000ffff377224 */ /* 0x010fe400078e0011 */
[----:B------:R-:W-:Y:S01]  /*81f10*/  IMAD.MOV.U32 R51, RZ, RZ, R18 ;  /* 0x000000ffff337224 */ /* 0x000fe200078e0012 */
[----:B------:R-:W-:Y:S02]  /*81f20*/  MOV R50, R19 ;  /* 0x0000001300327202 */ /* 0x000fe40000000f00 */
[----:B------:R-:W-:Y:S01]  /*81f30*/  MOV R114, R160 ;  /* 0x000000a000727202 */ /* 0x000fe20000000f00 */
[----:B------:R-:W-:Y:S01]  /*81f40*/  HMMA.1688.F32.TF32 R16, R8, R156, R232 ;  /* 0x0000009c0810723c */ /* 0x000fe200000810e8 */
[----:B------:R-:W-:Y:S02]  /*81f50*/  IMAD.MOV.U32 R130, RZ, RZ, R161 ;  /* 0x000000ffff827224 */ /* 0x000fe400078e00a1 */
[----:B------:R-:W-:-:S02]  /*81f60*/  IMAD.MOV.U32 R134, RZ, RZ, R162 ;  /* 0x000000ffff867224 */ /* 0x000fc400078e00a2 */
[----:B------:R-:W-:Y:S01]  /*81f70*/  IMAD.MOV.U32 R135, RZ, RZ, R163 ;  /* 0x000000ffff877224 */ /* 0x000fe200078e00a3 */
[----:B------:R-:W-:Y:S04]  /*81f80*/  LDS R12, [R3+0x10100] ;  /* 0x01010000030c7984 */ /* 0x000fe80000000800 */
[----:B------:R-:W4:Y:S11]  /*81f90*/  LDS R13, [R4+0x10100] ;  /* 0x01010000040d7984 */ /* 0x000f360000000800 */
[----:B------:R-:W-:Y:S03]  /*81fa0*/  @!UPT UIADD3 URZ, URZ, URZ, URZ ;  /* 0x0000003f3f3ff290 */ /* 0x000fe6000fffe03f */
[----:B------:R-:W-:Y:S02]  /*81fb0*/  IMAD.MOV.U32 R71, RZ, RZ, R16 ;  /* 0x000000ffff477224 */ /* 0x000fe400078e0010 */
[----:B------:R-:W-:Y:S02]  /*81fc0*/  IMAD.MOV.U32 R70, RZ, RZ, R17 ;  /* 0x000000ffff467224 */ /* 0x000fe400078e0011 */
[----:B------:R-:W-:Y:S01]  /*81fd0*/  IMAD.MOV.U32 R66, RZ, RZ, R18 ;  /* 0x000000ffff427224 */ /* 0x000fe200078e0012 */
[----:B------:R-:W-:Y:S01]  /*81fe0*/  MOV R67, R19 ;  /* 0x0000001300437202 */ /* 0x000fe20000000f00 */
[----:B------:R1:W-:Y:S01]  /*81ff0*/  STL [R1+0x4a10], R251 ;  /* 0x004a10fb01007387 */ /* 0x0003e20000100800 */
[C---:B------:R-:W-:Y:S11]  /*82000*/  HMMA.1688.F32.TF32 R160, R8.reuse, R40, R224 ;  /* 0x0000002808a0723c */ /* 0x040ff600000810e0 */
[----:B------:R-:W-:Y:S11]  /*82010*/  @!UPT UIADD3 URZ, URZ, URZ, URZ ;  /* 0x0000003f3f3ff290 */ /* 0x000ff6000fffe03f */
[----:B------:R-:W-:Y:S02]  /*82020*/  @!UPT UIADD3 URZ, URZ, URZ, URZ ;  /* 0x0000003f3f3ff290 */ /* 0x000fe4000fffe03f */
[----:B------:R-:W-:Y:S02]  /*82030*/  IMAD.MOV.U32 R86, RZ, RZ, R160 ;  /* 0x000000ffff567224 */ /* 0x000fe400078e00a0 */
[----:B------:R-:W-:Y:S02]  /*82040*/  IMAD.MOV.U32 R98, RZ, RZ, R161 ;  /* 0x000000ffff627224 */ /* 0x000fe400078e00a1 */
[----:B------:R-:W-:Y:S01]  /*82050*/  IMAD.MOV.U32 R99, RZ, RZ, R162 ;  /* 0x000000ffff637224 */ /* 0x000fe200078e00a2 */
[C---:B--2---:R-:W-:Y:S08]  /*82060*/  HMMA.1688.F32.TF32 R16, R8.reuse, R152, R228 ;  /* 0x000000980810723c */ /* 0x044ff000000810e4 */
[C---:B------:R-:W-:Y:S11]  /*82070*/  HMMA.1688.F32.TF32 R244, R8.reuse, R44, R244 ;  /* 0x0000002c08f4723c */ /* 0x040ff600000810f4 */
[----:B------:R-:W-:Y:S05]  /*82080*/  @!UPT UIADD3 URZ, URZ, URZ, URZ ;  /* 0x0000003f3f3ff290 */ /* 0x000fea000fffe03f */
[----:B------:R-:W-:Y:S02]  /*82090*/  IMAD.MOV.U32 R95, RZ, RZ, R16 ;  /* 0x000000ffff5f7224 */ /* 0x000fe400078e0010 */
[----:B------:R-:W-:Y:S02]  /*820a0*/  IMAD.MOV.U32 R87, RZ, RZ, R17 ;  /* 0x000000ffff577224 */ /* 0x000fe400078e0011 */
[----:B------:R-:W-:Y:S01]  /*820b0*/  IMAD.MOV.U32 R90, RZ, RZ, R18 ;  /* 0x000000ffff5a7224 */ /* 0x000fe200078e0012 */
[----:B------:R-:W-:Y:S02]  /*820c0*/  MOV R91, R19 ;  /* 0x00000013005b7202 */ /* 0x000fe40000000f00 */
[C---:B------:R-:W-:Y:S01]  /*820d0*/  HMMA.1688.F32.TF32 R16, R8.reuse, R120, R28 ;  /* 0x000000780810723c */ /* 0x040fe2000008101c */
[----:B------:R-:W-:Y:S01]  /*820e0*/  STL.64 [R1+0x4af8], R246 ;  /* 0x004af8f601007387 */ /* 0x000fe20000100a00 */
[----:B------:R2:W-:Y:S02]  /*820f0*/  STL.64 [R1+0x4af0], R244 ;  /* 0x004af0f401007387 */ /* 0x0005e40000100a00 */
[----:B------:R-:W-:Y:S02]  /*82100*/  STL.64 [R1+0x4cd8], R158 ;  /* 0x004cd89e01007387 */ /* 0x000fe40000100a00 */
[----:B------:R1:W-:Y:S01]  /*82110*/  STL.64 [R1+0x4cd0], R156 ;  /* 0x004cd09c01007387 */ /* 0x0003e20000100a00 */
[----:B------:R-:W-:Y:S01]  /*82120*/  STL.64 [R1+0x4cc8], R154 ;  /* 0x004cc89a01007387 */ /* 0x000fe20000100a00 */
[----:B------:R1:W-:Y:S11]  /*82130*/  STL.64 [R1+0x4cc0], R152 ;  /* 0x004cc09801007387 */ /* 0x0003f60000100a00 */
[----:B------:R-:W-:Y:S05]  /*82140*/  @!UPT UIADD3 URZ, URZ, URZ, URZ ;  /* 0x0000003f3f3ff290 */ /* 0x000fea000fffe03f */
[----:B-1----:R-:W-:Y:S02]  /*82150*/  IMAD.MOV.U32 R63, RZ, RZ, R16 ;  /* 0x000000ffff3f7224 */ /* 0x002fe400078e0010 */
[----:B------:R-:W-:Y:S02]  /*82160*/  IMAD.MOV.U32 R62, RZ, RZ, R17 ;  /* 0x000000ffff3e7224 */ /* 0x000fe400078e0011 */
[----:B------:R-:W-:Y:S01]  /*82170*/  IMAD.MOV.U32 R75, RZ, RZ, R18 ;  /* 0x000000ffff4b7224 */ /* 0x000fe200078e0012 */
[----:B------:R-:W-:Y:S02]  /*82180*/  MOV R74, R19 ;  /* 0x00000013004a7202 */ /* 0x000fe40000000f00 */
[----:B------:R-:W-:Y:S01]  /*82190*/  HMMA.1688.F32.TF32 R16, R8, R116, R24 ;  /* 0x000000740810723c */ /* 0x000fe20000081018 */
        /* <DEDUP_REMOVED lines=11> */
[----:B------:R-:W4:Y:S06]  /*82250*/  LDL.LU R23, [R1+0x30dc] ;  /* 0x0030dc0001177983 */ /* 0x000f2c0000300800 */
[----:B---3--:R-:W-:-:S02]  /*82260*/  IMAD.MOV.U32 R250, RZ, RZ, R16 ;  /* 0x000000fffffa7224 */ /* 0x008fc400078e0010 */
[----:B------:R-:W-:Y:S01]  /*82270*/  IMAD.MOV.U32 R251, RZ, RZ, R17 ;  /* 0x000000fffffb7224 */ /* 0x000fe200078e0011 */
[----:B------:R-:W3:Y:S01]  /*82280*/  LDL.LU R16, [R1+0x30e0] ;  /* 0x0030e00001107983 */ /* 0x000ee20000300800 */
[----:B------:R-:W-:Y:S02]  /*82290*/  IMAD.MOV.U32 R59, RZ, RZ, R18 ;  /* 0x000000ffff3b7224 */ /* 0x000fe400078e0012 */
[----:B------:R-:W3:Y:S01]  /*822a0*/  LDL.LU R17, [R1+0x30e4] ;  /* 0x0030e40001117983 */ /* 0x000ee20000300800 */
[----:B------:R-:W-:Y:S01]  /*822b0*/  MOV R58, R19 ;  /* 0x00000013003a7202 */ /* 0x000fe20000000f00 */
        /* <DEDUP_REMOVED lines=58> */
[----:B--2---:R-:W2:Y:S02]  /*82660*/  LDL.LU R244, [R1+0x3220] ;  /* 0x0032200001f47983 */ /* 0x004ea40000300800 */
[----:B------:R-:W2:Y:S01]  /*82670*/  LDL.LU R245, [R1+0x3224] ;  /* 0x0032240001f57983 */ /* 0x000ea20000300800 */
[----:B------:R-:W2:Y:S01]  /*82680*/  LDL.LU R246, [R1+0x3228] ;  /* 0x0032280001f67983 */ /* 0x000ea20000300800 */
[----:B------:R-:W2:Y:S02]  /*82690*/  LDL.LU R247, [R1+0x322c] ;  /* 0x00322c0001f77983 */ /* 0x000ea40000300800 */
[----:B------:R-:W2:Y:S02]  /*826a0*/  LDL.LU R156, [R1+0x3230] ;  /* 0x00323000019c7983 */ /* 0x000ea40000300800 */
[----:B------:R-:W2:Y:S01]  /*826b0*/  LDL.LU R157, [R1+0x3234] ;  /* 0x00323400019d7983 */ /* 0x000ea20000300800 */
[----:B------:R-:W2:Y:S01]  /*826c0*/  LDL.LU R158, [R1+0x3238] ;  /* 0x00323800019e7983 */ /* 0x000ea20000300800 */
[----:B------:R-:W2:Y:S02]  /*826d0*/  LDL.LU R159, [R1+0x323c] ;  /* 0x00323c00019f7983 */ /* 0x000ea40000300800 */
[----:B------:R-:W3:Y:S02]  /*826e0*/  LDL.LU R160, [R1+0x31f0] ;  /* 0x0031f00001a07983 */ /* 0x000ee40000300800 */
[----:B------:R-:W3:Y:S01]  /*826f0*/  LDL.LU R161, [R1+0x31f4] ;  /* 0x0031f40001a17983 */ /* 0x000ee20000300800 */
[----:B------:R-:W-:Y:S01]  /*82700*/  MOV R94, R163 ;  /* 0x000000a3005e7202 */ /* 0x000fe20000000f00 */
        /* <DEDUP_REMOVED lines=26> */
[----:B------:R-:W-:Y:S02]  /*828b0*/  STL.64 [R1+0x4b08], R250 ;  /* 0x004b08fa01007387 */ /* 0x000fe40000100a00 */
[----:B------:R-:W-:Y:S01]  /*828c0*/  STL.64 [R1+0x4b00], R248 ;  /* 0x004b00f801007387 */ /* 0x000fe20000100a00 */
[C---:B--2---:R-:W-:Y:S08]  /*828d0*/  HMMA.1688.F32.TF32 R152, R8.reuse, R148, R156 ;  /* 0x000000940898723c */ /* 0x044ff0000008109c */
[C---:B------:R-:W-:Y:S08]  /*828e0*/  HMMA.1688.F32.TF32 R244, R8.reuse, R144, R244 ;  /* 0x0000009008f4723c */ /* 0x040ff000000810f4 */
[C---:B---3--:R-:W-:Y:S07]  /*828f0*/  HMMA.1688.F32.TF32 R156, R8.reuse, R140, R236 ;  /* 0x0000008c089c723c */ /* 0x048fee00000810ec */
[----:B------:R-:W-:Y:S01]  /*82900*/  STL.64 [R1+0x390], R152 ;  /* 0x0003909801007387 */ /* 0x000fe20000100a00 */
[----:B------:R1:W-:Y:S02]  /*82910*/  STL.64 [R1+0x398], R154 ;  /* 0x0003989a01007387 */ /* 0x0003e40000100a00 */
[C---:B-1----:R-:W-:Y:S05]  /*82920*/  HMMA.1688.F32.TF32 R152, R8.reuse, R136, R240 ;  /* 0x000000880898723c */ /* 0x042fea00000810f0 */
[----:B------:R-:W-:Y:S01]  /*82930*/  STL.64 [R1+0x380], R244 ;  /* 0x000380f401007387 */ /* 0x000fe20000100a00 */
[----:B------:R-:W-:Y:S02]  /*82940*/  STL.64 [R1+0x388], R246 ;  /* 0x000388f601007387 */ /* 0x000fe40000100a00 */
[C---:B----4-:R-:W-:Y:S05]  /*82950*/  HMMA.1688.F32.TF32 R160, R8.reuse, R132, R160 ;  /* 0x0000008408a0723c */ /* 0x050fea00000810a0 */
[----:B------:R-:W-:Y:S01]  /*82960*/  STL.64 [R1+0x370], R156 ;  /* 0x0003709c01007387 */ /* 0x000fe20000100a00 */
[----:B------:R1:W-:Y:S02]  /*82970*/  STL.64 [R1+0x378], R158 ;  /* 0x0003789e01007387 */ /* 0x0003e40000100a00 */
[C---:B-1----:R-:W-:Y:S07]  /*82980*/  HMMA.1688.F32.TF32 R156, R8.reuse, R128, R164 ;  /* 0x00000080089c723c */ /* 0x042fee00000810a4 */
[----:B------:R-:W-:Y:S01]  /*82990*/  STL.64 [R1+0x360], R152 ;  /* 0x0003609801007387 */ /* 0x000fe20000100a00 */
[----:B------:R1:W-:Y:S02]  /*829a0*/  STL.64 [R1+0x368], R154 ;  /* 0x0003689a01007387 */ /* 0x0003e40000100a00 */
[C---:B-1----:R-:W-:Y:S05]  /*829b0*/  HMMA.1688.F32.TF32 R152, R8.reuse, R124, R168 ;  /* 0x0000007c0898723c */ /* 0x042fea00000810a8 */
[----:B------:R-:W-:Y:S01]  /*829c0*/  STL.64 [R1+0x350], R160 ;  /* 0x000350a001007387 */ /* 0x000fe20000100a00 */
[----:B------:R1:W-:Y:S07]  /*829d0*/  STL.64 [R1+0x358], R162 ;  /* 0x000358a201007387 */ /* 0x0003ee0000100a00 */
[----:B------:R-:W-:Y:S02]  /*829e0*/  STL.64 [R1+0x340], R156 ;  /* 0x0003409c01007387 */ /* 0x000fe40000100a00 */
[----:B------:R2:W-:Y:S01]  /*829f0*/  STL.64 [R1+0x348], R158 ;  /* 0x0003489e01007387 */ /* 0x0005e20000100a00 */
[C---:B-1----:R-:W-:Y:S08]  /*82a00*/  HMMA.1688.F32.TF32 R160, R8.reuse, R112, R172 ;  /* 0x0000007008a0723c */ /* 0x042ff000000810ac */
[C---:B--2---:R-:W-:Y:S01]  /*82a10*/  HMMA.1688.F32.TF32 R156, R8.reuse, R108, R176 ;  /* 0x0000006c089c723c */ /* 0x044fe200000810b0 */
[----:B------:R-:W-:Y:S01]  /*82a20*/  STL.64 [R1+0x330], R152 ;  /* 0x0003309801007387 */ /* 0x000fe20000100a00 */
[----:B------:R1:W-:Y:S06]  /*82a30*/  STL.64 [R1+0x338], R154 ;  /* 0x0003389a01007387 */ /* 0x0003ec0000100a00 */
[C---:B-1----:R-:W-:Y:S07]  /*82a40*/  HMMA.1688.F32.TF32 R152, R8.reuse, R104, R180 ;  /* 0x000000680898723c */ /* 0x042fee00000810b4 */
        /* <DEDUP_REMOVED lines=31> */
[C---:B------:R-:W-:Y:S08]  /*82c40*/  HMMA.1688.F32.TF32 R20, R8.reuse, R52, R20 ;  /* 0x000000340814723c */ /* 0x040ff00000081014 */
[C---:B-1----:R-:W-:Y:S08]  /*82c50*/  HMMA.1688.F32.TF32 R160, R8.reuse, R64, R220 ;  /* 0x0000004008a0723c */ /* 0x042ff000000810dc */
[C---:B--2---:R-:W-:Y:S01]  /*82c60*/  HMMA.1688.F32.TF32 R156, R8.reuse, R60, R224 ;  /* 0x0000003c089c723c */ /* 0x044fe200000810e0 */
[----:B------:R-:W-:Y:S01]  /*82c70*/  STL.64 [R1+0xa0], R152 ;  /* 0x0000a09801007387 */ /* 0x000fe20000100a00 */
[----:B------:R1:W-:Y:S06]  /*82c80*/  STL.64 [R1+0xa8], R154 ;  /* 0x0000a89a01007387 */ /* 0x0003ec0000100a00 */
[C---:B-1----:R-:W-:Y:S08]  /*82c90*/  HMMA.1688.F32.TF32 R152, R8.reuse, R56, R16 ;  /* 0x000000380898723c */ /* 0x042ff00000081010 */
[----:B------:R-:W-:Y:S08]  /*82ca0*/  HMMA.1688.F32.TF32 R16, R8, R48, R232 ;  /* 0x000000300810723c */ /* 0x000ff000000810e8 */
[C---:B------:R-:W-:Y:S01]  /*82cb0*/  HMMA.1688.F32.TF32 R8, R12.reuse, R44, R228 ;  /* 0x0000002c0c08723c */ /* 0x040fe200000810e4 */
[----:B------:R-:W-:Y:S01]  /*82cc0*/  STL.64 [R1+0x90], R160 ;  /* 0x000090a001007387 */ /* 0x000fe20000100a00 */
[----:B------:R-:W-:Y:S02]  /*82cd0*/  STL.64 [R1+0x98], R162 ;  /* 0x000098a201007387 */ /* 0x000fe40000100a00 */
[----:B------:R-:W-:Y:S02]  /*82ce0*/  STL.64 [R1+0x80], R156 ;  /* 0x0000809c01007387 */ /* 0x000fe40000100a00 */
[----:B------:R-:W-:Y:S01]  /*82cf0*/  STL.64 [R1+0x88], R158 ;  /* 0x0000889e01007387 */ /* 0x000fe20000100a00 */
[----:B------:R-:W-:Y:S04]  /*82d00*/  LDS R228, [R3+0x10180] ;  /* 0x0101800003e47984 */ /* 0x000fe80000000800 */
[----:B------:R-:W-:Y:S04]  /*82d10*/  LDS R230, [R3+0x12180] ;  /* 0x0121800003e67984 */ /* 0x000fe80000000800 */
[----:B------:R-:W-:Y:S04]  /*82d20*/  LDS R229, [R4+0x10180] ;  /* 0x0101800004e57984 */ /* 0x000fe80000000800 */
[----:B------:R-:W1:Y:S04]  /*82d30*/  LDS R231, [R4+0x12180] ;  /* 0x0121800004e77984 */ /* 0x000e680000000800 */
[----:B------:R-:W-:Y:S01]  /*82d40*/  STL.64 [R1+0x70], R152 ;  /* 0x0000709801007387 */ /* 0x000fe20000100a00 */
[----:B------:R-:W-:Y:S02]  /*82d50*/  STL.64 [R1+0x78], R154 ;  /* 0x0000789a01007387 */ /* 0x000fe40000100a00 */
[----:B------:R-:W-:Y:S02]  /*82d60*/  STL.64 [R1+0x60], R20 ;  /* 0x0000601401007387 */ /* 0x000fe40000100a00 */
[----:B------:R-:W-:Y:S01]  /*82d70*/  STL.64 [R1+0x68], R22 ;  /* 0x0000681601007387 */ /* 0x000fe20000100a00 */
[----:B------:R-:W-:Y:S01]  /*82d80*/  STL.64 [R1+0x50], R16 ;  /* 0x0000501001007387 */ /* 0x000fe20000100a00 */
[----:B------:R2:W-:Y:S02]  /*82d90*/  STL.64 [R1+0x58], R18 ;  /* 0x0000581201007387 */ /* 0x0005e40000100a00 */
[----:B------:R-:W-:Y:S02]  /*82da0*/  STL.64 [R1+0x40], R8 ;  /* 0x0000400801007387 */ /* 0x000fe40000100a00 */
[----:B------:R3:W-:Y:S01]  /*82db0*/  STL.64 [R1+0x48], R10 ;  /* 0x0000480a01007387 */ /* 0x0007e20000100a00 */
[C---:B--2---:R-:W-:Y:S08]  /*82dc0*/  HMMA.1688.F32.TF32 R16, R12.reuse, R40, R28 ;  /* 0x000000280c10723c */ /* 0x044ff0000008101c */
[C---:B---3--:R-:W-:Y:S01]  /*82dd0*/  HMMA.1688.F32.TF32 R8, R12.reuse, R36, R24 ;  /* 0x000000240c08723c */ /* 0x048fe20000081018 */
[----:B------:R-:W2:Y:S11]  /*82de0*/  LDL.LU R28, [R1+0x2f00] ;  /* 0x002f0000011c7983 */ /* 0x000eb60000300800 */
[----:B------:R-:W-:Y:S03]  /*82df0*/  @!UPT UIADD3 URZ, URZ, URZ, URZ ;  /* 0x0000003f3f3ff290 */ /* 0x000fe6000fffe03f */
[----:B------:R3:W-:Y:S01]  /*82e00*/  STL.64 [R1+0x310], R16 ;  /* 0x0003101001007387 */ /* 0x0007e20000100a00 */
[----:B------:R4:W-:Y:S07]  /*82e10*/  STL.64 [R1+0x318], R18 ;  /* 0x0003181201007387 */ /* 0x0009ee0000100a00 */
[----:B------:R1:W-:Y:S02]  /*82e20*/  STL.64 [R1+0x300], R8 ;  /* 0x0003000801007387 */ /* 0x0003e40000100a00 */
[----:B------:R1:W-:Y:S01]  /*82e30*/  STL.64 [R1+0x308], R10 ;  /* 0x0003080a01007387 */ /* 0x0003e20000100a00 */
[----:B------:R-:W2:Y:S01]  /*82e40*/  LDL.LU R29, [R1+0x2f04] ;  /* 0x002f0400011d7983 */ /* 0x000ea20000300800 */
[----:B------:R-:W2:Y:S02]  /*82e50*/  LDL.LU R30, [R1+0x2f08] ;  /* 0x002f0800011e7983 */ /* 0x000ea40000300800 */
[----:B------:R-:W2:Y:S02]  /*82e60*/  LDL.LU R31, [R1+0x2f0c] ;  /* 0x002f0c00011f7983 */ /* 0x000ea40000300800 */
[----:B------:R-:W2:Y:S01]  /*82e70*/  LDL.LU R20, [R1+0x2f20] ;  /* 0x002f200001147983 */ /* 0x000ea20000300800 */
[----:B------:R-:W2:Y:S01]  /*82e80*/  LDL.LU R21, [R1+0x2f24] ;  /* 0x002f240001157983 */ /* 0x000ea20000300800 */
[----:B------:R-:W2:Y:S02]  /*82e90*/  LDL.LU R22, [R1+0x2f28] ;  /* 0x002f280001167983 */ /* 0x000ea40000300800 */
[----:B------:R-:W2:Y:S01]  /*82ea0*/  LDL.LU R23, [R1+0x2f2c] ;  /* 0x002f2c0001177983 */ /* 0x000ea20000300800 */
[----:B---3--:R-:W3:Y:S01]  /*82eb0*/  LDL.LU R16, [R1+0x2f30] ;  /* 0x002f300001107983 */ /* 0x008ee20000300800 */
[----:B------:R-:W3:Y:S02]  /*82ec0*/  LDL.LU R17, [R1+0x2f34] ;  /* 0x002f340001117983 */ /* 0x000ee40000300800 */
[----:B----4-:R-:W3:Y:S02]  /*82ed0*/  LDL.LU R18, [R1+0x2f38] ;  /* 0x002f380001127983 */ /* 0x010ee40000300800 */
[----:B------:R-:W3:Y:S01]  /*82ee0*/  LDL.LU R19, [R1+0x2f3c] ;  /* 0x002f3c0001137983 */ /* 0x000ee20000300800 */
        /* <DEDUP_REMOVED lines=104> */
[C---:B--2---:R-:W-:Y:S11]  /*83570*/  HMMA.1688.F32.TF32 R156, R12.reuse, R32, R156 ;  /* 0x000000200c9c723c */ /* 0x044ff6000008109c */
[----:B------:R-:W-:Y:S11]  /*83580*/  @!UPT UIADD3 URZ, URZ, URZ, URZ ;  /* 0x0000003f3f3ff290 */ /* 0x000ff6000fffe03f */
[----:B------:R-:W-:Y:S01]  /*83590*/  @!UPT UIADD3 URZ, URZ, URZ, URZ ;  /* 0x0000003f3f3ff290 */ /* 0x000fe2000fffe03f */
[----:B------:R-:W-:Y:S01]  /*835a0*/  STL.64 [R1+0x2f0], R156 ;  /* 0x0002f09c01007387 */ /* 0x000fe20000100a00 */
[----:B------:R1:W-:Y:S03]  /*835b0*/  STL.64 [R1+0x2f8], R158 ;  /* 0x0002f89e01007387 */ /* 0x0003e60000100a00 */
[----:B-1----:R-:W2:Y:S01]  /*835c0*/  LDL.LU.64 R158, [R1+0x4cd8] ;  /* 0x004cd800019e7983 */ /* 0x002ea20000300a00 */
[----:B------:R-:W2:Y:S02]  /*835d0*/  LDL.LU.64 R156, [R1+0x4cd0] ;  /* 0x004cd000019c7983 */ /* 0x000ea40000300a00 */
[C---:B--2---:R-:W-:Y:S11]  /*835e0*/  HMMA.1688.F32.TF32 R152, R12.reuse, R156, R152 ;  /* 0x0000009c0c98723c */ /* 0x044ff60000081098 */
[----:B------:R-:W-:Y:S11]  /*835f0*/  @!UPT UIADD3 URZ, URZ, URZ, URZ ;  /* 0x0000003f3f3ff290 */ /* 0x000ff6000fffe03f */
[----:B------:R-:W-:Y:S01]  /*83600*/  @!UPT UIADD3 URZ, URZ, URZ, URZ ;  /* 0x0000003f3f3ff290 */ /* 0x000fe2000fffe03f */
[----:B------:R-:W-:Y:S01]  /*83610*/  STL.64 [R1+0x2e0], R152 ;  /* 0x0002e09801007387 */ /* 0x000fe20000100a00 */
[----:B------:R1:W-:Y:S03]  /*83620*/  STL.64 [R1+0x2e8], R154 ;  /* 0x0002e89a01007387 */ /* 0x0003e60000100a00 */
[----:B-1----:R-:W2:Y:S01]  /*83630*/  LDL.LU.64 R154, [R1+0x4cc8] ;  /* 0x004cc800019a7983 */ /* 0x002ea20000300a00 */
[----:B------:R-:W2:Y:S01]  /*83640*/  LDL.LU.64 R152, [R1+0x4cc0] ;  /* 0x004cc00001987983 */ /* 0x000ea20000300a00 */
[C---:B------:R-:W-:Y:S08]  /*83650*/  HMMA.1688.F32.TF32 R164, R12.reuse, R120, R164 ;  /* 0x000000780ca4723c */ /* 0x040ff000000810a4 */
[C---:B------:R-:W-:Y:S08]  /*83660*/  HMMA.1688.F32.TF32 R168, R12.reuse, R116, R168 ;  /* 0x000000740ca8723c */ /* 0x040ff000000810a8 */
[C---:B------:R-:W-:Y:S08]  /*83670*/  HMMA.1688.F32.TF32 R172, R12.reuse, R148, R172 ;  /* 0x000000940cac723c */ /* 0x040ff000000810ac */
        /* <DEDUP_REMOVED lines=14> */
[C---:B--2---:R-:W-:Y:S11]  /*83760*/  HMMA.1688.F32.TF32 R160, R12.reuse, R152, R160 ;  /* 0x000000980ca0723c */ /* 0x044ff600000810a0 */
[----:B------:R-:W-:Y:S11]  /*83770*/  @!UPT UIADD3 URZ, URZ, URZ, URZ ;  /* 0x0000003f3f3ff290 */ /* 0x000ff6000fffe03f */
[----:B------:R-:W-:Y:S01]  /*83780*/  @!UPT UIADD3 URZ, URZ, URZ, URZ ;  /* 0x0000003f3f3ff290 */ /* 0x000fe2000fffe03f */
[----:B------:R1:W-:Y:S01]  /*83790*/  STL.64 [R1+0x2d0], R160 ;  /* 0x0002d0a001007387 */ /* 0x0003e20000100a00 */
[----:B------:R-:W-:Y:S03]  /*837a0*/  STL.64 [R1+0x2d8], R162 ;  /* 0x0002d8a201007387 */ /* 0x000fe60000100a00 */
[----:B-1----:R-:W2:Y:S01]  /*837b0*/  LDL.LU.64 R160, [R1+0x4cb8] ;  /* 0x004cb80001a07983 */ /* 0x002ea20000300a00 */
[----:B------:R1:W-:Y:S02]  /*837c0*/  STL.64 [R1+0x2c0], R164 ;  /* 0x0002c0a401007387 */ /* 0x0003e40000100a00 */
[----:B------:R-:W-:Y:S01]  /*837d0*/  STL.64 [R1+0x2c8], R166 ;  /* 0x0002c8a601007387 */ /* 0x000fe20000100a00 */
[----:B-1----:R-:W3:Y:S01]  /*837e0*/  LDL.LU.64 R164, [R1+0x4cb0] ;  /* 0x004cb00001a47983 */ /* 0x002ee20000300a00 */
[----:B------:R1:W-:Y:S02]  /*837f0*/  STL.64 [R1+0x2b0], R168 ;  /* 0x0002b0a801007387 */ /* 0x0003e40000100a00 */
[----:B------:R-:W-:Y:S01]  /*83800*/  STL.64 [R1+0x2b8], R170 ;  /* 0x0002b8aa01007387 */ /* 0x000fe20000100a00 */
[----:B-1----:R-:W2:Y:S01]  /*83810*/  LDL.LU.64 R168, [R1+0x4ca8] ;  /* 0x004ca80001a87983 */ /* 0x002ea20000300a00 */
        /* <DEDUP_REMOVED lines=41> */
[----:B-1----:R-:W3:Y:S01]  /*83ab0*/  LDL.LU.64 R224, [R1+0x4c38] ;  /* 0x004c380001e07983 */ /* 0x002ee20000300a00 */
[C---:B------:R-:W-:Y:S01]  /*83ac0*/  HMMA.1688.F32.TF32 R248, R12.reuse, R80, R248 ;  /* 0x000000500cf8723c */ /* 0x040fe200000810f8 */
[----:B------:R-:W-:Y:S02]  /*83ad0*/  STL.64 [R1+0x1c0], R8 ;  /* 0x0001c00801007387 */ /* 0x000fe40000100a00 */
[----:B------:R1:W-:Y:S05]  /*83ae0*/  STL.64 [R1+0x1c8], R10 ;  /* 0x0001c80a01007387 */ /* 0x0003ea0000100a00 */
[C---:B-1----:R-:W-:Y:S08]  /*83af0*/  HMMA.1688.F32.TF32 R8, R12.reuse, R76, R244 ;  /* 0x0000004c0c08723c */ /* 0x042ff000000810f4 */
[C---:B------:R-:W-:Y:S08]  /*83b00*/  HMMA.1688.F32.TF32 R244, R12.reuse, R72, R236 ;  /* 0x000000480cf4723c */ /* 0x040ff000000810ec */
[C---:B----4-:R-:W-:Y:S01]  /*83b10*/  HMMA.1688.F32.TF32 R236, R12.reuse, R68, R240 ;  /* 0x000000440cec723c */ /* 0x050fe200000810f0 */
[----:B------:R-:W-:Y:S01]  /*83b20*/  STL.64 [R1+0x1b0], R248 ;  /* 0x0001b0f801007387 */ /* 0x000fe20000100a00 */
[----:B------:R-:W-:Y:S05]  /*83b30*/  STL.64 [R1+0x1b8], R250 ;  /* 0x0001b8fa01007387 */ /* 0x000fea0000100a00 */
[----:B------:R-:W-:Y:S01]  /*83b40*/  STL.64 [R1+0x1a0], R8 ;  /* 0x0001a00801007387 */ /* 0x000fe20000100a00 */
[----:B------:R1:W-:Y:S02]  /*83b50*/  STL.64 [R1+0x1a8], R10 ;  /* 0x0001a80a01007387 */ /* 0x0003e40000100a00 */
[C---:B-1----:R-:W-:Y:S05]  /*83b60*/  HMMA.1688.F32.TF32 R8, R12.reuse, R64, R16 ;  /* 0x000000400c08723c */ /* 0x042fea0000081010 */
[----:B------:R-:W-:Y:S01]  /*83b70*/  STL.64 [R1+0x190], R244 ;  /* 0x000190f401007387 */ /* 0x000fe20000100a00 */
[----:B------:R-:W-:Y:S07]  /*83b80*/  STL.64 [R1+0x198], R246 ;  /* 0x000198f601007387 */ /* 0x000fee0000100a00 */
[----:B------:R-:W-:Y:S02]  /*83b90*/  STL.64 [R1+0x180], R236 ;  /* 0x000180ec01007387 */ /* 0x000fe40000100a00 */
[----:B------:R-:W-:Y:S01]  /*83ba0*/  STL.64 [R1+0x188], R238 ;  /* 0x000188ee01007387 */ /* 0x000fe20000100a00 */
[C---:B------:R-:W-:Y:S08]  /*83bb0*/  HMMA.1688.F32.TF32 R20, R12.reuse, R60, R20 ;  /* 0x0000003c0c14723c */ /* 0x040ff00000081014 */
[C---:B------:R-:W-:Y:S01]  /*83bc0*/  HMMA.1688.F32.TF32 R16, R12.reuse, R56, R232 ;  /* 0x000000380c10723c */ /* 0x040fe200000810e8 */
[----:B------:R-:W-:Y:S01]  /*83bd0*/  STL.64 [R1+0x170], R8 ;  /* 0x0001700801007387 */ /* 0x000fe20000100a00 */
[----:B------:R1:W-:Y:S06]  /*83be0*/  STL.64 [R1+0x178], R10 ;  /* 0x0001780a01007387 */ /* 0x0003ec0000100a00 */
[C---:B-1----:R-:W-:Y:S07]  /*83bf0*/  HMMA.1688.F32.TF32 R8, R12.reuse, R52, R28 ;  /* 0x000000340c08723c */ /* 0x042fee000008101c */
[----:B------:R1:W-:Y:S01]  /*83c00*/  STL.64 [R1+0x160], R20 ;  /* 0x0001601401007387 */ /* 0x0003e20000100a00 */
[----:B------:R4:W-:Y:S01]  /*83c10*/  STL.64 [R1+0x168], R22 ;  /* 0x0001681601007387 */ /* 0x0009e20000100a00 */
[----:B------:R-:W-:Y:S11]  /*83c20*/  HMMA.1688.F32.TF32 R12, R12, R48, R24 ;  /* 0x000000300c0c723c */ /* 0x000ff60000081018 */
[----:B------:R-:W-:Y:S03]  /*83c30*/  @!UPT UIADD3 URZ, URZ, URZ, URZ ;  /* 0x0000003f3f3ff290 */ /* 0x000fe6000fffe03f */
[----:B------:R-:W-:Y:S01]  /*83c40*/  STL.64 [R1+0x47b0], R10 ;  /* 0x0047b00a01007387 */ /* 0x000fe20000100a00 */
[----:B------:R-:W-:Y:S02]  /*83c50*/  STL.64 [R1+0x150], R16 ;  /* 0x0001501001007387 */ /* 0x000fe40000100a00 */
[----:B------:R1:W-:Y:S02]  /*83c60*/  STL.64 [R1+0x158], R18 ;  /* 0x0001581201007387 */ /* 0x0003e40000100a00 */
[----:B------:R-:W-:Y:S02]  /*83c70*/  STL.64 [R1+0x47a8], R8 ;  /* 0x0047a80801007387 */ /* 0x000fe40000100a00 */
[----:B--2---:R-:W-:Y:S02]  /*83c80*/  IMAD.MOV.U32 R29, RZ, RZ, R221 ;  /* 0x000000ffff1d7224 */ /* 0x004fe400078e00dd */
[----:B------:R-:W-:Y:S02]  /*83c90*/  IMAD.MOV.U32 R30, RZ, RZ, R220 ;  /* 0x000000ffff1e7224 */ /* 0x000fe400078e00dc */
[----:B---3--:R-:W-:-:S02]  /*83ca0*/  IMAD.MOV.U32 R28, RZ, RZ, R225 ;  /* 0x000000ffff1c7224 */ /* 0x008fc400078e00e1 */
[----:B------:R-:W2:Y:S01]  /*83cb0*/  LDL.LU R225, [R1+0x4c34] ;  /* 0x004c340001e17983 */ /* 0x000ea20000300800 */
[----:B------:R-:W3:Y:S02]  /*83cc0*/  LDL.LU R221, [R1+0x4c30] ;  /* 0x004c300001dd7983 */ /* 0x000ee40000300800 */
[----:B------:R-:W3:Y:S01]  /*83cd0*/  LDL.LU R220, [R1+0x4c2c] ;  /* 0x004c2c0001dc7983 */ /* 0x000ee20000300800 */
[----:B------:R-:W-:Y:S02]  /*83ce0*/  MOV R31, R224 ;  /* 0x000000e0001f7202 */ /* 0x000fe40000000f00 */
        /* <DEDUP_REMOVED lines=9> */
[----:B-1----:R-:W3:Y:S02]  /*83d80*/  LDL.LU R20, [R1+0x2ed0] ;  /* 0x002ed00001147983 */ /* 0x002ee40000300800 */
[----:B------:R-:W3:Y:S02]  /*83d90*/  LDL.LU R21, [R1+0x2ed4] ;  /* 0x002ed40001157983 */ /* 0x000ee40000300800 */
[----:B----4-:R-:W4:Y:S01]  /*83da0*/  LDL.LU R22, [R1+0x2ed8] ;  /* 0x002ed80001167983 */ /* 0x010f220000300800 */
        /* <DEDUP_REMOVED lines=9> */
[----:B------:R-:W-:Y:S01]  /*83e40*/  HMMA.1688.F32.TF32 R28, R228, R152, R28 ;  /* 0x00000098e41c723c */ /* 0x000fe2000008101c */
[----:B------:R-:W4:Y:S02]  /*83e50*/  LDL.LU R170, [R1+0x2e88] ;  /* 0x002e880001aa7983 */ /* 0x000f240000300800 */
[----:B------:R-:W4:Y:S01]  /*83e60*/  LDL.LU R171, [R1+0x2e8c] ;  /* 0x002e8c0001ab7983 */ /* 0x000f220000300800 */
[----:B------:R-:W-:Y:S01]  /*83e70*/  STL.64 [R1+0x47c0], R14 ;  /* 0x0047c00e01007387 */ /* 0x000fe20000100a00 */
[----:B------:R-:W-:Y:S02]  /*83e80*/  STL.64 [R1+0x47b8], R12 ;  /* 0x0047b80c01007387 */ /* 0x000fe40000100a00 */
[----:B------:R-:W-:-:S02]  /*83e90*/  IMAD.MOV.U32 R210, RZ, RZ, R173 ;  /* 0x000000ffffd27224 */ /* 0x000fc400078e00ad */
[----:B------:R-:W-:Y:S02]  /*83ea0*/  IMAD.MOV.U32 R211, RZ, RZ, R172 ;  /* 0x000000ffffd37224 */ /* 0x000fe400078e00ac */
[----:B------:R-:W-:Y:S01]  /*83eb0*/  IMAD.MOV.U32 R194, RZ, RZ, R181 ;  /* 0x000000ffffc27224 */ /* 0x000fe200078e00b5 */
[----:B------:R-:W-:Y:S01]  /*83ec0*/  MOV R195, R180 ;  /* 0x000000b400c37202 */ /* 0x000fe20000000f00 */
        /* <DEDUP_REMOVED lines=9> */
[----:B------:R-:W-:Y:S01]  /*83f60*/  HMMA.1688.F32.TF32 R208, R228, R100, R208 ;  /* 0x00000064e4d0723c */ /* 0x000fe200000810d0 */
[----:B------:R-:W-:-:S02]  /*83f70*/  IMAD.MOV.U32 R236, RZ, RZ, R216 ;  /* 0x000000ffffec7224 */ /* 0x000fc400078e00d8 */
[----:B------:R-:W-:Y:S01]  /*83f80*/  IMAD.MOV.U32 R237, RZ, RZ, R217 ;  /* 0x000000ffffed7224 */ /* 0x000fe200078e00d9 */
[----:B------:R-:W-:Y:S04]  /*83f90*/  LDS R232, [R3+0x10200] ;  /* 0x0102000003e87984 */ /* 0x000fe80000000800 */
[----:B------:R-:W-:Y:S01]  /*83fa0*/  STL.64 [R1+0x47d0], R18 ;  /* 0x0047d01201007387 */ /* 0x000fe20000100a00 */
[----:B------:R1:W-:Y:S02]  /*83fb0*/  STL.64 [R1+0x47c8], R16 ;  /* 0x0047c81001007387 */ /* 0x0003e40000100a00 */
[----:B------:R-:W-:Y:S02]  /*83fc0*/  STL.64 [R1+0x47e0], R222 ;  /* 0x0047e0de01007387 */ /* 0x000fe40000100a00 */
[----:B------:R2:W-:Y:S01]  /*83fd0*/  STL.64 [R1+0x47d8], R220 ;  /* 0x0047d8dc01007387 */ /* 0x0005e20000100a00 */
[----:B------:R-:W-:Y:S01]  /*83fe0*/  STL.64 [R1+0x47f0], R226 ;  /* 0x0047f0e201007387 */ /* 0x000fe20000100a00 */
[----:B------:R-:W-:Y:S03]  /*83ff0*/  STL.64 [R1+0x47e8], R224 ;  /* 0x0047e8e001007387 */ /* 0x000fe60000100a00 */
[----:B------:R-:W-:Y:S01]  /*84000*/  STL.64 [R1+0x4800], R22 ;  /* 0x0048001601007387 */ /* 0x000fe20000100a00 */
[----:B------:R3:W-:Y:S03]  /*84010*/  STL.64 [R1+0x47f8], R20 ;  /* 0x0047f81401007387 */ /* 0x0007e60000100a00 */
[----:B------:R-:W-:Y:S04]  /*84020*/  LDS R234, [R3+0x12200] ;  /* 0x0122000003ea7984 */ /* 0x000fe80000000800 */
[----:B------:R-:W-:Y:S04]  /*84030*/  LDS R233, [R4+0x10200] ;  /* 0x0102000004e97984 */ /* 0x000fe80000000800 */
[----:B------:R-:W4:Y:S04]  /*84040*/  LDS R235, [R4+0x12200] ;  /* 0x0122000004eb7984 */ /* 0x000f280000000800 */
[----:B------:R-:W-:Y:S01]  /*84050*/  STL.64 [R1+0x4810], R26 ;  /* 0x0048101a01007387 */ /* 0x000fe20000100a00 */
[----:B------:R1:W-:Y:S02]  /*84060*/  STL.64 [R1+0x4808], R24 ;  /* 0x0048081801007387 */ /* 0x0003e40000100a00 */
[----:B------:R-:W-:Y:S02]  /*84070*/  STL.64 [R1+0x4820], R30 ;  /* 0x0048201e01007387 */ /* 0x000fe40000100a00 */
[----:B------:R1:W-:Y:S01]  /*84080*/  STL.64 [R1+0x4818], R28 ;  /* 0x0048181c01007387 */ /* 0x0003e20000100a00 */
[----:B------:R-:W-:Y:S01]  /*84090*/  STL.64 [R1+0x4830], R162 ;  /* 0x004830a201007387 */ /* 0x000fe20000100a00 */
[----:B------:R-:W-:Y:S02]  /*840a0*/  STL.64 [R1+0x4828], R160 ;  /* 0x004828a001007387 */ /* 0x000fe40000100a00 */
[----:B------:R-:W-:Y:S02]  /*840b0*/  STL.64 [R1+0x4840], R166 ;  /* 0x004840a601007387 */ /* 0x000fe40000100a00 */
[----:B------:R1:W-:Y:S01]  /*840c0*/  STL.64 [R1+0x4838], R164 ;  /* 0x004838a401007387 */ /* 0x0003e20000100a00 */
        /* <DEDUP_REMOVED lines=20> */
[----:B------:R-:W4:Y:S01]  /*84210*/  LDL.LU R214, [R1+0x2dd8] ;  /* 0x002dd80001d67983 */ /* 0x000f220000300800 */
[----:B------:R-:W4:Y:S02]  /*84220*/  LDL.LU R215, [R1+0x2ddc] ;  /* 0x002ddc0001d77983 */ /* 0x000f240000300800 */
[----:B------:R-:W-:Y:S02]  /*84230*/  STL.64 [R1+0x4850], R170 ;  /* 0x004850aa01007387 */ /* 0x000fe40000100a00 */
[----:B------:R1:W-:Y:S01]  /*84240*/  STL.64 [R1+0x4848], R168 ;  /* 0x004848a801007387 */ /* 0x0003e20000100a00 */
[C---:B--2---:R-:W-:Y:S08]  /*84250*/  HMMA.1688.F32.TF32 R176, R228.reuse, R140, R176 ;  /* 0x0000008ce4b0723c */ /* 0x044ff000000810b0 */
[C---:B---3--:R-:W-:Y:S08]  /*84260*/  HMMA.1688.F32.TF32 R172, R228.reuse, R144, R172 ;  /* 0x00000090e4ac723c */ /* 0x048ff000000810ac */
[C---:B------:R-:W-:Y:S08]  /*84270*/  HMMA.1688.F32.TF32 R180, R228.reuse, R136, R180 ;  /* 0x00000088e4b4723c */ /* 0x040ff000000810b4 */
[C---:B------:R-:W-:Y:S08]  /*84280*/  HMMA.1688.F32.TF32 R184, R228.reuse, R132, R184 ;  /* 0x00000084e4b8723c */ /* 0x040ff000000810b8 */
[C---:B------:R-:W-:Y:S08]  /*84290*/  HMMA.1688.F32.TF32 R188, R228.reuse, R128, R188 ;  /* 0x00000080e4bc723c */ /* 0x040ff000000810bc */
[C---:B------:R-:W-:Y:S08]  /*842a0*/  HMMA.1688.F32.TF32 R196, R228.reuse, R112, R196 ;  /* 0x00000070e4c4723c */ /* 0x040ff000000810c4 */
[C---:B------:R-:W-:Y:S08]  /*842b0*/  HMMA.1688.F32.TF32 R200, R228.reuse, R108, R200 ;  /* 0x0000006ce4c8723c */ /* 0x040ff000000810c8 */
[----:B----4-:R-:W-:Y:S01]  /*842c0*/  HMMA.1688.F32.TF32 R204, R228, R104, R204 ;  /* 0x00000068e4cc723c */ /* 0x010fe200000810cc */
[----:B------:R-:W-:Y:S01]  /*842d0*/  STL.64 [R1+0x4860], R174 ;  /* 0x004860ae01007387 */ /* 0x000fe20000100a00 */
[----:B------:R2:W-:Y:S02]  /*842e0*/  STL.64 [R1+0x4858], R172 ;  /* 0x004858ac01007387 */ /* 0x0005e40000100a00 */
[----:B------:R-:W-:Y:S02]  /*842f0*/  STL.64 [R1+0x4870], R178 ;  /* 0x004870b201007387 */ /* 0x000fe40000100a00 */
[----:B------:R-:W-:Y:S01]  /*84300*/  STL.64 [R1+0x4868], R176 ;  /* 0x004868b001007387 */ /* 0x000fe20000100a00 */
        /* <DEDUP_REMOVED lines=9> */
[----:B------:R-:W-:Y:S02]  /*843a0*/  STL.64 [R1+0x48b8], R196 ;  /* 0x0048b8c401007387 */ /* 0x000fe40000100a00 */
[----:B------:R-:W-:Y:S02]  /*843b0*/  STL.64 [R1+0x48d0], R202 ;  /* 0x0048d0ca01007387 */ /* 0x000fe40000100a00 */
[----:B------:R-:W-:Y:S01]  /*843c0*/  STL.64 [R1+0x48c8], R200 ;  /* 0x0048c8c801007387 */ /* 0x000fe20000100a00 */
[----:B------:R-:W-:Y:S01]  /*843d0*/  STL.64 [R1+0x48e0], R206 ;  /* 0x0048e0ce01007387 */ /* 0x000fe20000100a00 */
[----:B------:R-:W-:Y:S02]  /*843e0*/  STL.64 [R1+0x48d8], R204 ;  /* 0x0048d8cc01007387 */ /* 0x000fe40000100a00 */
[----:B------:R-:W-:Y:S02]  /*843f0*/  STL.64 [R1+0x48f0], R210 ;  /* 0x0048f0d201007387 */ /* 0x000fe40000100a00 */
[----:B------:R-:W-:Y:S01]  /*84400*/  STL.64 [R1+0x48e8], R208 ;  /* 0x0048e8d001007387 */ /* 0x000fe20000100a00 */
[----:B------:R-:W2:Y:S01]  /*84410*/  LDL.LU R216, [R1+0x4c14] ;  /* 0x004c140001d87983 */ /* 0x000ea20000300800 */
[----:B------:R-:W3:Y:S02]  /*84420*/  LDL.LU R217, [R1+0x4c10] ;  /* 0x004c100001d97983 */ /* 0x000ee40000300800 */
[----:B------:R-:W4:Y:S02]  /*84430*/  LDL.LU R238, [R1+0x2cd8] ;  /* 0x002cd80001ee7983 */ /* 0x000f240000300800 */
[----:B------:R-:W4:Y:S01]  /*84440*/  LDL.LU R239, [R1+0x2cdc] ;  /* 0x002cdc0001ef7983 */ /* 0x000f220000300800 */
[----:B------:R-:W4:Y:S01]  /*84450*/  LDL.LU R248, [R1+0x2cf0] ;  /* 0x002cf00001f87983 */ /* 0x000f220000300800 */
[----:B------:R-:W4:Y:S02]  /*84460*/  LDL.LU R249, [R1+0x2cf4] ;  /* 0x002cf40001f97983 */ /* 0x000f240000300800 */
[----:B--2---:R-:W-:Y:S01]  /*84470*/  IMAD.MOV.U32 R250, RZ, RZ, R216 ;  /* 0x000000fffffa7224 */ /* 0x004fe200078e00d8 */
[----:B---3--:R-:W-:Y:S01]  /*84480*/  MOV R251, R217 ;  /* 0x000000d900fb7202 */ /* 0x008fe20000000f00 */
[----:B------:R-:W2:Y:S01]  /*84490*/  LDL.LU R216, [R1+0x4c0c] ;  /* 0x004c0c0001d87983 */ /* 0x000ea20000300800 */
[----:B------:R-:W3:Y:S02]  /*844a0*/  LDL.LU R217, [R1+0x4c08] ;  /* 0x004c080001d97983 */ /* 0x000ee40000300800 */
[----:B-1----:R-:W4:Y:S02]  /*844b0*/  LDL.LU R16, [R1+0x2be0] ;  /* 0x002be00001107983 */ /* 0x002f240000300800 */
[----:B------:R-:W4:Y:S01]  /*844c0*/  LDL.LU R17, [R1+0x2be4] ;  /* 0x002be40001117983 */ /* 0x000f220000300800 */
[----:B------:R-:W4:Y:S01]  /*844d0*/  LDL.LU R18, [R1+0x2be8] ;  /* 0x002be80001127983 */ /* 0x000f220000300800 */
[----:B------:R-:W4:Y:S02]  /*844e0*/  LDL.LU R19, [R1+0x2bec] ;  /* 0x002bec0001137983 */ /* 0x000f240000300800 */
[----:B--2---:R-:W-:-:S02]  /*844f0*/  IMAD.MOV.U32 R220, RZ, RZ, R216 ;  /* 0x000000ffffdc7224 */ /* 0x004fc400078e00d8 */
[----:B---3--:R-:W-:Y:S01]  /*84500*/  IMAD.MOV.U32 R221, RZ, RZ, R217 ;  /* 0x000000ffffdd7224 */ /* 0x008fe200078e00d9 */
        /* <DEDUP_REMOVED lines=10> */
[----:B------:R-:W4:Y:S02]  /*845b0*/  LDL.LU R24, [R1+0x2d40] ;  /* 0x002d400001187983 */ /* 0x000f240000300800 */
        /* <DEDUP_REMOVED lines=19> */
[----:B------:R-:W4:Y:S02]  /*846f0*/  LDL.LU R172, [R1+0x2d90] ;  /* 0x002d900001ac7983 */ /* 0x000f240000300800 */
[----:B--2---:R-:W-:-:S02]  /*84700*/  IMAD.MOV.U32 R174, RZ, RZ, R216 ;  /* 0x000000ffffae7224 */ /* 0x004fc400078e00d8 */
[----:B---3--:R-:W-:Y:S02]  /*84710*/  IMAD.MOV.U32 R173, RZ, RZ, R217 ;  /* 0x000000ffffad7224 */ /* 0x008fe400078e00d9 */
[----:B------:R-:W2:Y:S01]  /*84720*/  LDL.LU R217, [R1+0x4be4] ;  /* 0x004be40001d97983 */ /* 0x000ea20000300800 */
[----:B------:R-:W2:Y:S02]  /*84730*/  LDL.LU R216, [R1+0x4be0] ;  /* 0x004be00001d87983 */ /* 0x000ea40000300800 */
[----:B------:R-:W3:Y:S02]  /*84740*/  LDL.LU R175, [R1+0x2d9c] ;  /* 0x002d9c0001af7983 */ /* 0x000ee40000300800 */
[----:B------:R-:W2:Y:S01]  /*84750*/  LDL.LU R180, [R1+0x2db0] ;  /* 0x002db00001b47983 */ /* 0x000ea20000300800 */
[----:B------:R-:W2:Y:S01]  /*84760*/  LDL.LU R181, [R1+0x2db4] ;  /* 0x002db40001b57983 */ /* 0x000ea20000300800 */
[----:B------:R-:W2:Y:S02]  /*84770*/  LDL.LU R182, [R1+0x2db8] ;  /* 0x002db80001b67983 */ /* 0x000ea40000300800 */
[----:B------:R-:W2:Y:S02]  /*84780*/  LDL.LU R183, [R1+0x2dbc] ;  /* 0x002dbc0001b77983 */ /* 0x000ea40000300800 */
        /* <DEDUP_REMOVED lines=30> */
[----:B------:R-:W-:Y:S08]  /*84970*/  HMMA.1688.F32.TF32 R212, R228, R96, R212 ;  /* 0x00000060e4d4723c */ /* 0x000ff000000810d4 */
[----:B----4-:R-:W-:Y:S11]  /*84980*/  HMMA.1688.F32.TF32 R16, R232, R44, R16 ;  /* 0x0000002ce810723c */ /* 0x010ff60000081010 */
[----:B------:R-:W-:Y:S04]  /*84990*/  @!UPT UIADD3 URZ, URZ, URZ, URZ ;  /* 0x0000003f3f3ff290 */ /* 0x000fe8000fffe03f */
[----:B------:R-:W-:Y:S01]  /*849a0*/  STL.64 [R1+0x4900], R214 ;  /* 0x004900d601007387 */ /* 0x000fe20000100a00 */
[----:B------:R-:W-:Y:S01]  /*849b0*/  STL.64 [R1+0x48f8], R212 ;  /* 0x0048f8d401007387 */ /* 0x000fe20000100a00 */
        /* <DEDUP_REMOVED lines=11> */
[----:B------:R-:W-:Y:S01]  /*84a70*/  HMMA.1688.F32.TF32 R20, R228, R48, R220 ;  /* 0x00000030e414723c */ /* 0x000fe200000810dc */
        /* <DEDUP_REMOVED lines=29> */
[----:B------:R2:W-:Y:S02]  /*84c50*/  STL.64 [R1+0x1768], R18 ;  /* 0x0017681201007387 */ /* 0x0005e40000100a00 */
[C---:B--2---:R-:W-:Y:S08]  /*84c60*/  HMMA.1688.F32.TF32 R16, R232.reuse, R40, R12 ;  /* 0x00000028e810723c */ /* 0x044ff0000008100c */
[C---:B------:R-:W-:Y:S08]  /*84c70*/  HMMA.1688.F32.TF32 R12, R232.reuse, R36, R8 ;  /* 0x00000024e80c723c */ /* 0x040ff00000081008 */
[C---:B------:R-:W-:Y:S07]  /*84c80*/  HMMA.1688.F32.TF32 R8, R232.reuse, R32, R248 ;  /* 0x00000020e808723c */ /* 0x040fee00000810f8 */
[----:B------:R-:W-:Y:S01]  /*84c90*/  STL.64 [R1+0x1790], R16 ;  /* 0x0017901001007387 */ /* 0x000fe20000100a00 */
[----:B------:R-:W-:Y:S02]  /*84ca0*/  STL.64 [R1+0x1798], R18 ;  /* 0x0017981201007387 */ /* 0x000fe40000100a00 */
[----:B------:R-:W-:Y:S05]  /*84cb0*/  STL.64 [R1+0x4bd8], R34 ;  /* 0x004bd82201007387 */ /* 0x000fea0000100a00 */
[----:B------:R-:W-:Y:S01]  /*84cc0*/  STL.64 [R1+0x17b0], R12 ;  /* 0x0017b00c01007387 */ /* 0x000fe20000100a00 */
[----:B------:R-:W-:Y:S01]  /*84cd0*/  STL.64 [R1+0x17b8], R14 ;  /* 0x0017b80e01007387 */ /* 0x000fe20000100a00 */
[----:B------:R-:W-:Y:S06]  /*84ce0*/  STL.64 [R1+0x4bd0], R32 ;  /* 0x004bd02001007387 */ /* 0x000fec0000100a00 */
[----:B------:R-:W-:Y:S02]  /*84cf0*/  STL.64 [R1+0x17d0], R8 ;  /* 0x0017d00801007387 */ /* 0x000fe40000100a00 */
[----:B------:R2:W-:Y:S02]  /*84d00*/  STL.64 [R1+0x17d8], R10 ;  /* 0x0017d80a01007387 */ /* 0x0005e40000100a00 */
[C---:B--2---:R-:W-:Y:S01]  /*84d10*/  HMMA.1688.F32.TF32 R8, R232.reuse, R156, R244 ;  /* 0x0000009ce808723c */ /* 0x044fe200000810f4 */
[----:B------:R-:W-:Y:S01]  /*84d20*/  STL.64 [R1+0x4bc8], R158 ;  /* 0x004bc89e01007387 */ /* 0x000fe20000100a00 */
[----:B------:R-:W-:Y:S11]  /*84d30*/  STL.64 [R1+0x4bc0], R156 ;  /* 0x004bc09c01007387 */ /* 0x000ff60000100a00 */
[----:B------:R-:W-:Y:S10]  /*84d40*/  @!UPT UIADD3 URZ, URZ, URZ, URZ ;  /* 0x0000003f3f3ff290 */ /* 0x000ff4000fffe03f */
[----:B------:R-:W-:Y:S01]  /*84d50*/  STL.64 [R1+0x17f0], R8 ;  /* 0x0017f00801007387 */ /* 0x000fe20000100a00 */
[----:B------:R2:W-:Y:S02]  /*84d60*/  STL.64 [R1+0x17f8], R10 ;  /* 0x0017f80a01007387 */ /* 0x0005e40000100a00 */
[C---:B--2---:R-:W-:Y:S01]  /*84d70*/  HMMA.1688.F32.TF32 R8, R232.reuse, R152, R236 ;  /* 0x00000098e808723c */ /* 0x044fe200000810ec */
[----:B------:R-:W-:Y:S01]  /*84d80*/  STL.64 [R1+0x4bb8], R154 ;  /* 0x004bb89a01007387 */ /* 0x000fe20000100a00 */
[----:B------:R-:W-:Y:S11]  /*84d90*/  STL.64 [R1+0x4bb0], R152 ;  /* 0x004bb09801007387 */ /* 0x000ff60000100a00 */
[----:B------:R-:W-:Y:S10]  /*84da0*/  @!UPT UIADD3 URZ, URZ, URZ, URZ ;  /* 0x0000003f3f3ff290 */ /* 0x000ff4000fffe03f */
[----:B------:R-:W-:Y:S01]  /*84db0*/  STL.64 [R1+0x1810], R8 ;  /* 0x0018100801007387 */ /* 0x000fe20000100a00 */
[----:B------:R2:W-:Y:S02]  /*84dc0*/  STL.64 [R1+0x1818], R10 ;  /* 0x0018180a01007387 */ /* 0x0005e40000100a00 */
[----:B------:R-:W1:Y:S01]  /*84dd0*/  LDL.LU R236, [R1+0x2ac0] ;  /* 0x002ac00001ec7983 */ /* 0x000e620000300800 */
[C---:B--2---:R-:W-:Y:S11]  /*84de0*/  HMMA.1688.F32.TF32 R8, R232.reuse, R120, R240 ;  /* 0x00000078e808723c */ /* 0x044ff600000810f0 */
[----:B------:R-:W-:Y:S11]  /*84df0*/  @!UPT UIADD3 URZ, URZ, URZ, URZ ;  /* 0x0000003f3f3ff290 */ /* 0x000ff6000fffe03f */
[----:B------:R-:W-:Y:S01]  /*84e00*/  @!UPT UIADD3 URZ, URZ, URZ, URZ ;  /* 0x0000003f3f3ff290 */ /* 0x000fe2000fffe03f */
[----:B------:R2:W-:Y:S01]  /*84e10*/  STL.64 [R1+0x1830], R8 ;  /* 0x0018300801007387 */ /* 0x0005e20000100a00 */
[----:B------:R3:W-:Y:S02]  /*84e20*/  STL.64 [R1+0x1838], R10 ;  /* 0x0018380a01007387 */ /* 0x0007e40000100a00 */
[----:B------:R-:W1:Y:S02]  /*84e30*/  LDL.LU R237, [R1+0x2ac4] ;  /* 0x002ac40001ed7983 */ /* 0x000e640000300800 */
[----:B------:R-:W1:Y:S01]  /*84e40*/  LDL.LU R238, [R1+0x2ac8] ;  /* 0x002ac80001ee7983 */ /* 0x000e620000300800 */
[----:B------:R-:W1:Y:S01]  /*84e50*/  LDL.LU R239, [R1+0x2acc] ;  /* 0x002acc0001ef7983 */ /* 0x000e620000300800 */
[----:B------:R-:W4:Y:S02]  /*84e60*/  LDL.LU R248, [R1+0x2af0] ;  /* 0x002af00001f87983 */ /* 0x000f240000300800 */
[----:B------:R-:W4:Y:S02]  /*84e70*/  LDL.LU R249, [R1+0x2af4] ;  /* 0x002af40001f97983 */ /* 0x000f240000300800 */
[----:B------:R-:W4:Y:S01]  /*84e80*/  LDL.LU R250, [R1+0x2af8] ;  /* 0x002af80001fa7983 */ /* 0x000f220000300800 */
[----:B------:R-:W4:Y:S04]  /*84e90*/  LDL.LU R251, [R1+0x2afc] ;  /* 0x002afc0001fb7983 */ /* 0x000f280000300800 */
[----:B--2---:R-:W2:Y:S01]  /*84ea0*/  LDL.LU R8, [R1+0x2b00] ;  /* 0x002b000001087983 */ /* 0x004ea20000300800 */
[----:B------:R-:W2:Y:S02]  /*84eb0*/  LDL.LU R9, [R1+0x2b04] ;  /* 0x002b040001097983 */ /* 0x000ea40000300800 */
[----:B---3--:R-:W2:Y:S02]  /*84ec0*/  LDL.LU R10, [R1+0x2b08] ;  /* 0x002b0800010a7983 */ /* 0x008ea40000300800 */
[----:B------:R-:W2:Y:S01]  /*84ed0*/  LDL.LU R11, [R1+0x2b0c] ;  /* 0x002b0c00010b7983 */ /* 0x000ea20000300800 */
[----:B------:R-:W3:Y:S01]  /*84ee0*/  LDL.LU R12, [R1+0x2b10] ;  /* 0x002b1000010c7983 */ /* 0x000ee20000300800 */
[----:B------:R-:W3:Y:S02]  /*84ef0*/  LDL.LU R13, [R1+0x2b14] ;  /* 0x002b1400010d7983 */ /* 0x000ee40000300800 */
[----:B------:R-:W3:Y:S02]  /*84f00*/  LDL.LU R14, [R1+0x2b18] ;  /* 0x002b1800010e7983 */ /* 0x000ee40000300800 */
[----:B------:R-:W3:Y:S01]  /*84f10*/  LDL.LU R15, [R1+0x2b1c] ;  /* 0x002b1c00010f7983 */ /* 0x000ee20000300800 */
        /* <DEDUP_REMOVED lines=92> */
[----:B------:R-:W-:Y:S01]  /*854e0*/  STL.64 [R1+0x4ba8], R122 ;  /* 0x004ba87a01007387 */ /* 0x000fe20000100a00 */
[----:B------:R3:W-:Y:S01]  /*854f0*/  STL.64 [R1+0x4ba0], R120 ;  /* 0x004ba07801007387 */ /* 0x0007e20000100a00 */
[C---:B--2---:R-:W-:Y:S08]  /*85500*/  HMMA.1688.F32.TF32 R32, R232.reuse, R148, R212 ;  /* 0x00000094e820723c */ /* 0x044ff000000810d4 */
[C---:B---3--:R-:W-:Y:S08]  /*85510*/  HMMA.1688.F32.TF32 R120, R232.reuse, R116, R216 ;  /* 0x00000074e878723c */ /* 0x048ff000000810d8 */
[C---:B------:R-:W-:Y:S11]  /*85520*/  HMMA.1688.F32.TF32 R152, R232.reuse, R144, R208 ;  /* 0x00000090e898723c */ /* 0x040ff600000810d0 */
[----:B------:R-:W-:Y:S04]  /*85530*/  @!UPT UIADD3 URZ, URZ, URZ, URZ ;  /* 0x0000003f3f3ff290 */ /* 0x000fe8000fffe03f */
[----:B------:R-:W-:Y:S01]  /*85540*/  STL.64 [R1+0x1850], R120 ;  /* 0x0018507801007387 */ /* 0x000fe20000100a00 */
[----:B------:R2:W-:Y:S02]  /*85550*/  STL.64 [R1+0x1858], R122 ;  /* 0x0018587a01007387 */ /* 0x0005e40000100a00 */
[----:B------:R-:W-:Y:S02]  /*85560*/  STL.64 [R1+0x1860], R32 ;  /* 0x0018602001007387 */ /* 0x000fe40000100a00 */
[----:B------:R4:W-:Y:S01]  /*85570*/  STL.64 [R1+0x1868], R34 ;  /* 0x0018682201007387 */ /* 0x0009e20000100a00 */
[C---:B--2---:R-:W-:Y:S08]  /*85580*/  HMMA.1688.F32.TF32 R120, R232.reuse, R140, R204 ;  /* 0x0000008ce878723c */ /* 0x044ff000000810cc */
[C---:B----4-:R-:W-:Y:S01]  /*85590*/  HMMA.1688.F32.TF32 R32, R232.reuse, R136, R200 ;  /* 0x00000088e820723c */ /* 0x050fe200000810c8 */
[----:B------:R-:W-:Y:S01]  /*855a0*/  STL.64 [R1+0x1870], R152 ;  /* 0x0018709801007387 */ /* 0x000fe20000100a00 */
[----:B------:R2:W-:Y:S06]  /*855b0*/  STL.64 [R1+0x1878], R154 ;  /* 0x0018789a01007387 */ /* 0x0005ec0000100a00 */
[C---:B--2---:R-:W-:Y:S07]  /*855c0*/  HMMA.1688.F32.TF32 R152, R232.reuse, R132, R196 ;  /* 0x00000084e898723c */ /* 0x044fee00000810c4 */
[----:B------:R-:W-:Y:S01]  /*855d0*/  STL.64 [R1+0x1890], R120 ;  /* 0x0018907801007387 */ /* 0x000fe20000100a00 */
[----:B------:R2:W-:Y:S07]  /*855e0*/  STL.64 [R1+0x1898], R122 ;  /* 0x0018987a01007387 */ /* 0x0005ee0000100a00 */
[----:B------:R-:W-:Y:S02]  /*855f0*/  STL.64 [R1+0x18b0], R32 ;  /* 0x0018b02001007387 */ /* 0x000fe40000100a00 */
[----:B------:R3:W-:Y:S01]  /*85600*/  STL.64 [R1+0x18b8], R34 ;  /* 0x0018b82201007387 */ /* 0x0007e20000100a00 */
[C---:B--2---:R-:W-:Y:S08]  /*85610*/  HMMA.1688.F32.TF32 R120, R232.reuse, R128, R192 ;  /* 0x00000080e878723c */ /* 0x044ff000000810c0 */
[C---:B---3--:R-:W-:Y:S01]  /*85620*/  HMMA.1688.F32.TF32 R32, R232.reuse, R124, R188 ;  /* 0x0000007ce820723c */ /* 0x048fe200000810bc */
        /* <DEDUP_REMOVED lines=32> */
[C---:B------:R-:W-:Y:S01]  /*85830*/  HMMA.1688.F32.TF32 R8, R232.reuse, R56, R8 ;  /* 0x00000038e808723c */ /* 0x040fe20000081008 */
[----:B------:R-:W-:Y:S01]  /*85840*/  STL.64 [R1+0x2830], R152 ;  /* 0x0028309801007387 */ /* 0x000fe20000100a00 */
[----:B------:R-:W-:Y:S03]  /*85850*/  STL.64 [R1+0x2838], R154 ;  /* 0x0028389a01007387 */ /* 0x000fe60000100a00 */
        /* <DEDUP_REMOVED lines=11> */
[----:B------:R2:W-:Y:S01]  /*85910*/  STL.64 [R1+0x27d8], R18 ;  /* 0x0027d81201007387 */ /* 0x0005e20000100a00 */
[----:B------:R-:W-:Y:S01]  /*85920*/  STL.64 [R1+0x27c0], R12 ;  /* 0x0027c00c01007387 */ /* 0x000fe20000100a00 */
[----:B------:R3:W-:Y:S02]  /*85930*/  STL.64 [R1+0x27c8], R14 ;  /* 0x0027c80e01007387 */ /* 0x0007e40000100a00 */
[----:B------:R-:W-:Y:S02]  /*85940*/  STL.64 [R1+0x27b0], R8 ;  /* 0x0027b00801007387 */ /* 0x000fe40000100a00 */
[----:B------:R1:W-:Y:S01]  /*85950*/  STL.64 [R1+0x27b8], R10 ;  /* 0x0027b80a01007387 */ /* 0x0003e20000100a00 */
[C---:B--2---:R-:W-:Y:S08]  /*85960*/  HMMA.1688.F32.TF32 R16, R232.reuse, R52, R248 ;  /* 0x00000034e810723c */ /* 0x044ff000000810f8 */
[----:B---3--:R-:W-:Y:S08]  /*85970*/  HMMA.1688.F32.TF32 R12, R232, R48, R244 ;  /* 0x00000030e80c723c */ /* 0x008ff000000810f4 */
[C---:B-1----:R-:W-:Y:S01]  /*85980*/  HMMA.1688.F32.TF32 R8, R228.reuse, R44, R236 ;  /* 0x0000002ce408723c */ /* 0x042fe200000810ec */
        /* <DEDUP_REMOVED lines=10> */
[----:B------:R-:W3:Y:S01]  /*85a30*/  LDL.LU R236, [R1+0x1b40] ;  /* 0x001b400001ec7983 */ /* 0x000ee20000300800 */
[C---:B--2---:R-:W-:Y:S11]  /*85a40*/  HMMA.1688.F32.TF32 R8, R228.reuse, R40, R240 ;  /* 0x00000028e408723c */ /* 0x044ff600000810f0 */
[----:B------:R-:W-:Y:S11]  /*85a50*/  @!UPT UIADD3 URZ, URZ, URZ, URZ ;  /* 0x0000003f3f3ff290 */ /* 0x000ff6000fffe03f */
[----:B------:R-:W-:Y:S01]  /*85a60*/  @!UPT UIADD3 URZ, URZ, URZ, URZ ;  /* 0x0000003f3f3ff290 */ /* 0x000fe2000fffe03f */
[----:B------:R2:W-:Y:S01]  /*85a70*/  STL.64 [R1+0x2790], R8 ;  /* 0x0027900801007387 */ /* 0x0005e20000100a00 */
[----:B------:R4:W-:Y:S02]  /*85a80*/  STL.64 [R1+0x2798], R10 ;  /* 0x0027980a01007387 */ /* 0x0009e40000100a00 */
        /* <DEDUP_REMOVED lines=115> */
[----:B--2---:R-:W2:Y:S02]  /*861c0*/  LDL.LU R8, [R1+0x1b70] ;  /* 0x001b700001087983 */ /* 0x004ea40000300800 */
[----:B------:R-:W2:Y:S02]  /*861d0*/  LDL.LU R9, [R1+0x1b74] ;  /* 0x001b740001097983 */ /* 0x000ea40000300800 */
[----:B----4-:R-:W2:Y:S01]  /*861e0*/  LDL.LU R10, [R1+0x1b78] ;  /* 0x001b7800010a7983 */ /* 0x010ea20000300800 */
[----:B------:R-:W2:Y:S01]  /*861f0*/  LDL.LU R11, [R1+0x1b7c] ;  /* 0x001b7c00010b7983 */ /* 0x000ea20000300800 */
[----:B------:R-:W1:Y:S02]  /*86200*/  LDL.LU R240, [R1+0x1b30] ;  /* 0x001b300001f07983 */ /* 0x000e640000300800 */
[----:B------:R-:W1:Y:S02]  /*86210*/  LDL.LU R241, [R1+0x1b34] ;  /* 0x001b340001f17983 */ /* 0x000e640000300800 */
[----:B------:R-:W1:Y:S01]  /*86220*/  LDL.LU R242, [R1+0x1b38] ;  /* 0x001b380001f27983 */ /* 0x000e620000300800 */
[----:B------:R-:W1:Y:S01]  /*86230*/  LDL.LU R243, [R1+0x1b3c] ;  /* 0x001b3c0001f37983 */ /* 0x000e620000300800 */
[C---:B---3--:R-:W-:Y:S11]  /*86240*/  HMMA.1688.F32.TF32 R32, R228.reuse, R36, R32 ;  /* 0x00000024e420723c */ /* 0x048ff60000081020 */
[----:B------:R-:W-:Y:S11]  /*86250*/  @!UPT UIADD3 URZ, URZ, URZ, URZ ;  /* 0x0000003f3f3ff290 */ /* 0x000ff6000fffe03f */
[----:B------:R-:W-:Y:S01]  /*86260*/  @!UPT UIADD3 URZ, URZ, URZ, URZ ;  /* 0x0000003f3f3ff290 */ /* 0x000fe2000fffe03f */
[----:B------:R-:W-:Y:S01]  /*86270*/  STL.64 [R1+0x2780], R32 ;  /* 0x0027802001007387 */ /* 0x000fe20000100a00 */
[----:B------:R3:W-:Y:S03]  /*86280*/  STL.64 [R1+0x2788], R34 ;  /* 0x0027882201007387 */ /* 0x0007e60000100a00 */
[----:B---3--:R-:W3:Y:S01]  /*86290*/  LDL.LU.64 R34, [R1+0x4bd8] ;  /* 0x004bd80001227983 */ /* 0x008ee20000300a00 */
[----:B------:R-:W4:Y:S02]  /*862a0*/  LDL.LU.64 R32, [R1+0x4bd0] ;  /* 0x004bd00001207983 */ /* 0x000f240000300a00 */
[C---:B----4-:R-:W-:Y:S11]  /*862b0*/  HMMA.1688.F32.TF32 R156, R228.reuse, R32, R156 ;  /* 0x00000020e49c723c */ /* 0x050ff6000008109c */
[----:B------:R-:W-:Y:S11]  /*862c0*/  @!UPT UIADD3 URZ, URZ, URZ, URZ ;  /* 0x0000003f3f3ff290 */ /* 0x000ff6000fffe03f */
[----:B------:R-:W-:Y:S01]  /*862d0*/  @!UPT UIADD3 URZ, URZ, URZ, URZ ;  /* 0x0000003f3f3ff290 */ /* 0x000fe2000fffe03f */
[----:B------:R-:W-:Y:S01]  /*862e0*/  STL.64 [R1+0x2770], R156 ;  /* 0x0027709c01007387 */ /* 0x000fe20000100a00 */
[----:B------:R4:W-:Y:S03]  /*862f0*/  STL.64 [R1+0x2778], R158 ;  /* 0x0027789e01007387 */ /* 0x0009e60000100a00 */
[----:B----4-:R-:W4:Y:S01]  /*86300*/  LDL.LU.64 R158, [R1+0x4bc8] ;  /* 0x004bc800019e7983 */ /* 0x010f220000300a00 */
[----:B------:R-:W2:Y:S02]  /*86310*/  LDL.LU.64 R156, [R1+0x4bc0] ;  /* 0x004bc000019c7983 */ /* 0x000ea40000300a00 */
[C---:B--2---:R-:W-:Y:S11]  /*86320*/  HMMA.1688.F32.TF32 R152, R228.reuse, R156, R152 ;  /* 0x0000009ce498723c */ /* 0x044ff60000081098 */
[----:B------:R-:W-:Y:S11]  /*86330*/  @!UPT UIADD3 URZ, URZ, URZ, URZ ;  /* 0x0000003f3f3ff290 */ /* 0x000ff6000fffe03f */
[----:B------:R-:W-:Y:S01]  /*86340*/  @!UPT UIADD3 URZ, URZ, URZ, URZ ;  /* 0x0000003f3f3ff290 */ /* 0x000fe2000fffe03f */
[----:B------:R-:W-:Y:S01]  /*86350*/  STL.64 [R1+0x2760], R152 ;  /* 0x0027609801007387 */ /* 0x000fe20000100a00 */
[----:B------:R2:W-:Y:S03]  /*86360*/  STL.64 [R1+0x2768], R154 ;  /* 0x0027689a01007387 */ /* 0x0005e60000100a00 */
[----:B--2---:R-:W2:Y:S01]  /*86370*/  LDL.LU.64 R154, [R1+0x4bb8] ;  /* 0x004bb800019a7983 */ /* 0x004ea20000300a00 */
[----:B------:R-:W2:Y:S02]  /*86380*/  LDL.LU.64 R152, [R1+0x4bb0] ;  /* 0x004bb00001987983 */ /* 0x000ea40000300a00 */
[C---:B--2---:R-:W-:Y:S11]  /*86390*/  HMMA.1688.F32.TF32 R120, R228.reuse, R152, R120 ;  /* 0x00000098e478723c */ /* 0x044ff60000081078 */
[----:B------:R-:W-:Y:S11]  /*863a0*/  @!UPT UIADD3 URZ, URZ, URZ, URZ ;  /* 0x0000003f3f3ff290 */ /* 0x000ff6000fffe03f */
[----:B------:R-:W-:Y:S01]  /*863b0*/  @!UPT UIADD3 URZ, URZ, URZ, URZ ;  /* 0x0000003f3f3ff290 */ /* 0x000fe2000fffe03f */
[----:B------:R-:W-:Y:S01]  /*863c0*/  STL.64 [R1+0x2750], R120 ;  /* 0x0027507801007387 */ /* 0x000fe20000100a00 */
[----:B------:R2:W-:Y:S03]  /*863d0*/  STL.64 [R1+0x2758], R122 ;  /* 0x0027587a01007387 */ /* 0x0005e60000100a00 */
[----:B--2---:R-:W2:Y:S01]  /*863e0*/  LDL.LU.64 R122, [R1+0x4ba8] ;  /* 0x004ba800017a7983 */ /* 0x004ea20000300a00 */
[----:B------:R-:W2:Y:S01]  /*863f0*/  LDL.LU.64 R120, [R1+0x4ba0] ;  /* 0x004ba00001787983 */ /* 0x000ea20000300a00 */
        /* <DEDUP_REMOVED lines=57> */
[C---:B-1----:R-:W-:Y:S08]  /*86790*/  HMMA.1688.F32.TF32 R24, R228.reuse, R72, R220 ;  /* 0x00000048e418723c */ /* 0x042ff000000810dc */
[C---:B------:R-:W-:Y:S08]  /*867a0*/  HMMA.1688.F32.TF32 R20, R228.reuse, R68, R16 ;  /* 0x00000044e414723c */ /* 0x040ff00000081010 */
[C---:B------:R-:W-:Y:S08]  /*867b0*/  HMMA.1688.F32.TF32 R16, R228.reuse, R64, R12 ;  /* 0x00000040e410723c */ /* 0x040ff0000008100c */
[C---:B------:R-:W-:Y:S08]  /*867c0*/  HMMA.1688.F32.TF32 R12, R228.reuse, R60, R8 ;  /* 0x0000003ce40c723c */ /* 0x040ff00000081008 */
[C---:B------:R-:W-:Y:S01]  /*867d0*/  HMMA.1688.F32.TF32 R8, R228.reuse, R56, R248 ;  /* 0x00000038e408723c */ /* 0x040fe200000810f8 */
[----:B------:R-:W-:Y:S01]  /*867e0*/  STL.64 [R1+0x2620], R28 ;  /* 0x0026201c01007387 */ /* 0x000fe20000100a00 */
[----:B------:R-:W-:Y:S02]  /*867f0*/  STL.64 [R1+0x2628], R30 ;  /* 0x0026281e01007387 */ /* 0x000fe40000100a00 */
[----:B------:R-:W-:Y:S02]  /*86800*/  STL.64 [R1+0x2610], R24 ;  /* 0x0026101801007387 */ /* 0x000fe40000100a00 */
[----:B------:R-:W-:Y:S01]  /*86810*/  STL.64 [R1+0x2618], R26 ;  /* 0x0026181a01007387 */ /* 0x000fe20000100a00 */
[----:B------:R-:W-:Y:S01]  /*86820*/  STL.64 [R1+0x2600], R20 ;  /* 0x0026001401007387 */ /* 0x000fe20000100a00 */
[----:B------:R-:W-:Y:S02]  /*86830*/  STL.64 [R1+0x2608], R22 ;  /* 0x0026081601007387 */ /* 0x000fe40000100a00 */
[----:B------:R-:W-:Y:S02]  /*86840*/  STL.64 [R1+0x25f0], R16 ;  /* 0x0025f01001007387 */ /* 0x000fe40000100a00 */
[----:B------:R1:W-:Y:S03]  /*86850*/  STL.64 [R1+0x25f8], R18 ;  /* 0x0025f81201007387 */ /* 0x0003e60000100a00 */
[----:B------:R-:W-:Y:S01]  /*86860*/  STL.64 [R1+0x25e0], R12 ;  /* 0x0025e00c01007387 */ /* 0x000fe20000100a00 */
[----:B------:R2:W-:Y:S07]  /*86870*/  STL.64 [R1+0x25e8], R14 ;  /* 0x0025e80e01007387 */ /* 0x0005ee0000100a00 */
[----:B------:R-:W-:Y:S02]  /*86880*/  STL.64 [R1+0x25d0], R8 ;  /* 0x0025d00801007387 */ /* 0x000fe40000100a00 */
[----:B------:R2:W-:Y:S01]  /*86890*/  STL.64 [R1+0x25d8], R10 ;  /* 0x0025d80a01007387 */ /* 0x0005e20000100a00 */
[C---:B-1----:R-:W-:Y:S08]  /*868a0*/  HMMA.1688.F32.TF32 R16, R228.reuse, R52, R244 ;  /* 0x00000034e410723c */ /* 0x042ff000000810f4 */
[----:B--2---:R-:W-:Y:S08]  /*868b0*/  HMMA.1688.F32.TF32 R12, R228, R48, R236 ;  /* 0x00000030e40c723c */ /* 0x004ff000000810ec */
[C---:B------:R-:W-:Y:S01]  /*868c0*/  HMMA.1688.F32.TF32 R8, R232.reuse, R44, R240 ;  /* 0x0000002ce808723c */ /* 0x040fe200000810f0 */
[----:B------:R-:W-:Y:S04]  /*868d0*/  LDS R228, [R3+0x10380] ;  /* 0x0103800003e47984 */ /* 0x000fe80000000800 */
[----:B------:R-:W-:Y:S04]  /*868e0*/  LDS R230, [R3+0x12380] ;  /* 0x0123800003e67984 */ /* 0x000fe80000000800 */
[----:B------:R-:W-:Y:S04]  /*868f0*/  LDS R229, [R4+0x10380] ;  /* 0x0103800004e57984 */ /* 0x000fe80000000800 */
[----:B------:R-:W1:Y:S04]  /*86900*/  LDS R231, [R4+0x12380] ;  /* 0x0123800004e77984 */ /* 0x000e680000000800 */
[----:B------:R-:W-:Y:S01]  /*86910*/  STL.64 [R1+0x25c0], R16 ;  /* 0x0025c01001007387 */ /* 0x000fe20000100a00 */
[----:B------:R-:W-:Y:S02]  /*86920*/  STL.64 [R1+0x25c8], R18 ;  /* 0x0025c81201007387 */ /* 0x000fe40000100a00 */
[----:B------:R-:W2:Y:S02]  /*86930*/  LDL.LU R236, [R1+0x1990] ;  /* 0x0019900001ec7983 */ /* 0x000ea40000300800 */
[----:B------:R3:W-:Y:S01]  /*86940*/  STL.64 [R1+0x1b40], R12 ;  /* 0x001b400c01007387 */ /* 0x0007e20000100a00 */
[----:B------:R3:W-:Y:S01]  /*86950*/  STL.64 [R1+0x1b48], R14 ;  /* 0x001b480e01007387 */ /* 0x0007e20000100a00 */
[----:B------:R1:W-:Y:S02]  /*86960*/  STL.64 [R1+0x1b30], R8 ;  /* 0x001b300801007387 */ /* 0x0003e40000100a00 */
[----:B------:R1:W-:Y:S02]  /*86970*/  STL.64 [R1+0x1b38], R10 ;  /* 0x001b380a01007387 */ /* 0x0003e40000100a00 */
        /* <DEDUP_REMOVED lines=11> */
[----:B---3--:R-:W3:Y:S02]  /*86a30*/  LDL.LU R12, [R1+0x19d0] ;  /* 0x0019d000010c7983 */ /* 0x008ee40000300800 */
[----:B------:R-:W3:Y:S01]  /*86a40*/  LDL.LU R13, [R1+0x19d4] ;  /* 0x0019d400010d7983 */ /* 0x000ee20000300800 */
[----:B------:R-:W3:Y:S01]  /*86a50*/  LDL.LU R14, [R1+0x19d8] ;  /* 0x0019d800010e7983 */ /* 0x000ee20000300800 */
[----:B------:R-:W3:Y:S02]  /*86a60*/  LDL.LU R15, [R1+0x19dc] ;  /* 0x0019dc00010f7983 */ /* 0x000ee40000300800 */
        /* <DEDUP_REMOVED lines=84> */
[----:B-1----:R-:W4:Y:S02]  /*86fb0*/  LDL.LU R8, [R1+0x19c0] ;  /* 0x0019c00001087983 */ /* 0x002f240000300800 */
[----:B------:R-:W4:Y:S01]  /*86fc0*/  LDL.LU R9, [R1+0x19c4] ;  /* 0x0019c40001097983 */ /* 0x000f220000300800 */
[----:B------:R-:W4:Y:S01]  /*86fd0*/  LDL.LU R10, [R1+0x19c8] ;  /* 0x0019c800010a7983 */ /* 0x000f220000300800 */
[----:B------:R-:W4:Y:S02]  /*86fe0*/  LDL.LU R11, [R1+0x19cc] ;  /* 0x0019cc00010b7983 */ /* 0x000f240000300800 */
[----:B------:R-:W4:Y:S02]  /*86ff0*/  LDL.LU R240, [R1+0x1980] ;  /* 0x0019800001f07983 */ /* 0x000f240000300800 */
[----:B------:R-:W4:Y:S01]  /*87000*/  LDL.LU R241, [R1+0x1984] ;  /* 0x0019840001f17983 */ /* 0x000f220000300800 */
[----:B------:R-:W4:Y:S01]  /*87010*/  LDL.LU R242, [R1+0x1988] ;  /* 0x0019880001f27983 */ /* 0x000f220000300800 */
        /* <DEDUP_REMOVED lines=55> */
[C---:B-1----:R-:W-:Y:S08]  /*87390*/  HMMA.1688.F32.TF32 R28, R232.reuse, R96, R224 ;  /* 0x00000060e81c723c */ /* 0x042ff000000810e0 */
[C---:B--2---:R-:W-:Y:S08]  /*873a0*/  HMMA.1688.F32.TF32 R24, R232.reuse, R92, R220 ;  /* 0x0000005ce818723c */ /* 0x044ff000000810dc */
[C---:B---3--:R-:W-:Y:S08]  /*873b0*/  HMMA.1688.F32.TF32 R20, R232.reuse, R88, R16 ;  /* 0x00000058e814723c */ /* 0x048ff00000081010 */
        /* <DEDUP_REMOVED lines=16> */
[C---:B--2---:R-:W-:Y:S08]  /*874c0*/  HMMA.1688.F32.TF32 R12, R232.reuse, R68, R236 ;  /* 0x00000044e80c723c */ /* 0x044ff000000810ec */
[----:B---3--:R-:W-:Y:S07]  /*874d0*/  HMMA.1688.F32.TF32 R8, R232, R64, R240 ;  /* 0x00000040e808723c */ /* 0x008fee00000810f0 */
[----:B------:R-:W-:Y:S01]  /*874e0*/  STL.64 [R1+0x2430], R16 ;  /* 0x0024301001007387 */ /* 0x000fe20000100a00 */
[----:B------:R-:W-:Y:S02]  /*874f0*/  STL.64 [R1+0x2438], R18 ;  /* 0x0024381201007387 */ /* 0x000fe40000100a00 */
[----:B------:R-:W2:Y:S05]  /*87500*/  LDL.LU R236, [R1+0x1680] ;  /* 0x0016800001ec7983 */ /* 0x000eaa0000300800 */
[----:B------:R1:W-:Y:S01]  /*87510*/  STL.64 [R1+0x2420], R12 ;  /* 0x0024200c01007387 */ /* 0x0003e20000100a00 */
[----:B------:R3:W-:Y:S07]  /*87520*/  STL.64 [R1+0x2428], R14 ;  /* 0x0024280e01007387 */ /* 0x0007ee0000100a00 */
        /* <DEDUP_REMOVED lines=13> */
[----:B-1----:R-:W2:Y:S02]  /*87600*/  LDL.LU R12, [R1+0x1700] ;  /* 0x00170000010c7983 */ /* 0x002ea40000300800 */
[----:B------:R-:W2:Y:S01]  /*87610*/  LDL.LU R13, [R1+0x1704] ;  /* 0x00170400010d7983 */ /* 0x000ea20000300800 */
[----:B---3--:R-:W2:Y:S01]  /*87620*/  LDL.LU R14, [R1+0x1708] ;  /* 0x00170800010e7983 */ /* 0x008ea20000300800 */
[----:B------:R-:W2:Y:S02]  /*87630*/  LDL.LU R15, [R1+0x170c] ;  /* 0x00170c00010f7983 */ /* 0x000ea40000300800 */
[----:B------:R-:W3:Y:S02]  /*87640*/  LDL.LU R16, [R1+0x1720] ;  /* 0x0017200001107983 */ /* 0x000ee40000300800 */
        /* <DEDUP_REMOVED lines=83> */
[----:B----4-:R-:W4:Y:S02]  /*87b80*/  LDL.LU R8, [R1+0x16e0] ;  /* 0x0016e00001087983 */ /* 0x010f240000300800 */
        /* <DEDUP_REMOVED lines=17> */
[C---:B------:R-:W-:Y:S08]  /*87ca0*/  HMMA.1688.F32.TF32 R204, R232.reuse, R48, R204 ;  /* 0x00000030e8cc723c */ /* 0x040ff000000810cc */
[C---:B------:R-:W-:Y:S08]  /*87cb0*/  HMMA.1688.F32.TF32 R212, R232.reuse, R56, R212 ;  /* 0x00000038e8d4723c */ /* 0x040ff000000810d4 */
[C---:B------:R-:W-:Y:S08]  /*87cc0*/  HMMA.1688.F32.TF32 R216, R232.reuse, R60, R216 ;  /* 0x0000003ce8d8723c */ /* 0x040ff000000810d8 */
[----:B------:R-:W-:Y:S08]  /*87cd0*/  HMMA.1688.F32.TF32 R208, R232, R52, R208 ;  /* 0x00000034e8d0723c */ /* 0x000ff000000810d0 */
[C---:B------:R-:W-:Y:S01]  /*87ce0*/  HMMA.1688.F32.TF32 R196, R228.reuse, R40, R196 ;  /* 0x00000028e4c4723c */ /* 0x040fe200000810c4 */
[----:B------:R-:W-:Y:S04]  /*87cf0*/  LDS R232, [R3+0x10400] ;  /* 0x0104000003e87984 */ /* 0x000fe80000000800 */
[----:B------:R-:W-:Y:S04]  /*87d00*/  LDS R234, [R3+0x12400] ;  /* 0x0124000003ea7984 */ /* 0x000fe80000000800 */
[----:B------:R-:W-:Y:S04]  /*87d10*/  LDS R233, [R4+0x10400] ;  /* 0x0104000004e97984 */ /* 0x000fe80000000800 */
[----:B------:R-:W1:Y:S01]  /*87d20*/  LDS R235, [R4+0x12400] ;  /* 0x0124000004eb7984 */ /* 0x000e620000000800 */
        /* <DEDUP_REMOVED lines=40> */
[C---:B---3--:R-:W-:Y:S08]  /*87fb0*/  HMMA.1688.F32.TF32 R24, R228.reuse, R112, R220 ;  /* 0x00000070e418723c */ /* 0x048ff000000810dc */
[C---:B-1----:R-:W-:Y:S08]  /*87fc0*/  HMMA.1688.F32.TF32 R20, R228.reuse, R108, R16 ;  /* 0x0000006ce414723c */ /* 0x042ff00000081010 */
[C---:B------:R-:W-:Y:S08]  /*87fd0*/  HMMA.1688.F32.TF32 R16, R228.reuse, R104, R12 ;  /* 0x00000068e410723c */ /* 0x040ff0000008100c */
[C---:B----4-:R-:W-:Y:S08]  /*87fe0*/  HMMA.1688.F32.TF32 R12, R228.reuse, R100, R8 ;  /* 0x00000064e40c723c */ /* 0x050ff00000081008 */
        /* <DEDUP_REMOVED lines=135> */
[----:B------:R-:W-:Y:S08]  /*88860*/  HMMA.1688.F32.TF32 R180, R232, R44, R180 ;  /* 0x0000002ce8b4723c */ /* 0x000ff000000810b4 */
        /* <DEDUP_REMOVED lines=72> */
[C---:B---3--:R-:W-:Y:S07]  /*88cf0*/  HMMA.1688.F32.TF32 R8, R232.reuse, R104, R240 ;  /* 0x00000068e808723c */ /* 0x048fee00000810f0 */
[----:B------:R-:W-:Y:S01]  /*88d00*/  STL.64 [R1+0x2110], R16 ;  /* 0x0021101001007387 */ /* 0x000fe20000100a00 */
[----:B------:R-:W-:Y:S02]  /*88d10*/  STL.64 [R1+0x2118], R18 ;  /* 0x0021181201007387 */ /* 0x000fe40000100a00 */
[----:B------:R-:W2:Y:S05]  /*88d20*/  LDL.LU R248, [R1+0x1370] ;  /* 0x0013700001f87983 */ /* 0x000eaa0000300800 */
[----:B------:R-:W-:Y:S01]  /*88d30*/  STL.64 [R1+0x2100], R12 ;  /* 0x0021000c01007387 */ /* 0x000fe20000100a00 */
[----:B------:R-:W-:Y:S07]  /*88d40*/  STL.64 [R1+0x2108], R14 ;  /* 0x0021080e01007387 */ /* 0x000fee0000100a00 */
[----:B------:R1:W-:Y:S02]  /*88d50*/  STL.64 [R1+0x20f0], R8 ;  /* 0x0020f00801007387 */ /* 0x0003e40000100a00 */
[----:B------:R3:W-:Y:S02]  /*88d60*/  STL.64 [R1+0x20f8], R10 ;  /* 0x0020f80a01007387 */ /* 0x0007e40000100a00 */
[----:B------:R-:W2:Y:S01]  /*88d70*/  LDL.LU R249, [R1+0x1374] ;  /* 0x0013740001f97983 */ /* 0x000ea20000300800 */
[----:B------:R-:W2:Y:S01]  /*88d80*/  LDL.LU R250, [R1+0x1378] ;  /* 0x0013780001fa7983 */ /* 0x000ea20000300800 */
[----:B------:R-:W2:Y:S03]  /*88d90*/  LDL.LU R251, [R1+0x137c] ;  /* 0x00137c0001fb7983 */ /* 0x000ea60000300800 */
[----:B-1----:R-:W4:Y:S01]  /*88da0*/  LDL.LU R8, [R1+0x1380] ;  /* 0x0013800001087983 */ /* 0x002f220000300800 */
[----:B------:R-:W4:Y:S02]  /*88db0*/  LDL.LU R9, [R1+0x1384] ;  /* 0x0013840001097983 */ /* 0x000f240000300800 */
[----:B---3--:R-:W4:Y:S02]  /*88dc0*/  LDL.LU R10, [R1+0x1388] ;  /* 0x00138800010a7983 */ /* 0x008f240000300800 */
[----:B------:R-:W4:Y:S01]  /*88dd0*/  LDL.LU R11, [R1+0x138c] ;  /* 0x00138c00010b7983 */ /* 0x000f220000300800 */
        /* <DEDUP_REMOVED lines=125> */
[C---:B----4-:R-:W-:Y:S08]  /*895b0*/  HMMA.1688.F32.TF32 R16, R228.reuse, R40, R12 ;  /* 0x00000028e410723c */ /* 0x050ff0000008100c */
        /* <DEDUP_REMOVED lines=457> */
[----:B------:R-:W1:Y:S01]  /*8b250*/  LDS R235, [R4+0x12600] ;  /* 0x0126000004eb7984 */ /* 0x000e620000000800 */
[----:B------:R-:W-:Y:S01]  /*8b260*/  IMAD.MOV.U32 R237, RZ, RZ, R0 ;  /* 0x000000ffffed7224 */ /* 0x000fe200078e0000 */
[----:B------:R-:W-:Y:S01]  /*8b270*/  MOV R238, R2 ;  /* 0x0000000200ee7202 */ /* 0x000fe20000000f00 */
[----:B------:R-:W-:Y:S01]  /*8b280*/  IMAD.MOV.U32 R239, RZ, RZ, R252 ;  /* 0x000000ffffef7224 */ /* 0x000fe200078e00fc */
[----:B------:R-:W-:Y:S01]  /*8b290*/  STL.64 [R1+0x1c60], R16 ;  /* 0x001c601001007387 */ /* 0x000fe20000100a00 */
[----:B------:R-:W-:Y:S02]  /*8b2a0*/  STL.64 [R1+0x1c68], R18 ;  /* 0x001c681201007387 */ /* 0x000fe40000100a00 */
[----:B------:R-:W2:Y:S02]  /*8b2b0*/  LDL.LU R240, [R1+0xf50] ;  /* 0x000f500001f07983 */ /* 0x000ea40000300800 */
[----:B------:R-:W-:Y:S01]  /*8b2c0*/  STL.64 [R1+0x1140], R12 ;  /* 0x0011400c01007387 */ /* 0x000fe20000100a00 */
[----:B------:R-:W-:Y:S01]  /*8b2d0*/  STL.64 [R1+0x1148], R14 ;  /* 0x0011480e01007387 */ /* 0x000fe20000100a00 */
[----:B------:R3:W-:Y:S02]  /*8b2e0*/  STL.64 [R1+0x1120], R8 ;  /* 0x0011200801007387 */ /* 0x0007e40000100a00 */
[----:B------:R3:W-:Y:S02]  /*8b2f0*/  STL.64 [R1+0x1128], R10 ;  /* 0x0011280a01007387 */ /* 0x0007e40000100a00 */
[----:B------:R-:W2:Y:S01]  /*8b300*/  LDL.LU R241, [R1+0xf54] ;  /* 0x000f540001f17983 */ /* 0x000ea20000300800 */
[----:B------:R-:W2:Y:S01]  /*8b310*/  LDL.LU R242, [R1+0xf58] ;  /* 0x000f580001f27983 */ /* 0x000ea20000300800 */
[----:B------:R-:W2:Y:S02]  /*8b320*/  LDL.LU R243, [R1+0xf5c] ;  /* 0x000f5c0001f37983 */ /* 0x000ea40000300800 */
[----:B------:R-:W2:Y:S02]  /*8b330*/  LDL.LU R236, [R1+0xf60] ;  /* 0x000f600001ec7983 */ /* 0x000ea40000300800 */
[----:B------:R-:W2:Y:S01]  /*8b340*/  LDL.LU R0, [R1+0x4b58] ;  /* 0x004b580001007983 */ /* 0x000ea20000300800 */
[----:B------:R-:W4:Y:S01]  /*8b350*/  LDL.LU R2, [R1+0x4b54] ;  /* 0x004b540001027983 */ /* 0x000f220000300800 */
[----:B------:R-:W4:Y:S02]  /*8b360*/  LDL.LU R252, [R1+0x4b50] ;  /* 0x004b500001fc7983 */ /* 0x000f240000300800 */
[----:B------:R-:W4:Y:S02]  /*8b370*/  LDL.LU R244, [R1+0xf70] ;  /* 0x000f700001f47983 */ /* 0x000f240000300800 */
[----:B------:R-:W4:Y:S01]  /*8b380*/  LDL.LU R245, [R1+0xf74] ;  /* 0x000f740001f57983 */ /* 0x000f220000300800 */
[----:B------:R-:W4:Y:S01]  /*8b390*/  LDL.LU R246, [R1+0xf78] ;  /* 0x000f780001f67983 */ /* 0x000f220000300800 */
[----:B------:R-:W4:Y:S02]  /*8b3a0*/  LDL.LU R247, [R1+0xf7c] ;  /* 0x000f7c0001f77983 */ /* 0x000f240000300800 */
[----:B---3--:R-:W3:Y:S02]  /*8b3b0*/  LDL.LU R8, [R1+0xf90] ;  /* 0x000f900001087983 */ /* 0x008ee40000300800 */
        /* <DEDUP_REMOVED lines=91> */
[----:B------:R-:W3:Y:S01]  /*8b970*/  LDL.LU R248, [R1+0xf80] ;  /* 0x000f800001f87983 */ /* 0x000ee20000300800 */
[----:B--2---:R-:W-:Y:S01]  /*8b980*/  MOV R251, R0 ;  /* 0x0000000000fb7202 */ /* 0x004fe20000000f00 */
[----:B----4-:R-:W-:Y:S01]  /*8b990*/  IMAD.MOV.U32 R250, RZ, RZ, R2 ;  /* 0x000000fffffa7224 */ /* 0x010fe200078e0002 */
        /* <DEDUP_REMOVED lines=22> */
[----:B------:R-:W-:Y:S01]  /*8bb00*/  STL [R1+0x1c10], R208 ;  /* 0x001c10d001007387 */ /* 0x000fe20000100800 */
        /* <DEDUP_REMOVED lines=25> */
[----:B------:R2:W-:Y:S02]  /*8bca0*/  STL.64 [R1+0x1b28], R30 ;  /* 0x001b281e01007387 */ /* 0x0005e40000100a00 */
[----:B------:R-:W-:Y:S01]  /*8bcb0*/  STL.64 [R1+0x1b10], R24 ;  /* 0x001b101801007387 */ /* 0x000fe20000100a00 */
[----:B------:R3:W-:Y:S01]  /*8bcc0*/  STL.64 [R1+0x1b18], R26 ;  /* 0x001b181a01007387 */ /* 0x0007e20000100a00 */
[----:B------:R-:W-:Y:S02]  /*8bcd0*/  STL.64 [R1+0x1b00], R20 ;  /* 0x001b001401007387 */ /* 0x000fe40000100a00 */
[----:B------:R4:W-:Y:S02]  /*8bce0*/  STL.64 [R1+0x1b08], R22 ;  /* 0x001b081601007387 */ /* 0x0009e40000100a00 */
[----:B------:R-:W-:Y:S01]  /*8bcf0*/  IMAD.MOV.U32 R249, RZ, RZ, R252 ;  /* 0x000000fffff97224 */ /* 0x000fe200078e00fc */
[C---:B--2---:R-:W-:Y:S08]  /*8bd00*/  HMMA.1688.F32.TF32 R28, R228.reuse, R96, R224 ;  /* 0x00000060e41c723c */ /* 0x044ff000000810e0 */
[C---:B---3--:R-:W-:Y:S08]  /*8bd10*/  HMMA.1688.F32.TF32 R24, R228.reuse, R92, R220 ;  /* 0x0000005ce418723c */ /* 0x048ff000000810dc */
[C---:B----4-:R-:W-:Y:S08]  /*8bd20*/  HMMA.1688.F32.TF32 R20, R228.reuse, R88, R16 ;  /* 0x00000058e414723c */ /* 0x050ff00000081010 */
        /* <DEDUP_REMOVED lines=15> */
[C---:B--2---:R-:W-:Y:S08]  /*8be20*/  HMMA.1688.F32.TF32 R16, R228.reuse, R72, R244 ;  /* 0x00000048e410723c */ /* 0x044ff000000810f4 */
[C---:B---3--:R-:W-:Y:S08]  /*8be30*/  HMMA.1688.F32.TF32 R12, R228.reuse, R68, R236 ;  /* 0x00000044e40c723c */ /* 0x048ff000000810ec */
[----:B----4-:R-:W-:Y:S07]  /*8be40*/  HMMA.1688.F32.TF32 R8, R228, R64, R240 ;  /* 0x00000040e408723c */ /* 0x010fee00000810f0 */
        /* <DEDUP_REMOVED lines=20> */
[----:B----4-:R-:W3:Y:S01]  /*8bf90*/  LDL.LU R14, [R1+0xe18] ;  /* 0x000e1800010e7983 */ /* 0x010ee20000300800 */
[----:B------:R-:W3:Y:S02]  /*8bfa0*/  LDL.LU R15, [R1+0xe1c] ;  /* 0x000e1c00010f7983 */ /* 0x000ee40000300800 */
[----:B------:R-:W4:Y:S02]  /*8bfb0*/  LDL.LU R16, [R1+0xe20] ;  /* 0x000e200001107983 */ /* 0x000f240000300800 */
[----:B------:R-:W4:Y:S01]  /*8bfc0*/  LDL.LU R17, [R1+0xe24] ;  /* 0x000e240001117983 */ /* 0x000f220000300800 */
[----:B------:R-:W4:Y:S01]  /*8bfd0*/  LDL.LU R18, [R1+0xe28] ;  /* 0x000e280001127983 */ /* 0x000f220000300800 */
[----:B------:R-:W4:Y:S02]  /*8bfe0*/  LDL.LU R19, [R1+0xe2c] ;  /* 0x000e2c0001137983 */ /* 0x000f240000300800 */
        /* <DEDUP_REMOVED lines=56> */
[----:B------:R-:W-:-:S02]  /*8c370*/  IMAD.MOV.U32 R252, RZ, RZ, R209 ;  /* 0x000000fffffc7224 */ /* 0x000fc400078e00d1 */
[----:B------:R-:W4:Y:S02]  /*8c380*/  LDL.LU R208, [R1+0xf20] ;  /* 0x000f200001d07983 */ /* 0x000f240000300800 */
[----:B------:R-:W-:Y:S01]  /*8c390*/  IMAD.MOV.U32 R2, RZ, RZ, R210 ;  /* 0x000000ffff027224 */ /* 0x000fe200078e00d2 */
[----:B------:R-:W4:Y:S01]  /*8c3a0*/  LDL.LU R209, [R1+0xf24] ;  /* 0x000f240001d17983 */ /* 0x000f220000300800 */
[----:B------:R-:W-:Y:S02]  /*8c3b0*/  IMAD.MOV.U32 R0, RZ, RZ, R211 ;  /* 0x000000ffff007224 */ /* 0x000fe400078e00d3 */
        /* <DEDUP_REMOVED lines=22> */
[----:B-1----:R-:W4:Y:S01]  /*8c520*/  LDL.LU R8, [R1+0xe00] ;  /* 0x000e000001087983 */ /* 0x002f220000300800 */
        /* <DEDUP_REMOVED lines=33> */
[----:B------:R-:W-:Y:S01]  /*8c740*/  STL.64 [R1+0xfc8], R210 ;  /* 0x000fc8d201007387 */ /* 0x000fe20000100a00 */
[C---:B------:R-:W-:Y:S01]  /*8c750*/  HMMA.1688.F32.TF32 R160, R232.reuse, R140, R160 ;  /* 0x0000008ce8a0723c */ /* 0x040fe200000810a0 */
        /* <DEDUP_REMOVED lines=25> */
[----:B------:R2:W-:Y:S01]  /*8c8f0*/  STL.64 [R1+0x1338], R30 ;  /* 0x0013381e01007387 */ /* 0x0005e20000100a00 */
[----:B------:R-:W-:Y:S02]  /*8c900*/  STL.64 [R1+0x1340], R24 ;  /* 0x0013401801007387 */ /* 0x000fe40000100a00 */
[----:B------:R3:W-:Y:S02]  /*8c910*/  STL.64 [R1+0x1348], R26 ;  /* 0x0013481a01007387 */ /* 0x0007e40000100a00 */
[----:B------:R-:W-:Y:S01]  /*8c920*/  STL.64 [R1+0x1350], R20 ;  /* 0x0013501401007387 */ /* 0x000fe20000100a00 */
[----:B------:R4:W-:Y:S01]  /*8c930*/  STL.64 [R1+0x1358], R22 ;  /* 0x0013581601007387 */ /* 0x0009e20000100a00 */
        /* <DEDUP_REMOVED lines=47> */
[----:B------:R-:W1:Y:S01]  /*8cc30*/  LDL.LU R28, [R1+0x940] ;  /* 0x00094000011c7983 */ /* 0x000e620000300800 */
[----:B------:R-:W1:Y:S02]  /*8cc40*/  LDL.LU R29, [R1+0x944] ;  /* 0x00094400011d7983 */ /* 0x000e640000300800 */
[----:B------:R-:W1:Y:S02]  /*8cc50*/  LDL.LU R30, [R1+0x948] ;  /* 0x00094800011e7983 */ /* 0x000e640000300800 */
[----:B------:R-:W1:Y:S01]  /*8cc60*/  LDL.LU R31, [R1+0x94c] ;  /* 0x00094c00011f7983 */ /* 0x000e620000300800 */
        /* <DEDUP_REMOVED lines=60> */
[----:B-1----:R-:W-:Y:S08]  /*8d030*/  HMMA.1688.F32.TF32 R28, R228, R44, R28 ;  /* 0x0000002ce41c723c */ /* 0x002ff0000008101c */
[C---:B--2---:R-:W-:Y:S08]  /*8d040*/  HMMA.1688.F32.TF32 R160, R232.reuse, R48, R160 ;  /* 0x00000030e8a0723c */ /* 0x044ff000000810a0 */
[C---:B------:R-:W-:Y:S08]  /*8d050*/  HMMA.1688.F32.TF32 R164, R232.reuse, R52, R164 ;  /* 0x00000034e8a4723c */ /* 0x040ff000000810a4 */
[C---:B---3--:R-:W-:Y:S08]  /*8d060*/  HMMA.1688.F32.TF32 R172, R232.reuse, R60, R172 ;  /* 0x0000003ce8ac723c */ /* 0x048ff000000810ac */
[C---:B----4-:R-:W-:Y:S08]  /*8d070*/  HMMA.1688.F32.TF32 R176, R232.reuse, R64, R176 ;  /* 0x00000040e8b0723c */ /* 0x050ff000000810b0 */
[C---:B------:R-:W-:Y:S08]  /*8d080*/  HMMA.1688.F32.TF32 R180, R232.reuse, R68, R180 ;  /* 0x00000044e8b4723c */ /* 0x040ff000000810b4 */
[C---:B------:R-:W-:Y:S08]  /*8d090*/  HMMA.1688.F32.TF32 R188, R232.reuse, R76, R188 ;  /* 0x0000004ce8bc723c */ /* 0x040ff000000810bc */
[C---:B------:R-:W-:Y:S08]  /*8d0a0*/  HMMA.1688.F32.TF32 R192, R232.reuse, R80, R192 ;  /* 0x00000050e8c0723c */ /* 0x040ff000000810c0 */
[C---:B------:R-:W-:Y:S08]  /*8d0b0*/  HMMA.1688.F32.TF32 R184, R232.reuse, R72, R184 ;  /* 0x00000048e8b8723c */ /* 0x040ff000000810b8 */
[----:B------:R-:W-:Y:S08]  /*8d0c0*/  HMMA.1688.F32.TF32 R168, R232, R56, R168 ;  /* 0x00000038e8a8723c */ /* 0x000ff000000810a8 */
[C---:B------:R-:W-:Y:S08]  /*8d0d0*/  HMMA.1688.F32.TF32 R20, R228.reuse, R36, R20 ;  /* 0x00000024e414723c */ /* 0x040ff00000081014 */
        /* <DEDUP_REMOVED lines=43> */
[----:B------:R-:W-:Y:S02]  /*8d390*/  STL.64 [R1+0x4b48], R150 ;  /* 0x004b489601007387 */ /* 0x000fe40000100a00 */
[----:B------:R-:W-:Y:S02]  /*8d3a0*/  STL.64 [R1+0x1560], R12 ;  /* 0x0015600c01007387 */ /* 0x000fe40000100a00 */
[----:B------:R-:W-:Y:S02]  /*8d3b0*/  STL.64 [R1+0x1568], R14 ;  /* 0x0015680e01007387 */ /* 0x000fe40000100a00 */
[----:B------:R-:W-:Y:S04]  /*8d3c0*/  STL.64 [R1+0x4b40], R148 ;  /* 0x004b409401007387 */ /* 0x000fe80000100a00 */
        /* <DEDUP_REMOVED lines=15> */
[----:B------:R-:W2:Y:S11]  /*8d4c0*/  LDL.LU R240, [R1+0xb00] ;  /* 0x000b000001f07983 */ /* 0x000eb60000300800 */
[----:B------:R-:W-:Y:S11]  /*8d4d0*/  @!UPT UIADD3 URZ, URZ, URZ, URZ ;  /* 0x0000003f3f3ff290 */ /* 0x000ff6000fffe03f */
        /* <DEDUP_REMOVED lines=13> */
[----:B---3--:R-:W3:Y:S02]  /*8d5b0*/  LDL.LU R8, [R1+0xb40] ;  /* 0x000b400001087983 */ /* 0x008ee40000300800 */
[----:B------:R-:W3:Y:S02]  /*8d5c0*/  LDL.LU R9, [R1+0xb44] ;  /* 0x000b440001097983 */ /* 0x000ee40000300800 */
[----:B----4-:R-:W3:Y:S01]  /*8d5d0*/  LDL.LU R10, [R1+0xb48] ;  /* 0x000b4800010a7983 */ /* 0x010ee20000300800 */
[----:B------:R-:W3:Y:S01]  /*8d5e0*/  LDL.LU R11, [R1+0xb4c] ;  /* 0x000b4c00010b7983 */ /* 0x000ee20000300800 */
[----:B------:R-:W4:Y:S02]  /*8d5f0*/  LDL.LU R220, [R1+0x930] ;  /* 0x0009300001dc7983 */ /* 0x000f240000300800 */
[----:B------:R-:W4:Y:S02]  /*8d600*/  LDL.LU R221, [R1+0x934] ;  /* 0x0009340001dd7983 */ /* 0x000f240000300800 */
[----:B------:R-:W4:Y:S01]  /*8d610*/  LDL.LU R222, [R1+0x938] ;  /* 0x0009380001de7983 */ /* 0x000f220000300800 */
[----:B------:R-:W4:Y:S01]  /*8d620*/  LDL.LU R223, [R1+0x93c] ;  /* 0x00093c0001df7983 */ /* 0x000f220000300800 */
        /* <DEDUP_REMOVED lines=76> */
[----:B------:R-:W1:Y:S02]  /*8daf0*/  LDL.LU R16, [R1+0x920] ;  /* 0x0009200001107983 */ /* 0x000e640000300800 */
[----:B------:R-:W1:Y:S02]  /*8db00*/  LDL.LU R17, [R1+0x924] ;  /* 0x0009240001117983 */ /* 0x000e640000300800 */
[----:B------:R-:W1:Y:S01]  /*8db10*/  LDL.LU R18, [R1+0x928] ;  /* 0x0009280001127983 */ /* 0x000e620000300800 */
[----:B------:R-:W1:Y:S01]  /*8db20*/  LDL.LU R19, [R1+0x92c] ;  /* 0x00092c0001137983 */ /* 0x000e620000300800 */
        /* <DEDUP_REMOVED lines=8> */
[----:B------:R-:W-:Y:S02]  /*8dbb0*/  STL.64 [R1+0x4b18], R138 ;  /* 0x004b188a01007387 */ /* 0x000fe40000100a00 */
[----:B------:R2:W-:Y:S02]  /*8dbc0*/  STL.64 [R1+0x4b10], R136 ;  /* 0x004b108801007387 */ /* 0x0005e40000100a00 */
        /* <DEDUP_REMOVED lines=48> */
[----:B------:R-:W-:Y:S08]  /*8ded0*/  HMMA.1688.F32.TF32 R20, R228, R48, R220 ;  /* 0x00000030e414723c */ /* 0x000ff000000810dc */
[C---:B-1----:R-:W-:Y:S01]  /*8dee0*/  HMMA.1688.F32.TF32 R16, R232.reuse, R44, R16 ;  /* 0x0000002ce810723c */ /* 0x042fe20000081010 */
[----:B------:R-:W-:Y:S01]  /*8def0*/  STL.64 [R1+0x1820], R144 ;  /* 0x0018209001007387 */ /* 0x000fe20000100a00 */
[----:B------:R-:W-:Y:S03]  /*8df00*/  STL.64 [R1+0x1828], R146 ;  /* 0x0018289201007387 */ /* 0x000fe60000100a00 */
        /* <DEDUP_REMOVED lines=15> */
[----:B------:R2:W-:Y:S02]  /*8e000*/  STL.64 [R1+0x1778], R18 ;  /* 0x0017781201007387 */ /* 0x0005e40000100a00 */
[C---:B--2---:R-:W-:Y:S08]  /*8e010*/  HMMA.1688.F32.TF32 R16, R232.reuse, R40, R12 ;  /* 0x00000028e810723c */ /* 0x044ff0000008100c */
[C---:B------:R-:W-:Y:S08]  /*8e020*/  HMMA.1688.F32.TF32 R12, R232.reuse, R36, R8 ;  /* 0x00000024e80c723c */ /* 0x040ff00000081008 */
[C---:B------:R-:W-:Y:S07]  /*8e030*/  HMMA.1688.F32.TF32 R8, R232.reuse, R32, R248 ;  /* 0x00000020e808723c */ /* 0x040fee00000810f8 */
[----:B------:R-:W-:Y:S01]  /*8e040*/  STL.64 [R1+0x1750], R16 ;  /* 0x0017501001007387 */ /* 0x000fe20000100a00 */
[----:B------:R2:W-:Y:S07]  /*8e050*/  STL.64 [R1+0x1758], R18 ;  /* 0x0017581201007387 */ /* 0x0005ee0000100a00 */
[----:B------:R-:W-:Y:S02]  /*8e060*/  STL.64 [R1+0x1720], R12 ;  /* 0x0017200c01007387 */ /* 0x000fe40000100a00 */
[----:B------:R3:W-:Y:S06]  /*8e070*/  STL.64 [R1+0x1728], R14 ;  /* 0x0017280e01007387 */ /* 0x0007ec0000100a00 */
[----:B------:R-:W-:Y:S01]  /*8e080*/  STL.64 [R1+0x1700], R8 ;  /* 0x0017000801007387 */ /* 0x000fe20000100a00 */
[----:B------:R4:W-:Y:S01]  /*8e090*/  STL.64 [R1+0x1708], R10 ;  /* 0x0017080a01007387 */ /* 0x0009e20000100a00 */
[C---:B--2---:R-:W-:Y:S08]  /*8e0a0*/  HMMA.1688.F32.TF32 R16, R232.reuse, R156, R244 ;  /* 0x0000009ce810723c */ /* 0x044ff000000810f4 */
[C---:B---3--:R-:W-:Y:S08]  /*8e0b0*/  HMMA.1688.F32.TF32 R12, R232.reuse, R152, R236 ;  /* 0x00000098e80c723c */ /* 0x048ff000000810ec */
[C---:B----4-:R-:W-:Y:S07]  /*8e0c0*/  HMMA.1688.F32.TF32 R8, R232.reuse, R120, R240 ;  /* 0x00000078e808723c */ /* 0x050fee00000810f0 */
        /* <DEDUP_REMOVED lines=122> */
[----:B------:R-:W1:Y:S01]  /*8e870*/  LDL.LU R16, [R1+0x8f0] ;  /* 0x0008f00001107983 */ /* 0x000e620000300800 */
[----:B------:R-:W1:Y:S02]  /*8e880*/  LDL.LU R17, [R1+0x8f4] ;  /* 0x0008f40001117983 */ /* 0x000e640000300800 */
[----:B------:R-:W1:Y:S02]  /*8e890*/  LDL.LU R18, [R1+0x8f8] ;  /* 0x0008f80001127983 */ /* 0x000e640000300800 */
[----:B------:R-:W1:Y:S01]  /*8e8a0*/  LDL.LU R19, [R1+0x8fc] ;  /* 0x0008fc0001137983 */ /* 0x000e620000300800 */
        /* <DEDUP_REMOVED lines=17> */
[----:B------:R-:W3:Y:S02]  /*8e9c0*/  LDL.LU.64 R144, [R1+0x4b30] ;  /* 0x004b300001907983 */ /* 0x000ee40000300a00 */
[C---:B---3--:R-:W-:Y:S11]  /*8e9d0*/  HMMA.1688.F32.TF32 R140, R232.reuse, R144, R140 ;  /* 0x00000090e88c723c */ /* 0x048ff6000008108c */
[----:B------:R-:W-:Y:S11]  /*8e9e0*/  @!UPT UIADD3 URZ, URZ, URZ, URZ ;  /* 0x0000003f3f3ff290 */ /* 0x000ff6000fffe03f */
[----:B------:R-:W-:Y:S01]  /*8e9f0*/  @!UPT UIADD3 URZ, URZ, URZ, URZ ;  /* 0x0000003f3f3ff290 */ /* 0x000fe2000fffe03f */
[----:B------:R-:W-:Y:S01]  /*8ea00*/  STL.64 [R1+0x1660], R140 ;  /* 0x0016608c01007387 */ /* 0x000fe20000100a00 */
[----:B------:R3:W-:Y:S03]  /*8ea10*/  STL.64 [R1+0x1668], R142 ;  /* 0x0016688e01007387 */ /* 0x0007e60000100a00 */
[----:B---3--:R-:W3:Y:S01]  /*8ea20*/  LDL.LU.64 R142, [R1+0x4b28] ;  /* 0x004b2800018e7983 */ /* 0x008ee20000300a00 */
        /* <DEDUP_REMOVED lines=10> */
[----:B------:R-:W-:Y:S08]  /*8ead0*/  HMMA.1688.F32.TF32 R212, R232, R124, R212 ;  /* 0x0000007ce8d4723c */ /* 0x000ff000000810d4 */
[C---:B-1----:R-:W-:Y:S08]  /*8eae0*/  HMMA.1688.F32.TF32 R16, R228.reuse, R40, R16 ;  /* 0x00000028e410723c */ /* 0x042ff00000081010 */
[C---:B----4-:R-:W-:Y:S08]  /*8eaf0*/  HMMA.1688.F32.TF32 R12, R228.reuse, R36, R12 ;  /* 0x00000024e40c723c */ /* 0x050ff0000008100c */
[----:B------:R-:W-:Y:S08]  /*8eb00*/  HMMA.1688.F32.TF32 R8, R228, R32, R8 ;  /* 0x00000020e408723c */ /* 0x000ff00000081008 */
[C---:B--2---:R-:W-:Y:S11]  /*8eb10*/  HMMA.1688.F32.TF32 R248, R232.reuse, R136, R248 ;  /* 0x00000088e8f8723c */ /* 0x044ff600000810f8 */
[----:B------:R-:W-:Y:S11]  /*8eb20*/  @!UPT UIADD3 URZ, URZ, URZ, URZ ;  /* 0x0000003f3f3ff290 */ /* 0x000ff6000fffe03f */
[----:B------:R-:W-:Y:S01]  /*8eb30*/  @!UPT UIADD3 URZ, URZ, URZ, URZ ;  /* 0x0000003f3f3ff290 */ /* 0x000fe2000fffe03f */
[----:B------:R-:W-:Y:S01]  /*8eb40*/  STL.64 [R1+0x1640], R248 ;  /* 0x001640f801007387 */ /* 0x000fe20000100a00 */
[----:B------:R1:W-:Y:S03]  /*8eb50*/  STL.64 [R1+0x1648], R250 ;  /* 0x001648fa01007387 */ /* 0x0003e60000100a00 */
[----:B-1----:R-:W2:Y:S01]  /*8eb60*/  LDL.LU.64 R250, [R1+0x4b08] ;  /* 0x004b080001fa7983 */ /* 0x002ea20000300a00 */
[----:B------:R-:W4:Y:S02]  /*8eb70*/  LDL.LU.64 R248, [R1+0x4b00] ;  /* 0x004b000001f87983 */ /* 0x000f240000300a00 */
[----:B------:R-:W-:Y:S02]  /*8eb80*/  STL.64 [R1+0x1630], R244 ;  /* 0x001630f401007387 */ /* 0x000fe40000100a00 */
[----:B------:R1:W-:Y:S02]  /*8eb90*/  STL.64 [R1+0x1638], R246 ;  /* 0x001638f601007387 */ /* 0x0003e40000100a00 */
[----:B-1----:R-:W2:Y:S01]  /*8eba0*/  LDL.LU.64 R246, [R1+0x4af8] ;  /* 0x004af80001f67983 */ /* 0x002ea20000300a00 */
[----:B------:R-:W2:Y:S02]  /*8ebb0*/  LDL.LU.64 R244, [R1+0x4af0] ;  /* 0x004af00001f47983 */ /* 0x000ea40000300a00 */
[----:B------:R-:W-:Y:S02]  /*8ebc0*/  STL.64 [R1+0x1620], R216 ;  /* 0x001620d801007387 */ /* 0x000fe40000100a00 */
[----:B------:R1:W-:Y:S01]  /*8ebd0*/  STL.64 [R1+0x1628], R218 ;  /* 0x001628da01007387 */ /* 0x0003e20000100a00 */
[----:B------:R-:W-:Y:S01]  /*8ebe0*/  STL.64 [R1+0x1610], R212 ;  /* 0x001610d401007387 */ /* 0x000fe20000100a00 */
[----:B------:R3:W-:Y:S01]  /*8ebf0*/  STL.64 [R1+0x1618], R214 ;  /* 0x001618d601007387 */ /* 0x0007e20000100a00 */
[C---:B-1----:R-:W-:Y:S08]  /*8ec00*/  HMMA.1688.F32.TF32 R216, R232.reuse, R112, R208 ;  /* 0x00000070e8d8723c */ /* 0x042ff000000810d0 */
        /* <DEDUP_REMOVED lines=24> */
[----:B------:R-:W-:Y:S01]  /*8ed90*/  STL.64 [R1+0x1518], R202 ;  /* 0x001518ca01007387 */ /* 0x000fe20000100a00 */
[----:B------:R-:W-:Y:S01]  /*8eda0*/  HMMA.1688.F32.TF32 R24, R232, R48, R224 ;  /* 0x00000030e818723c */ /* 0x000fe200000810e0 */
[----:B------:R-:W-:Y:S01]  /*8edb0*/  STL.64 [R1+0x1500], R196 ;  /* 0x001500c401007387 */ /* 0x000fe20000100a00 */
[----:B------:R-:W-:Y:S06]  /*8edc0*/  STL.64 [R1+0x1508], R198 ;  /* 0x001508c601007387 */ /* 0x000fec0000100a00 */
[C---:B------:R-:W-:Y:S01]  /*8edd0*/  HMMA.1688.F32.TF32 R20, R228.reuse, R44, R220 ;  /* 0x0000002ce414723c */ /* 0x040fe200000810dc */
        /* <DEDUP_REMOVED lines=27> */
[----:B------:R3:W-:Y:S03]  /*8ef90*/  STL.64 [R1+0x1278], R14 ;  /* 0x0012780e01007387 */ /* 0x0007e60000100a00 */
[----:B------:R-:W-:Y:S04]  /*8efa0*/  LDS R232, [R3+0x14000] ;  /* 0x0140000003e87984 */ /* 0x000fe80000000800 */
[----:B------:R-:W-:Y:S04]  /*8efb0*/  LDS R234, [R3+0x16000] ;  /* 0x0160000003ea7984 */ /* 0x000fe80000000800 */
[----:B------:R-:W-:Y:S04]  /*8efc0*/  LDS R233, [R4+0x14000] ;  /* 0x0140000004e97984 */ /* 0x000fe80000000800 */
[----:B------:R-:W2:Y:S01]  /*8efd0*/  LDS R235, [R4+0x16000] ;  /* 0x0160000004eb7984 */ /* 0x000ea20000000800 */
[C---:B-1----:R-:W-:Y:S08]  /*8efe0*/  HMMA.1688.F32.TF32 R16, R228.reuse, R156, R236 ;  /* 0x0000009ce410723c */ /* 0x042ff000000810ec */
[----:B---3--:R-:W-:Y:S01]  /*8eff0*/  HMMA.1688.F32.TF32 R12, R228, R152, R240 ;  /* 0x00000098e40c723c */ /* 0x008fe200000810f0 */
[----:B------:R1:W-:Y:S01]  /*8f000*/  STL.64 [R1+0x1260], R8 ;  /* 0x0012600801007387 */ /* 0x0003e20000100a00 */
[----:B------:R3:W-:Y:S03]  /*8f010*/  STL.64 [R1+0x1268], R10 ;  /* 0x0012680a01007387 */ /* 0x0007e60000100a00 */
[----:B-1----:R-:W2:Y:S01]  /*8f020*/  LDL.LU R8, [R1+0x5b0] ;  /* 0x0005b00001087983 */ /* 0x002ea20000300800 */
[----:B---3--:R-:W-:Y:S01]  /*8f030*/  MOV R10, R5 ;  /* 0x00000005000a7202 */ /* 0x008fe20000000f00 */
[----:B------:R-:W-:-:S08]  /*8f040*/  IMAD.MOV.U32 R11, RZ, RZ, R7 ;  /* 0x000000ffff0b7224 */ /* 0x000fd000078e0007 */
[----:B------:R-:W-:Y:S01]  /*8f050*/  STL.64 [R1+0x1250], R16 ;  /* 0x0012501001007387 */ /* 0x000fe20000100a00 */
[----:B------:R-:W-:Y:S07]  /*8f060*/  STL.64 [R1+0x1258], R18 ;  /* 0x0012581201007387 */ /* 0x000fee0000100a00 */
[----:B------:R1:W-:Y:S02]  /*8f070*/  STL.64 [R1+0x1240], R12 ;  /* 0x0012400c01007387 */ /* 0x0003e40000100a00 */
[----:B------:R3:W-:Y:S01]  /*8f080*/  STL.64 [R1+0x1248], R14 ;  /* 0x0012480e01007387 */ /* 0x0007e20000100a00 */
[----:B------:R-:W2:Y:S01]  /*8f090*/  LDL.LU R9, [R1+0x5b4] ;  /* 0x0005b40001097983 */ /* 0x000ea20000300800 */
[----:B------:R-:W2:Y:S02]  /*8f0a0*/  LDL.LU R5, [R1+0x4aec] ;  /* 0x004aec0001057983 */ /* 0x000ea40000300800 */
[----:B------:R-:W2:Y:S01]  /*8f0b0*/  LDL.LU R7, [R1+0x4ae8] ;  /* 0x004ae80001077983 */ /* 0x000ea20000300800 */
[----:B-1----:R-:W2:Y:S01]  /*8f0c0*/  LDL.LU R12, [R1+0x5c0] ;  /* 0x0005c000010c7983 */ /* 0x002ea20000300800 */
[----:B------:R-:W2:Y:S02]  /*8f0d0*/  LDL.LU R13, [R1+0x5c4] ;  /* 0x0005c400010d7983 */ /* 0x000ea40000300800 */
[----:B---3--:R-:W3:Y:S02]  /*8f0e0*/  LDL.LU R14, [R1+0x5c8] ;  /* 0x0005c800010e7983 */ /* 0x008ee40000300800 */
        /* <DEDUP_REMOVED lines=92> */
[C---:B---3--:R-:W-:Y:S11]  /*8f6b0*/  HMMA.1688.F32.TF32 R236, R228.reuse, R120, R236 ;  /* 0x00000078e4ec723c */ /* 0x048ff600000810ec */
[----:B------:R-:W-:Y:S11]  /*8f6c0*/  @!UPT UIADD3 URZ, URZ, URZ, URZ ;  /* 0x0000003f3f3ff290 */ /* 0x000ff6000fffe03f */
[----:B------:R-:W-:Y:S01]  /*8f6d0*/  @!UPT UIADD3 URZ, URZ, URZ, URZ ;  /* 0x0000003f3f3ff290 */ /* 0x000fe2000fffe03f */
[----:B------:R-:W-:Y:S01]  /*8f6e0*/  STL.64 [R1+0x1230], R236 ;  /* 0x001230ec01007387 */ /* 0x000fe20000100a00 */
[----:B------:R1:W-:Y:S03]  /*8f6f0*/  STL.64 [R1+0x1238], R238 ;  /* 0x001238ee01007387 */ /* 0x0003e60000100a00 */
[----:B-1----:R-:W2:Y:S01]  /*8f700*/  LDL.LU.64 R238, [R1+0x4ae0] ;  /* 0x004ae00001ee7983 */ /* 0x002ea20000300a00 */
[----:B------:R-:W3:Y:S02]  /*8f710*/  LDL.LU.64 R236, [R1+0x4ad8] ;  /* 0x004ad80001ec7983 */ /* 0x000ee40000300a00 */
[----:B------:R-:W-:Y:S02]  /*8f720*/  STL.64 [R1+0x1200], R240 ;  /* 0x001200f001007387 */ /* 0x000fe40000100a00 */
[----:B------:R1:W-:Y:S02]  /*8f730*/  STL.64 [R1+0x1208], R242 ;  /* 0x001208f201007387 */ /* 0x0003e40000100a00 */
[----:B-1----:R-:W2:Y:S01]  /*8f740*/  LDL.LU.64 R242, [R1+0x4ad0] ;  /* 0x004ad00001f27983 */ /* 0x002ea20000300a00 */
[----:B------:R-:W3:Y:S01]  /*8f750*/  LDL.LU.64 R240, [R1+0x4ac8] ;  /* 0x004ac80001f07983 */ /* 0x000ee20000300a00 */
[C---:B----4-:R-:W-:Y:S08]  /*8f760*/  HMMA.1688.F32.TF32 R216, R228.reuse, R148, R216 ;  /* 0x00000094e4d8723c */ /* 0x050ff000000810d8 */
[C---:B------:R-:W-:Y:S08]  /*8f770*/  HMMA.1688.F32.TF32 R212, R228.reuse, R144, R212 ;  /* 0x00000090e4d4723c */ /* 0x040ff000000810d4 */
[C---:B------:R-:W-:Y:S08]  /*8f780*/  HMMA.1688.F32.TF32 R208, R228.reuse, R140, R208 ;  /* 0x0000008ce4d0723c */ /* 0x040ff000000810d0 */
[C---:B------:R-:W-:Y:S08]  /*8f790*/  HMMA.1688.F32.TF32 R204, R228.reuse, R136, R204 ;  /* 0x00000088e4cc723c */ /* 0x040ff000000810cc */
[C---:B------:R-:W-:Y:S01]  /*8f7a0*/  HMMA.1688.F32.TF32 R200, R228.reuse, R132, R200 ;  /* 0x00000084e4c8723c */ /* 0x040fe200000810c8 */
[----:B------:R-:W-:Y:S01]  /*8f7b0*/  IMAD.MOV.U32 R18, RZ, RZ, R7 ;  /* 0x000000ffff127224 */ /* 0x000fe200078e0007 */
[----:B------:R-:W-:Y:S01]  /*8f7c0*/  STL.64 [R1+0x11f0], R216 ;  /* 0x0011f0d801007387 */ /* 0x000fe20000100a00 */
[----:B------:R-:W-:Y:S02]  /*8f7d0*/  STL.64 [R1+0x11f8], R218 ;  /* 0x0011f8da01007387 */ /* 0x000fe40000100a00 */
[----:B------:R-:W-:Y:S02]  /*8f7e0*/  STL.64 [R1+0x11d0], R212 ;  /* 0x0011d0d401007387 */ /* 0x000fe40000100a00 */
[----:B------:R-:W-:Y:S01]  /*8f7f0*/  STL.64 [R1+0x11d8], R214 ;  /* 0x0011d8d601007387 */ /* 0x000fe20000100a00 */
[----:B------:R-:W-:Y:S01]  /*8f800*/  STL.64 [R1+0x11c0], R208 ;  /* 0x0011c0d001007387 */ /* 0x000fe20000100a00 */
[----:B------:R-:W-:Y:S06]  /*8f810*/  STL.64 [R1+0x11c8], R210 ;  /* 0x0011c8d201007387 */ /* 0x000fec0000100a00 */
[----:B------:R-:W-:Y:S02]  /*8f820*/  STL.64 [R1+0x11b0], R204 ;  /* 0x0011b0cc01007387 */ /* 0x000fe40000100a00 */
[----:B------:R1:W-:Y:S07]  /*8f830*/  STL.64 [R1+0x11b8], R206 ;  /* 0x0011b8ce01007387 */ /* 0x0003ee0000100a00 */
[----:B------:R-:W-:Y:S01]  /*8f840*/  MOV R7, R202 ;  /* 0x000000ca00077202 */ /* 0x000fe20000000f00 */
[----:B------:R4:W-:Y:S01]  /*8f850*/  STL.64 [R1+0x1180], R200 ;  /* 0x001180c801007387 */ /* 0x0009e20000100a00 */
[----:B------:R-:W-:Y:S01]  /*8f860*/  IMAD.MOV.U32 R6, RZ, RZ, R203 ;  /* 0x000000ffff067224 */ /* 0x000fe200078e00cb */
[C---:B-1----:R-:W-:Y:S08]  /*8f870*/  HMMA.1688.F32.TF32 R204, R228.reuse, R128, R196 ;  /* 0x00000080e4cc723c */ /* 0x042ff000000810c4 */
        /* <DEDUP_REMOVED lines=13> */
[----:B------:R-:W-:-:S07]  /*8f950*/  IMAD.MOV.U32 R19, RZ, RZ, R5 ;  /* 0x000000ffff137224 */ /* 0x000fce00078e0005 */
        /* <DEDUP_REMOVED lines=12> */
[----:B------:R-:W-:Y:S01]  /*8fa20*/  STL.64 [R1+0x29f0], R184 ;  /* 0x0029f0b801007387 */ /* 0x000fe20000100a00 */
[C---:B------:R-:W-:Y:S01]  /*8fa30*/  HMMA.1688.F32.TF32 R16, R228.reuse, R60, R16 ;  /* 0x0000003ce410723c */ /* 0x040fe20000081010 */
[----:B------:R-:W-:Y:S01]  /*8fa40*/  STL.64 [R1+0x29f8], R186 ;  /* 0x0029f8ba01007387 */ /* 0x000fe20000100a00 */
[----:B------:R-:W-:Y:S02]  /*8fa50*/  STL.64 [R1+0x29e0], R180 ;  /* 0x0029e0b401007387 */ /* 0x000fe40000100a00 */
[----:B------:R-:W-:Y:S02]  /*8fa60*/  STL.64 [R1+0x29e8], R182 ;  /* 0x0029e8b601007387 */ /* 0x000fe40000100a00 */
[----:B------:R-:W-:Y:S01]  /*8fa70*/  STL.64 [R1+0x29d0], R176 ;  /* 0x0029d0b001007387 */ /* 0x000fe20000100a00 */
[----:B------:R-:W-:Y:S01]  /*8fa80*/  STL.64 [R1+0x29d8], R178 ;  /* 0x0029d8b201007387 */ /* 0x000fe20000100a00 */
[----:B------:R-:W-:Y:S01]  /*8fa90*/  HMMA.1688.F32.TF32 R8, R228, R52, R8 ;  /* 0x00000034e408723c */ /* 0x000fe20000081008 */
        /* <DEDUP_REMOVED lines=9> */
[----:B------:R-:W-:Y:S02]  /*8fb30*/  STL.64 [R1+0x2988], R30 ;  /* 0x0029881e01007387 */ /* 0x000fe40000100a00 */
[----:B------:R-:W-:Y:S01]  /*8fb40*/  IMAD.MOV.U32 R5, RZ, RZ, R23 ;  /* 0x000000ffff057224 */ /* 0x000fe200078e0017 */
[----:B------:R-:W-:Y:S01]  /*8fb50*/  STL.64 [R1+0x2960], R20 ;  /* 0x0029601401007387 */ /* 0x000fe20000100a00 */
[----:B------:R-:W-:Y:S02]  /*8fb60*/  STL.64 [R1+0x2970], R24 ;  /* 0x0029701801007387 */ /* 0x000fe40000100a00 */
[----:B------:R-:W-:Y:S02]  /*8fb70*/  STL.64 [R1+0x2978], R26 ;  /* 0x0029781a01007387 */ /* 0x000fe40000100a00 */
[----:B------:R-:W-:Y:S01]  /*8fb80*/  STL [R1+0x2968], R22 ;  /* 0x0029681601007387 */ /* 0x000fe20000100800 */
[----:B------:R1:W-:Y:S01]  /*8fb90*/  STL [R1+0x470c], R5 ;  /* 0x00470c0501007387 */ /* 0x0003e20000100800 */
[----:B------:R-:W-:Y:S02]  /*8fba0*/  STL.64 [R1+0x2940], R12 ;  /* 0x0029400c01007387 */ /* 0x000fe40000100a00 */
[----:B------:R2:W-:Y:S02]  /*8fbb0*/  STL.64 [R1+0x2950], R16 ;  /* 0x0029501001007387 */ /* 0x0005e40000100a00 */
[----:B------:R2:W-:Y:S01]  /*8fbc0*/  STL.64 [R1+0x2958], R18 ;  /* 0x0029581201007387 */ /* 0x0005e20000100a00 */
[----:B------:R-:W-:Y:S01]  /*8fbd0*/  STL [R1+0x2948], R14 ;  /* 0x0029480e01007387 */ /* 0x000fe20000100800 */
[----:B-1----:R-:W-:-:S05]  /*8fbe0*/  IMAD.MOV.U32 R5, RZ, RZ, R15 ;  /* 0x000000ffff057224 */ /* 0x002fca00078e000f */
[----:B------:R-:W-:Y:S01]  /*8fbf0*/  STL [R1+0x4710], R5 ;  /* 0x0047100501007387 */ /* 0x000fe20000100800 */
[----:B------:R-:W4:Y:S02]  /*8fc00*/  LDL.LU R224, [R1+0x5a0] ;  /* 0x0005a00001e07983 */ /* 0x000f240000300800 */
[----:B------:R-:W-:Y:S02]  /*8fc10*/  STL.64 [R1+0x2930], R8 ;  /* 0x0029300801007387 */ /* 0x000fe40000100a00 */
[----:B------:R1:W-:Y:S01]  /*8fc20*/  STL.64 [R1+0x2938], R10 ;  /* 0x0029380a01007387 */ /* 0x0003e20000100a00 */
[----:B------:R-:W4:Y:S01]  /*8fc30*/  LDL.LU R225, [R1+0x5a4] ;  /* 0x0005a40001e17983 */ /* 0x000f220000300800 */
[----:B------:R-:W4:Y:S02]  /*8fc40*/  LDL.LU R226, [R1+0x5a8] ;  /* 0x0005a80001e27983 */ /* 0x000f240000300800 */
[----:B------:R-:W4:Y:S02]  /*8fc50*/  LDL.LU R227, [R1+0x5ac] ;  /* 0x0005ac0001e37983 */ /* 0x000f240000300800 */
[----:B--2---:R-:W-:Y:S01]  /*8fc60*/  IMAD.MOV.U32 R221, RZ, RZ, R242 ;  /* 0x000000ffffdd7224 */ /* 0x004fe200078e00f2 */
[----:B---3--:R-:W-:Y:S01]  /*8fc70*/  MOV R220, R241 ;  /* 0x000000f100dc7202 */ /* 0x008fe20000000f00 */
[----:B------:R-:W-:Y:S01]  /*8fc80*/  IMAD.MOV.U32 R222, RZ, RZ, R243 ;  /* 0x000000ffffde7224 */ /* 0x000fe200078e00f3 */
[----:B------:R-:W1:Y:S01]  /*8fc90*/  LDL.LU R241, [R1+0x4ac0] ;  /* 0x004ac00001f17983 */ /* 0x000e620000300800 */
[----:B------:R-:W1:Y:S02]  /*8fca0*/  LDL.LU R242, [R1+0x4abc] ;  /* 0x004abc0001f27983 */ /* 0x000e640000300800 */
[----:B------:R-:W1:Y:S02]  /*8fcb0*/  LDL.LU R243, [R1+0x4ab8] ;  /* 0x004ab80001f37983 */ /* 0x000e640000300800 */
[----:B------:R-:W-:Y:S01]  /*8fcc0*/  IMAD.MOV.U32 R223, RZ, RZ, R236 ;  /* 0x000000ffffdf7224 */ /* 0x000fe200078e00ec */
[----:B------:R-:W-:Y:S01]  /*8fcd0*/  MOV R16, R237 ;  /* 0x000000ed00107202 */ /* 0x000fe20000000f00 */
[----:B------:R-:W2:Y:S01]  /*8fce0*/  LDL.LU R236, [R1+0x4ab4] ;  /* 0x004ab40001ec7983 */ /* 0x000ea20000300800 */
[----:B------:R-:W2:Y:S02]  /*8fcf0*/  LDL.LU R237, [R1+0x4ab0] ;  /* 0x004ab00001ed7983 */ /* 0x000ea40000300800 */
[----:B------:R-:W-:-:S02]  /*8fd00*/  IMAD.MOV.U32 R17, RZ, RZ, R238 ;  /* 0x000000ffff117224 */ /* 0x000fc400078e00ee */
[----:B------:R-:W-:Y:S01]  /*8fd10*/  IMAD.MOV.U32 R18, RZ, RZ, R239 ;  /* 0x000000ffff127224 */ /* 0x000fe200078e00ef */
[----:B------:R-:W2:Y:S01]  /*8fd20*/  LDL.LU R238, [R1+0x4aac] ;  /* 0x004aac0001ee7983 */ /* 0x000ea20000300800 */
[----:B------:R-:W2:Y:S02]  /*8fd30*/  LDL.LU R239, [R1+0x4aa8] ;  /* 0x004aa80001ef7983 */ /* 0x000ea40000300800 */
[----:B------:R-:W-:Y:S02]  /*8fd40*/  IMAD.MOV.U32 R19, RZ, RZ, R46 ;  /* 0x000000ffff137224 */ /* 0x000fe400078e002e */
[----:B------:R-:W2:Y:S01]  /*8fd50*/  LDL.LU R46, [R1+0x4aa4] ;  /* 0x004aa400012e7983 */ /* 0x000ea20000300800 */
[----:B-1----:R-:W-:Y:S03]  /*8fd60*/  HMMA.1688.F32.TF32 R8, R228, R48, R240 ;  /* 0x00000030e408723c */ /* 0x002fe600000810f0 */
[----:B------:R-:W-:Y:S04]  /*8fd70*/  LDS R228, [R3+0x14080] ;  /* 0x0140800003e47984 */ /* 0x000fe80000000800 */
[----:B------:R-:W-:Y:S04]  /*8fd80*/  LDS R230, [R3+0x16080] ;  /* 0x0160800003e67984 */ /* 0x000fe80000000800 */
[----:B------:R-:W-:Y:S04]  /*8fd90*/  LDS R229, [R4+0x14080] ;  /* 0x0140800004e57984 */ /* 0x000fe80000000800 */
[----:B------:R-:W1:Y:S09]  /*8fda0*/  LDS R231, [R4+0x16080] ;  /* 0x0160800004e77984 */ /* 0x000e720000000800 */
[----:B------:R-:W-:Y:S01]  /*8fdb0*/  MOV R153, R8 ;  /* 0x0000000800997202 */ /* 0x000fe20000000f00 */
[----:B------:R-:W-:-:S02]  /*8fdc0*/  MOV R8, R47 ;  /* 0x0000002f00087202 */ /* 0x000fc40000000f00 */
[----:B------:R-:W2:Y:S01]  /*8fdd0*/  LDL.LU R47, [R1+0x4aa0] ;  /* 0x004aa000012f7983 */ /* 0x000ea20000300800 */
[----:B------:R-:W-:Y:S02]  /*8fde0*/  IMAD.MOV.U32 R148, RZ, RZ, R11 ;  /* 0x000000ffff947224 */ /* 0x000fe400078e000b */
[----:B------:R-:W-:Y:S02]  /*8fdf0*/  IMAD.MOV.U32 R152, RZ, RZ, R9 ;  /* 0x000000ffff987224 */ /* 0x000fe400078e0009 */
[----:B------:R-:W-:Y:S01]  /*8fe00*/  IMAD.MOV.U32 R149, RZ, RZ, R10 ;  /* 0x000000ffff957224 */ /* 0x000fe200078e000a */
[----:B------:R-:W3:Y:S01]  /*8fe10*/  LDL.LU R9, [R1+0x574] ;  /* 0x0005740001097983 */ /* 0x000ee20000300800 */
[----:B------:R-:W-:Y:S02]  /*8fe20*/  IMAD.MOV.U32 R10, RZ, RZ, R34 ;  /* 0x000000ffff0a7224 */ /* 0x000fe400078e0022 */
[----:B------:R-:W3:Y:S02]  /*8fe30*/  LDL.LU R34, [R1+0x4a9c] ;  /* 0x004a9c0001227983 */ /* 0x000ee40000300800 */
[----:B------:R-:W-:-:S02]  /*8fe40*/  IMAD.MOV.U32 R11, RZ, RZ, R42 ;  /* 0x000000ffff0b7224 */ /* 0x000fc400078e002a */
[----:B------:R-:W4:Y:S01]  /*8fe50*/  LDL.LU R42, [R1+0x4a98] ;  /* 0x004a9800012a7983 */ /* 0x000f220000300800 */
[----:B------:R-:W-:Y:S02]  /*8fe60*/  STL [R1+0x4720], R148 ;  /* 0x0047209401007387 */ /* 0x000fe40000100800 */
[----:B------:R-:W-:Y:S02]  /*8fe70*/  STL [R1+0x471c], R149 ;  /* 0x00471c9501007387 */ /* 0x000fe40000100800 */
[----:B------:R-:W-:Y:S01]  /*8fe80*/  STL [R1+0x4718], R152 ;  /* 0x0047189801007387 */ /* 0x000fe20000100800 */
[----:B------:R-:W-:Y:S01]  /*8fe90*/  STL [R1+0x4714], R153 ;  /* 0x0047149901007387 */ /* 0x000fe20000100800 */
[----:B--2---:R-:W-:Y:S11]  /*8fea0*/  HMMA.1688.F32.TF32 R12, R232, R46, R236 ;  /* 0x0000002ee80c723c */ /* 0x004ff600000810ec */
[----:B------:R-:W-:Y:S11]  /*8feb0*/  @!UPT UIADD3 URZ, URZ, URZ, URZ ;  /* 0x0000003f3f3ff290 */ /* 0x000ff6000fffe03f */
[----:B------:R-:W-:Y:S01]  /*8fec0*/  @!UPT UIADD3 URZ, URZ, URZ, URZ ;  /* 0x0000003f3f3ff290 */ /* 0x000fe2000fffe03f */
[----:B------:R2:W-:Y:S01]  /*8fed0*/  STL.64 [R1+0x2900], R12 ;  /* 0x0029000c01007387 */ /* 0x0005e20000100a00 */
[----:B------:R1:W-:Y:S01]  /*8fee0*/  STL [R1+0x2908], R14 ;  /* 0x0029080e01007387 */ /* 0x0003e20000100800 */
[----:B--2---:R-:W-:Y:S02]  /*8fef0*/  MOV R12, R43 ;  /* 0x0000002b000c7202 */ /* 0x004fe40000000f00 */
[----:B------:R-:W4:Y:S01]  /*8ff00*/  LDL.LU R43, [R1+0x4a94] ;  /* 0x004a9400012b7983 */ /* 0x000f220000300800 */
[----:B------:R-:W-:Y:S02]  /*8ff10*/  IMAD.MOV.U32 R13, RZ, RZ, R35 ;  /* 0x000000ffff0d7224 */ /* 0x000fe400078e0023 */
[----:B------:R-:W-:Y:S02]  /*8ff20*/  IMAD.MOV.U32 R5, RZ, RZ, R15 ;  /* 0x000000ffff057224 */ /* 0x000fe400078e000f */
[----:B------:R-:W2:Y:S02]  /*8ff30*/  LDL.LU R35, [R1+0x4a90] ;  /* 0x004a900001237983 */ /* 0x000ea40000300800 */
[----:B-1----:R-:W-:-:S02]  /*8ff40*/  IMAD.MOV.U32 R14, RZ, RZ, R38 ;  /* 0x000000ffff0e7224 */ /* 0x002fc400078e0026 */
[----:B------:R-:W-:Y:S01]  /*8ff50*/  IMAD.MOV.U32 R15, RZ, RZ, R39 ;  /* 0x000000ffff0f7224 */ /* 0x000fe200078e0027 */
[----:B------:R-:W2:Y:S01]  /*8ff60*/  LDL.LU R38, [R1+0x4a8c] ;  /* 0x004a8c0001267983 */ /* 0x000ea20000300800 */
[----:B------:R-:W2:Y:S01]  /*8ff70*/  LDL.LU R39, [R1+0x4a88] ;  /* 0x004a880001277983 */ /* 0x000ea20000300800 */
[C---:B---3--:R-:W-:Y:S01]  /*8ff80*/  HMMA.1688.F32.TF32 R8, R232.reuse, R158, R8 ;  /* 0x0000009ee808723c */ /* 0x048fe20000081008 */
[----:B------:R1:W-:Y:S11]  /*8ff90*/  STL [R1+0x4724], R5 ;  /* 0x0047240501007387 */ /* 0x0003f60000100800 */
[----:B------:R-:W-:Y:S11]  /*8ffa0*/  @!UPT UIADD3 URZ, URZ, URZ, URZ ;  /* 0x0000003f3f3ff290 */ /* 0x000ff6000fffe03f */
[----:B------:R-:W-:Y:S01]  /*8ffb0*/  @!UPT UIADD3 URZ, URZ, URZ, URZ ;  /* 0x0000003f3f3ff290 */ /* 0x000fe2000fffe03f */
[----:B------:R-:W-:Y:S02]  /*8ffc0*/  IMAD.MOV.U32 R37, RZ, RZ, R8 ;  /* 0x000000ffff257224 */ /* 0x000fe400078e0008 */
[----:B------:R-:W-:Y:S02]  /*8ffd0*/  IMAD.MOV.U32 R36, RZ, RZ, R9 ;  /* 0x000000ffff247224 */ /* 0x000fe400078e0009 */
[----:B------:R-:W-:Y:S01]  /*8ffe0*/  IMAD.MOV.U32 R33, RZ, RZ, R10 ;  /* 0x000000ffff217224 */ /* 0x000fe200078e000a */
[----:B------:R-:W-:Y:S01]  /*8fff0*/  MOV R32, R11 ;  /* 0x0000000b00207202 */ /* 0x000fe20000000f00 */
[----:B------:R-:W-:Y:S01]  /*90000*/  IMAD.MOV.U32 R11, RZ, RZ, R154 ;  /* 0x000000ffff0b7224 */ /* 0x000fe200078e009a */
[C---:B----4-:R-:W-:Y:S11]  /*90010*/  HMMA.1688.F32.TF32 R20, R232.reuse, R42, R224 ;  /* 0x0000002ae814723c */ /* 0x050ff600000810e0 */
[----:B------:R-:W-:Y:S11]  /*90020*/  @!UPT UIADD3 URZ, URZ, URZ, URZ ;  /* 0x0000003f3f3ff290 */ /* 0x000ff6000fffe03f */
[----:B------:R-:W-:Y:S02]  /*90030*/  @!UPT UIADD3 URZ, URZ, URZ, URZ ;  /* 0x0000003f3f3ff290 */ /* 0x000fe4000fffe03f */
[----:B------:R-:W-:Y:S01]  /*90040*/  MOV R148, R20 ;  /* 0x0000001400947202 */ /* 0x000fe20000000f00 */
[----:B------:R-:W-:Y:S02]  /*90050*/  IMAD.MOV.U32 R149, RZ, RZ, R21 ;  /* 0x000000ffff957224 */ /* 0x000fe400078e0015 */
[----:B------:R-:W-:Y:S02]  /*90060*/  IMAD.MOV.U32 R152, RZ, RZ, R22 ;  /* 0x000000ffff987224 */ /* 0x000fe400078e0016 */
[----:B------:R-:W-:Y:S02]  /*90070*/  IMAD.MOV.U32 R153, RZ, RZ, R23 ;  /* 0x000000ffff997224 */ /* 0x000fe400078e0017 */
[C---:B--2---:R-:W-:Y:S07]  /*90080*/  HMMA.1688.F32.TF32 R20, R232.reuse, R38, R220 ;  /* 0x00000026e814723c */ /* 0x044fee00000810dc */
[----:B------:R-:W-:Y:S11]  /*90090*/  IMAD.MOV.U32 R220, RZ, RZ, R155 ;  /* 0x000000ffffdc7224 */ /* 0x000ff600078e009b */
[----:B------:R-:W-:Y:S05]  /*900a0*/  @!UPT UIADD3 URZ, URZ, URZ, URZ ;  /* 0x0000003f3f3ff290 */ /* 0x000fea000fffe03f */
[----:B------:R-:W-:Y:S01]  /*900b0*/  STL.64 [R1+0x28e0], R20 ;  /* 0x0028e01401007387 */ /* 0x000fe20000100a00 */
[----:B------:R2:W-:Y:S02]  /*900c0*/  STL [R1+0x28e8], R22 ;  /* 0x0028e81601007387 */ /* 0x0005e40000100800 */
[----:B------:R-:W2:Y:S02]  /*900d0*/  LDL.LU R224, [R1+0x550] ;  /* 0x0005500001e07983 */ /* 0x000ea40000300800 */
[----:B------:R-:W2:Y:S01]  /*900e0*/  LDL.LU R225, [R1+0x554] ;  /* 0x0005540001e17983 */ /* 0x000ea20000300800 */
[----:B------:R-:W2:Y:S01]  /*900f0*/  LDL.LU R226, [R1+0x558] ;  /* 0x0005580001e27983 */ /* 0x000ea20000300800 */
[----:B------:R-:W2:Y:S02]  /*90100*/  LDL.LU R227, [R1+0x55c] ;  /* 0x00055c0001e37983 */ /* 0x000ea40000300800 */
[----:B------:R-:W3:Y:S02]  /*90110*/  LDL.LU R8, [R1+0x530] ;  /* 0x0005300001087983 */ /* 0x000ee40000300800 */
[----:B------:R-:W3:Y:S01]  /*90120*/  LDL.LU R9, [R1+0x534] ;  /* 0x0005340001097983 */ /* 0x000ee20000300800 */
[----:B------:R-:W3:Y:S01]  /*90130*/  LDL.LU R10, [R1+0x538] ;  /* 0x00053800010a7983 */ /* 0x000ee20000300800 */
[----:B------:R-:W4:Y:S02]  /*90140*/  LDL.LU R154, [R1+0x4a84] ;  /* 0x004a8400019a7983 */ /* 0x000f240000300800 */
[----:B------:R-:W4:Y:S01]  /*90150*/  LDL.LU R155, [R1+0x4a80] ;  /* 0x004a8000019b7983 */ /* 0x000f220000300800 */
[----:B------:R-:W-:Y:S01]  /*90160*/  HMMA.1688.F32.TF32 R16, R232, R34, R16 ;  /* 0x00000022e810723c */ /* 0x000fe20000081010 */
[----:B------:R-:W2:Y:S01]  /*90170*/  LDL.LU R221, [R1+0x544] ;  /* 0x0005440001dd7983 */ /* 0x000ea20000300800 */
[----:B------:R-:W2:Y:S02]  /*90180*/  LDL.LU R222, [R1+0x548] ;  /* 0x0005480001de7983 */ /* 0x000ea40000300800 */
[----:B------:R-:W2:Y:S02]  /*90190*/  LDL.LU R223, [R1+0x54c] ;  /* 0x00054c0001df7983 */ /* 0x000ea40000300800 */
[----:B------:R1:W-:Y:S01]  /*901a0*/  STL [R1+0x46e4], R32 ;  /* 0x0046e42001007387 */ /* 0x0003e20000100800 */
[----:B------:R1:W-:Y:S01]  /*901b0*/  STL [R1+0x46e0], R33 ;  /* 0x0046e02101007387 */ /* 0x0003e20000100800 */
[----:B------:R1:W-:Y:S02]  /*901c0*/  STL [R1+0x46dc], R36 ;  /* 0x0046dc2401007387 */ /* 0x0003e40000100800 */
[----:B------:R1:W-:Y:S11]  /*901d0*/  STL [R1+0x46d8], R37 ;  /* 0x0046d82501007387 */ /* 0x0003f60000100800 */
[----:B------:R-:W-:Y:S03]  /*901e0*/  @!UPT UIADD3 URZ, URZ, URZ, URZ ;  /* 0x0000003f3f3ff290 */ /* 0x000fe6000fffe03f */
[----:B------:R-:W-:Y:S02]  /*901f0*/  IMAD.MOV.U32 R145, RZ, RZ, R16 ;  /* 0x000000ffff917224 */ /* 0x000fe400078e0010 */
[----:B------:R-:W-:Y:S02]  /*90200*/  IMAD.MOV.U32 R144, RZ, RZ, R17 ;  /* 0x000000ffff907224 */ /* 0x000fe400078e0011 */
[----:B------:R-:W-:Y:S02]  /*90210*/  IMAD.MOV.U32 R16, RZ, RZ, R146 ;  /* 0x000000ffff107224 */ /* 0x000fe400078e0092 */
[----:B------:R-:W-:Y:S01]  /*90220*/  IMAD.MOV.U32 R141, RZ, RZ, R18 ;  /* 0x000000ffff8d7224 */ /* 0x000fe200078e0012 */
[----:B------:R-:W2:Y:S01]  /*90230*/  LDL.LU R146, [R1+0x4a7c] ;  /* 0x004a7c0001927983 */ /* 0x000ea20000300800 */
[----:B------:R-:W-:Y:S02]  /*90240*/  MOV R17, R147 ;  /* 0x0000009300117202 */ /* 0x000fe40000000f00 */
[----:B------:R-:W-:Y:S01]  /*90250*/  MOV R140, R19 ;  /* 0x00000013008c7202 */ /* 0x000fe20000000f00 */
[----:B------:R-:W2:Y:S02]  /*90260*/  LDL.LU R147, [R1+0x4a78] ;  /* 0x004a780001937983 */ /* 0x000ea40000300800 */
[----:B------:R-:W-:-:S02]  /*90270*/  IMAD.MOV.U32 R18, RZ, RZ, R150 ;  /* 0x000000ffff127224 */ /* 0x000fc400078e0096 */
[----:B------:R-:W-:Y:S01]  /*90280*/  IMAD.MOV.U32 R19, RZ, RZ, R122 ;  /* 0x000000ffff137224 */ /* 0x000fe200078e007a */
[----:B------:R-:W3:Y:S01]  /*90290*/  LDL.LU R150, [R1+0x4a74] ;  /* 0x004a740001967983 */ /* 0x000ee20000300800 */
[----:B------:R-:W2:Y:S01]  /*902a0*/  LDL.LU R122, [R1+0x4a70] ;  /* 0x004a7000017a7983 */ /* 0x000ea20000300800 */
[----:B----4-:R-:W-:Y:S11]  /*902b0*/  HMMA.1688.F32.TF32 R12, R232, R154, R12 ;  /* 0x0000009ae80c723c */ /* 0x010ff6000008100c */
[----:B------:R-:W-:Y:S11]  /*902c0*/  @!UPT UIADD3 URZ, URZ, URZ, URZ ;  /* 0x0000003f3f3ff290 */ /* 0x000ff6000fffe03f */
[----:B------:R-:W-:Y:S02]  /*902d0*/  @!UPT UIADD3 URZ, URZ, URZ, URZ ;  /* 0x0000003f3f3ff290 */ /* 0x000fe4000fffe03f */
[----:B------:R-:W-:Y:S02]  /*902e0*/  IMAD.MOV.U32 R45, RZ, RZ, R12 ;  /* 0x000000ffff2d7224 */ /* 0x000fe400078e000c */
[----:B------:R-:W-:Y:S02]  /*902f0*/  IMAD.MOV.U32 R12, RZ, RZ, R123 ;  /* 0x000000ffff0c7224 */ /* 0x000fe400078e007b */
[----:B------:R-:W4:Y:S01]  /*90300*/  LDL.LU R123, [R1+0x4a6c] ;  /* 0x004a6c00017b7983 */ /* 0x000f220000300800 */
[----:B------:R-:W-:Y:S01]  /*90310*/  MOV R44, R13 ;  /* 0x0000000d002c7202 */ /* 0x000fe20000000f00 */
[----:B------:R-:W-:Y:S02]  /*90320*/  MOV R13, R151 ;  /* 0x00000097000d7202 */ /* 0x000fe40000000f00 */
[----:B------:R-:W3:Y:S01]  /*90330*/  LDL.LU R151, [R1+0x4a68] ;  /* 0x004a680001977983 */ /* 0x000ee20000300800 */
[----:B------:R-:W-:Y:S02]  /*90340*/  IMAD.MOV.U32 R41, RZ, RZ, R14 ;  /* 0x000000ffff297224 */ /* 0x000fe400078e000e */
[----:B------:R-:W-:-:S02]  /*90350*/  IMAD.MOV.U32 R40, RZ, RZ, R15 ;  /* 0x000000ffff287224 */ /* 0x000fc400078e000f */
[----:B------:R-:W-:Y:S02]  /*90360*/  IMAD.MOV.U32 R14, RZ, RZ, R118 ;  /* 0x000000ffff0e7224 */ /* 0x000fe400078e0076 */
[----:B------:R-:W-:Y:S01]  /*90370*/  IMAD.MOV.U32 R15, RZ, RZ, R119 ;  /* 0x000000ffff0f7224 */ /* 0x000fe200078e0077 */
[----:B------:R-:W3:Y:S01]  /*90380*/  LDL.LU R118, [R1+0x4a64] ;  /* 0x004a640001767983 */ /* 0x000ee20000300800 */
[----:B------:R-:W3:Y:S01]  /*90390*/  LDL.LU R119, [R1+0x4a60] ;  /* 0x004a600001777983 */ /* 0x000ee20000300800 */
[----:B-1----:R-:W-:Y:S01]  /*903a0*/  MOV R5, R23 ;  /* 0x0000001700057202 */ /* 0x002fe20000000f00 */
[----:B------:R1:W-:Y:S01]  /*903b0*/  STL [R1+0x46f4], R40 ;  /* 0x0046f42801007387 */ /* 0x0003e20000100800 */
[----:B------:R1:W-:Y:S01]  /*903c0*/  STL [R1+0x46f0], R41 ;  /* 0x0046f02901007387 */ /* 0x0003e20000100800 */
[----:B------:R1:W-:Y:S01]  /*903d0*/  STL [R1+0x46ec], R44 ;  /* 0x0046ec2c01007387 */ /* 0x0003e20000100800 */
[C---:B--2---:R-:W-:Y:S01]  /*903e0*/  HMMA.1688.F32.TF32 R16, R232.reuse, R146, R16 ;  /* 0x00000092e810723c */ /* 0x044fe20000081010 */
[----:B------:R2:W-:Y:S11]  /*903f0*/  STL [R1+0x46e8], R45 ;  /* 0x0046e82d01007387 */ /* 0x0005f60000100800 */
[----:B------:R-:W-:Y:S11]  /*90400*/  @!UPT UIADD3 URZ, URZ, URZ, URZ ;  /* 0x0000003f3f3ff290 */ /* 0x000ff6000fffe03f */
[----:B------:R-:W-:Y:S01]  /*90410*/  @!UPT UIADD3 URZ, URZ, URZ, URZ ;  /* 0x0000003f3f3ff290 */ /* 0x000fe2000fffe03f */
[----:B------:R-:W-:Y:S02]  /*90420*/  IMAD.MOV.U32 R77, RZ, RZ, R16 ;  /* 0x000000ffff4d7224 */ /* 0x000fe400078e0010 */
[----:B------:R-:W-:Y:S02]  /*90430*/  IMAD.MOV.U32 R76, RZ, RZ, R17 ;  /* 0x000000ffff4c7224 */ /* 0x000fe400078e0011 */
[----:B------:R-:W-:Y:S02]  /*90440*/  IMAD.MOV.U32 R16, RZ, RZ, R110 ;  /* 0x000000ffff107224 */ /* 0x000fe400078e006e */
[----:B------:R-:W-:Y:S02]  /*90450*/  IMAD.MOV.U32 R73, RZ, RZ, R18 ;  /* 0x000000ffff497224 */ /* 0x000fe400078e0012 */
[----:B------:R-:W-:Y:S02]  /*90460*/  IMAD.MOV.U32 R17, RZ, RZ, R138 ;  /* 0x000000ffff117224 */ /* 0x000fe400078e008a */
[----:B------:R-:W-:Y:S01]  /*90470*/  IMAD.MOV.U32 R18, RZ, RZ, R139 ;  /* 0x000000ffff127224 */ /* 0x000fe200078e008b */
[C---:B----4-:R-:W-:Y:S08]  /*90480*/  HMMA.1688.F32.TF32 R20, R232.reuse, R122, R224 ;  /* 0x0000007ae814723c */ /* 0x050ff000000810e0 */
[C---:B---3--:R-:W-:Y:S11]  /*90490*/  HMMA.1688.F32.TF32 R8, R232.reuse, R150, R8 ;  /* 0x00000096e808723c */ /* 0x048ff60000081008 */
[----:B------:R-:W-:Y:S05]  /*904a0*/  @!UPT UIADD3 URZ, URZ, URZ, URZ ;  /* 0x0000003f3f3ff290 */ /* 0x000fea000fffe03f */
[----:B------:R-:W-:Y:S01]  /*904b0*/  IMAD.MOV.U32 R53, RZ, RZ, R20 ;  /* 0x000000ffff357224 */ /* 0x000fe200078e0014 */
[----:B------:R-:W-:Y:S01]  /*904c0*/  MOV R52, R21 ;  /* 0x0000001500347202 */ /* 0x000fe20000000f00 */
[----:B------:R-:W-:Y:S02]  /*904d0*/  IMAD.MOV.U32 R49, RZ, RZ, R22 ;  /* 0x000000ffff317224 */ /* 0x000fe400078e0016 */
[----:B------:R-:W-:Y:S02]  /*904e0*/  IMAD.MOV.U32 R48, RZ, RZ, R23 ;  /* 0x000000ffff307224 */ /* 0x000fe400078e0017 */
[----:B------:R-:W-:Y:S03]  /*904f0*/  HMMA.1688.F32.TF32 R20, R232, R118, R220 ;  /* 0x00000076e814723c */ /* 0x000fe600000810dc */
[----:B------:R3:W-:Y:S01]  /*90500*/  STL [R1+0x4704], R48 ;  /* 0x0047043001007387 */ /* 0x0007e20000100800 */
[----:B------:R4:W-:Y:S02]  /*90510*/  STL [R1+0x4700], R49 ;  /* 0x0047003101007387 */ /* 0x0009e40000100800 */
[----:B------:R1:W-:Y:S02]  /*90520*/  STL [R1+0x46fc], R52 ;  /* 0x0046fc3401007387 */ /* 0x0003e40000100800 */
[----:B------:R1:W-:Y:S02]  /*90530*/  STL [R1+0x46f8], R53 ;  /* 0x0046f83501007387 */ /* 0x0003e40000100800 */
[----:B------:R-:W-:Y:S01]  /*90540*/  IMAD.MOV.U32 R69, RZ, RZ, R8 ;  /* 0x000000ffff457224 */ /* 0x000fe200078e0008 */
[----:B------:R-:W-:Y:S01]  /*90550*/  MOV R68, R9 ;  /* 0x0000000900447202 */ /* 0x000fe20000000f00 */
[----:B------:R-:W-:Y:S01]  /*90560*/  IMAD.MOV.U32 R65, RZ, RZ, R10 ;  /* 0x000000ffff417224 */ /* 0x000fe200078e000a */
[----:B------:R-:W2:Y:S01]  /*90570*/  LDL.LU R8, [R1+0x500] ;  /* 0x0005000001087983 */ /* 0x000ea20000300800 */
[----:B------:R-:W-:-:S02]  /*90580*/  IMAD.MOV.U32 R64, RZ, RZ, R11 ;  /* 0x000000ffff407224 */ /* 0x000fc400078e000b */
[----:B------:R-:W2:Y:S02]  /*90590*/  LDL.LU R9, [R1+0x504] ;  /* 0x0005040001097983 */ /* 0x000ea40000300800 */
[----:B------:R-:W-:Y:S01]  /*905a0*/  IMAD.MOV.U32 R10, RZ, RZ, R142 ;  /* 0x000000ffff0a7224 */ /* 0x000fe200078e008e */
[----:B------:R-:W-:Y:S01]  /*905b0*/  MOV R11, R143 ;  /* 0x0000008f000b7202 */ /* 0x000fe20000000f00 */
[----:B------:R-:W2:Y:S01]  /*905c0*/  LDL.LU R142, [R1+0x4a5c] ;  /* 0x004a5c00018e7983 */ /* 0x000ea20000300800 */
[----:B------:R-:W2:Y:S02]  /*905d0*/  LDL.LU R143, [R1+0x4a58] ;  /* 0x004a5800018f7983 */ /* 0x000ea40000300800 */
[----:B------:R-:W3:Y:S02]  /*905e0*/  LDL.LU R24, [R1+0x4f0] ;  /* 0x0004f00001187983 */ /* 0x000ee40000300800 */
[----:B------:R-:W3:Y:S01]  /*905f0*/  LDL.LU R25, [R1+0x4f4] ;  /* 0x0004f40001197983 */ /* 0x000ee20000300800 */
[----:B------:R-:W3:Y:S01]  /*90600*/  LDL.LU R26, [R1+0x4f8] ;  /* 0x0004f800011a7983 */ /* 0x000ee20000300800 */
[----:B------:R-:W3:Y:S02]  /*90610*/  LDL.LU R27, [R1+0x4fc] ;  /* 0x0004fc00011b7983 */ /* 0x000ee40000300800 */
[----:B------:R-:W-:Y:S01]  /*90620*/  IMAD.MOV.U32 R61, RZ, RZ, R20 ;  /* 0x000000ffff3d7224 */ /* 0x000fe200078e0014 */
[----:B------:R-:W-:Y:S01]  /*90630*/  MOV R60, R21 ;  /* 0x00000015003c7202 */ /* 0x000fe20000000f00 */
[----:B------:R-:W3:Y:S01]  /*90640*/  LDL.LU R20, [R1+0x4e0] ;  /* 0x0004e00001147983 */ /* 0x000ee20000300800 */
[----:B------:R-:W-:-:S02]  /*90650*/  IMAD.MOV.U32 R57, RZ, RZ, R22 ;  /* 0x000000ffff397224 */ /* 0x000fc400078e0016 */
[----:B------:R-:W3:Y:S02]  /*90660*/  LDL.LU R21, [R1+0x4e4] ;  /* 0x0004e40001157983 */ /* 0x000ee40000300800 */
[----:B------:R-:W-:Y:S01]  /*90670*/  IMAD.MOV.U32 R56, RZ, RZ, R23 ;  /* 0x000000ffff387224 */ /* 0x000fe200078e0017 */
[----:B------:R-:W3:Y:S01]  /*90680*/  LDL.LU R22, [R1+0x4e8] ;  /* 0x0004e80001167983 */ /* 0x000ee20000300800 */
[----:B------:R-:W3:Y:S02]  /*90690*/  LDL.LU R23, [R1+0x4ec] ;  /* 0x0004ec0001177983 */ /* 0x000ee40000300800 */
[----:B------:R-:W3:Y:S02]  /*906a0*/  LDL.LU R224, [R1+0x4d0] ;  /* 0x0004d00001e07983 */ /* 0x000ee40000300800 */
[----:B------:R-:W3:Y:S01]  /*906b0*/  LDL.LU R225, [R1+0x4d4] ;  /* 0x0004d40001e17983 */ /* 0x000ee20000300800 */
[----:B------:R-:W3:Y:S01]  /*906c0*/  LDL.LU R226, [R1+0x4d8] ;  /* 0x0004d80001e27983 */ /* 0x000ee20000300800 */
[----:B------:R-:W3:Y:S02]  /*906d0*/  LDL.LU R227, [R1+0x4dc] ;  /* 0x0004dc0001e37983 */ /* 0x000ee40000300800 */
[----:B------:R-:W-:-:S02]  /*906e0*/  IMAD.MOV.U32 R220, RZ, RZ, R102 ;  /* 0x000000ffffdc7224 */ /* 0x000fc400078e0066 */
[----:B------:R-:W-:Y:S01]  /*906f0*/  IMAD.MOV.U32 R221, RZ, RZ, R103 ;  /* 0x000000ffffdd7224 */ /* 0x000fe200078e0067 */
[----:B------:R-:W3:Y:S01]  /*90700*/  LDL.LU R102, [R1+0x4a54] ;  /* 0x004a540001667983 */ /* 0x000ee20000300800 */
[----:B------:R-:W3:Y:S02]  /*90710*/  LDL.LU R103, [R1+0x4a50] ;  /* 0x004a500001677983 */ /* 0x000ee40000300800 */
[----:B------:R-:W-:Y:S01]  /*90720*/  IMAD.MOV.U32 R222, RZ, RZ, R106 ;  /* 0x000000ffffde7224 */ /* 0x000fe200078e006a */
[----:B------:R-:W-:Y:S01]  /*90730*/  MOV R223, R107 ;  /* 0x0000006b00df7202 */ /* 0x000fe20000000f00 */
[----:B------:R-:W3:Y:S01]  /*90740*/  LDL.LU R106, [R1+0x4a4c] ;  /* 0x004a4c00016a7983 */ /* 0x000ee20000300800 */
[----:B------:R-:W3:Y:S02]  /*90750*/  LDL.LU R107, [R1+0x4a48] ;  /* 0x004a4800016b7983 */ /* 0x000ee40000300800 */
[----:B------:R-:W3:Y:S02]  /*90760*/  LDL.LU R110, [R1+0x4a44] ;  /* 0x004a4400016e7983 */ /* 0x000ee40000300800 */
[----:B------:R-:W3:Y:S01]  /*90770*/  LDL.LU R138, [R1+0x4a40] ;  /* 0x004a4000018a7983 */ /* 0x000ee20000300800 */
[----:B------:R-:W3:Y:S01]  /*90780*/  LDL.LU R139, [R1+0x4a3c] ;  /* 0x004a3c00018b7983 */ /* 0x000ee20000300800 */
[----:B------:R-:W-:Y:S01]  /*90790*/  MOV R72, R19 ;  /* 0x0000001300487202 */ /* 0x000fe20000000f00 */
[----:B------:R-:W-:-:S02]  /*907a0*/  MOV R19, R111 ;  /* 0x0000006f00137202 */ /* 0x000fc40000000f00 */
[----:B------:R-:W4:Y:S01]  /*907b0*/  LDL.LU R111, [R1+0x4a38] ;  /* 0x004a3800016f7983 */ /* 0x000f220000300800 */
[C---:B--2---:R-:W-:Y:S08]  /*907c0*/  HMMA.1688.F32.TF32 R12, R232.reuse, R142, R12 ;  /* 0x0000008ee80c723c */ /* 0x044ff0000008100c */
[----:B---3--:R-:W-:Y:S11]  /*907d0*/  HMMA.1688.F32.TF32 R8, R232, R138, R8 ;  /* 0x0000008ae808723c */ /* 0x008ff60000081008 */
[----:B------:R-:W-:Y:S05]  /*907e0*/  @!UPT UIADD3 URZ, URZ, URZ, URZ ;  /* 0x0000003f3f3ff290 */ /* 0x000fea000fffe03f */
[----:B------:R-:W-:Y:S02]  /*907f0*/  IMAD.MOV.U32 R85, RZ, RZ, R12 ;  /* 0x000000ffff557224 */ /* 0x000fe400078e000c */
[----:B------:R-:W-:Y:S02]  /*90800*/  IMAD.MOV.U32 R84, RZ, RZ, R13 ;  /* 0x000000ffff547224 */ /* 0x000fe400078e000d */
[----:B------:R-:W-:Y:S02]  /*90810*/  IMAD.MOV.U32 R12, RZ, RZ, R114 ;  /* 0x000000ffff0c7224 */ /* 0x000fe400078e0072 */
[----:B------:R-:W-:Y:S01]  /*90820*/  IMAD.MOV.U32 R81, RZ, RZ, R14 ;  /* 0x000000ffff517224 */ /* 0x000fe200078e000e */
[----:B------:R-:W2:Y:S01]  /*90830*/  LDL.LU R114, [R1+0x4a34] ;  /* 0x004a340001727983 */ /* 0x000ea20000300800 */
[----:B------:R-:W-:Y:S01]  /*90840*/  IMAD.MOV.U32 R13, RZ, RZ, R130 ;  /* 0x000000ffff0d7224 */ /* 0x000fe200078e0082 */
[----:B------:R-:W-:Y:S01]  /*90850*/  MOV R80, R15 ;  /* 0x0000000f00507202 */ /* 0x000fe20000000f00 */
[----:B------:R-:W3:Y:S02]  /*90860*/  LDL.LU R130, [R1+0x4a30] ;  /* 0x004a300001827983 */ /* 0x000ee40000300800 */
[----:B------:R-:W-:Y:S01]  /*90870*/  IMAD.MOV.U32 R14, RZ, RZ, R134 ;  /* 0x000000ffff0e7224 */ /* 0x000fe200078e0086 */
[----:B------:R-:W-:Y:S01]  /*90880*/  MOV R15, R135 ;  /* 0x00000087000f7202 */ /* 0x000fe20000000f00 */
[----:B------:R-:W2:Y:S01]  /*90890*/  LDL.LU R134, [R1+0x4a2c] ;  /* 0x004a2c0001867983 */ /* 0x000ea20000300800 */
[----:B------:R-:W2:Y:S02]  /*908a0*/  LDL.LU R135, [R1+0x4a28] ;  /* 0x004a280001877983 */ /* 0x000ea40000300800 */
[----:B------:R-:W-:-:S02]  /*908b0*/  IMAD.MOV.U32 R93, RZ, RZ, R8 ;  /* 0x000000ffff5d7224 */ /* 0x000fc400078e0008 */
[----:B------:R-:W-:Y:S02]  /*908c0*/  IMAD.MOV.U32 R8, RZ, RZ, R131 ;  /* 0x000000ffff087224 */ /* 0x000fe400078e0083 */
[----:B------:R-:W3:Y:S01]  /*908d0*/  LDL.LU R131, [R1+0x4a24] ;  /* 0x004a240001837983 */ /* 0x000ee20000300800 */
[----:B------:R-:W-:Y:S02]  /*908e0*/  IMAD.MOV.U32 R92, RZ, RZ, R9 ;  /* 0x000000ffff5c7224 */ /* 0x000fe400078e0009 */
[----:B------:R-:W-:Y:S02]  /*908f0*/  IMAD.MOV.U32 R89, RZ, RZ, R10 ;  /* 0x000000ffff597224 */ /* 0x000fe400078e000a */
[----:B------:R-:W-:Y:S01]  /*90900*/  IMAD.MOV.U32 R9, RZ, RZ, R115 ;  /* 0x000000ffff097224 */ /* 0x000fe200078e0073 */
[----:B------:R-:W-:Y:S01]  /*90910*/  MOV R88, R11 ;  /* 0x0000000b00587202 */ /* 0x000fe20000000f00 */
[----:B------:R-:W2:Y:S01]  /*90920*/  LDL.LU R115, [R1+0x4a20] ;  /* 0x004a200001737983 */ /* 0x000ea20000300800 */
[----:B------:R-:W-:-:S02]  /*90930*/  IMAD.MOV.U32 R10, RZ, RZ, R126 ;  /* 0x000000ffff0a7224 */ /* 0x000fc400078e007e */
[----:B------:R-:W2:Y:S01]  /*90940*/  LDL.LU R126, [R1+0x4a1c] ;  /* 0x004a1c00017e7983 */ /* 0x000ea20000300800 */
[----:B------:R-:W-:Y:S02]  /*90950*/  MOV R11, R127 ;  /* 0x0000007f000b7202 */ /* 0x000fe40000000f00 */
[----:B------:R-:W2:Y:S01]  /*90960*/  LDL.LU R127, [R1+0x4a18] ;  /* 0x004a1800017f7983 */ /* 0x000ea20000300800 */
[C---:B------:R-:W-:Y:S08]  /*90970*/  HMMA.1688.F32.TF32 R12, R232.reuse, R106, R12 ;  /* 0x0000006ae80c723c */ /* 0x040ff0000008100c */
[----:B------:R-:W-:Y:S11]  /*90980*/  HMMA.1688.F32.TF32 R8, R232, R102, R8 ;  /* 0x00000066e808723c */ /* 0x000ff60000081008 */
[----:B------:R-:W-:Y:S11]  /*90990*/  @!UPT UIADD3 URZ, URZ, URZ, URZ ;  /* 0x0000003f3f3ff290 */ /* 0x000ff6000fffe03f */
[----:B------:R-:W-:Y:S02]  /*909a0*/  @!UPT UIADD3 URZ, URZ, URZ, URZ ;  /* 0x0000003f3f3ff290 */ /* 0x000fe4000fffe03f */
[----:B------:R-:W-:Y:S02]  /*909b0*/  IMAD.MOV.U32 R32, RZ, RZ, R8 ;  /* 0x000000ffff207224 */ /* 0x000fe400078e0008 */
[----:B------:R-:W-:Y:S02]  /*909c0*/  IMAD.MOV.U32 R33, RZ, RZ, R9 ;  /* 0x000000ffff217224 */ /* 0x000fe400078e0009 */
[----:B------:R-:W-:Y:S02]  /*909d0*/  IMAD.MOV.U32 R8, RZ, RZ, R250 ;  /* 0x000000ffff087224 */ /* 0x000fe400078e00fa */
[----:B------:R-:W-:Y:S01]  /*909e0*/  IMAD.MOV.U32 R36, RZ, RZ, R10 ;  /* 0x000000ffff247224 */ /* 0x000fe200078e000a */
[----:B------:R-:W4:Y:S01]  /*909f0*/  LDL.LU R250, [R1+0x4a14] ;  /* 0x004a140001fa7983 */ /* 0x000f220000300800 */
[----:B------:R-:W-:Y:S01]  /*90a00*/  IMAD.MOV.U32 R9, RZ, RZ, R251 ;  /* 0x000000ffff097224 */ /* 0x000fe200078e00fb */
[----:B------:R-:W-:Y:S01]  /*90a10*/  MOV R37, R11 ;  /* 0x0000000b00257202 */ /* 0x000fe20000000f00 */
[----:B------:R-:W4:Y:S02]  /*90a20*/  LDL.LU R251, [R1+0x4a10] ;  /* 0x004a100001fb7983 */ /* 0x000f240000300800 */
[----:B------:R-:W-:-:S02]  /*90a30*/  IMAD.MOV.U32 R10, RZ, RZ, R59 ;  /* 0x000000ffff0a7224 */ /* 0x000fc400078e003b */
[----:B------:R-:W-:Y:S01]  /*90a40*/  IMAD.MOV.U32 R157, RZ, RZ, R12 ;  /* 0x000000ffff9d7224 */ /* 0x000fe200078e000c */
[----:B------:R-:W4:Y:S01]  /*90a50*/  LDL.LU R59, [R1+0x4a0c] ;  /* 0x004a0c00013b7983 */ /* 0x000f220000300800 */
[----:B------:R-:W-:Y:S01]  /*90a60*/  MOV R11, R58 ;  /* 0x0000003a000b7202 */ /* 0x000fe20000000f00 */
[----:B------:R-:W-:Y:S02]  /*90a70*/  IMAD.MOV.U32 R156, RZ, RZ, R13 ;  /* 0x000000ffff9c7224 */ /* 0x000fe400078e000d */
[----:B------:R-:W4:Y:S02]  /*90a80*/  LDL.LU R58, [R1+0x4a08] ;  /* 0x004a0800013a7983 */ /* 0x000f240000300800 */
[----:B------:R-:W-:Y:S02]  /*90a90*/  IMAD.MOV.U32 R12, RZ, RZ, R63 ;  /* 0x000000ffff0c7224 */ /* 0x000fe400078e003f */
[----:B------:R-:W-:Y:S01]  /*90aa0*/  IMAD.MOV.U32 R137, RZ, RZ, R14 ;  /* 0x000000ffff897224 */ /* 0x000fe200078e000e */
[----:B------:R-:W4:Y:S01]  /*90ab0*/  LDL.LU R63, [R1+0x4a04] ;  /* 0x004a0400013f7983 */ /* 0x000f220000300800 */
[----:B------:R-:W-:Y:S01]  /*90ac0*/  IMAD.MOV.U32 R13, RZ, RZ, R62 ;  /* 0x000000ffff0d7224 */ /* 0x000fe200078e003e */
[----:B------:R-:W-:Y:S01]  /*90ad0*/  MOV R136, R15 ;  /* 0x0000000f00887202 */ /* 0x000fe20000000f00 */
[----:B------:R-:W4:Y:S02]  /*90ae0*/  LDL.LU R62, [R1+0x4a00] ;  /* 0x004a0000013e7983 */ /* 0x000f240000300800 */
[----:B------:R-:W-:Y:S01]  /*90af0*/  IMAD.MOV.U32 R14, RZ, RZ, R75 ;  /* 0x000000ffff0e7224 */ /* 0x000fe200078e004b */
[----:B------:R-:W-:Y:S01]  /*90b00*/  MOV R15, R74 ;  /* 0x0000004a000f7202 */ /* 0x000fe20000000f00 */
[----:B------:R-:W4:Y:S01]  /*90b10*/  LDL.LU R75, [R1+0x49fc] ;  /* 0x0049fc00014b7983 */ /* 0x000f220000300800 */
[----:B------:R-:W4:Y:S01]  /*90b20*/  LDL.LU R74, [R1+0x49f8] ;  /* 0x0049f800014a7983 */ /* 0x000f220000300800 */
[C---:B---3--:R-:W-:Y:S11]  /*90b30*/  HMMA.1688.F32.TF32 R20, R232.reuse, R130, R20 ;  /* 0x00000082e814723c */ /* 0x048ff60000081014 */
[----:B------:R-:W-:Y:S11]  /*90b40*/  @!UPT UIADD3 URZ, URZ, URZ, URZ ;  /* 0x0000003f3f3ff290 */ /* 0x000ff6000fffe03f */
[----:B------:R-:W-:Y:S02]  /*90b50*/  @!UPT UIADD3 URZ, URZ, URZ, URZ ;  /* 0x0000003f3f3ff290 */ /* 0x000fe4000fffe03f */
[----:B------:R-:W-:Y:S02]  /*90b60*/  IMAD.MOV.U32 R109, RZ, RZ, R20 ;  /* 0x000000ffff6d7224 */ /* 0x000fe400078e0014 */
[----:B------:R-:W-:Y:S02]  /*90b70*/  IMAD.MOV.U32 R108, RZ, RZ, R21 ;  /* 0x000000ffff6c7224 */ /* 0x000fe400078e0015 */
[----:B------:R-:W-:Y:S01]  /*90b80*/  IMAD.MOV.U32 R105, RZ, RZ, R22 ;  /* 0x000000ffff697224 */ /* 0x000fe200078e0016 */
[----:B------:R-:W-:Y:S02]  /*90b90*/  MOV R104, R23 ;  /* 0x0000001700687202 */ /* 0x000fe40000000f00 */
[----:B--2---:R-:W-:Y:S07]  /*90ba0*/  HMMA.1688.F32.TF32 R20, R232, R126, R224 ;  /* 0x0000007ee814723c */ /* 0x004fee00000810e0 */
[----:B------:R-:W-:-:S02]  /*90bb0*/  IMAD.MOV.U32 R224, RZ, RZ, R54 ;  /* 0x000000ffffe07224 */ /* 0x000fc400078e0036 */
[----:B------:R-:W-:Y:S11]  /*90bc0*/  IMAD.MOV.U32 R225, RZ, RZ, R55 ;  /* 0x000000ffffe17224 */ /* 0x000ff600078e0037 */
[----:B------:R-:W-:Y:S04]  /*90bd0*/  @!UPT UIADD3 URZ, URZ, URZ, URZ ;  /* 0x0000003f3f3ff290 */ /* 0x000fe8000fffe03f */
[----:B------:R-:W-:Y:S02]  /*90be0*/  IMAD.MOV.U32 R117, RZ, RZ, R20 ;  /* 0x000000ffff757224 */ /* 0x000fe400078e0014 */
[----:B------:R-:W-:Y:S02]  /*90bf0*/  IMAD.MOV.U32 R116, RZ, RZ, R21 ;  /* 0x000000ffff747224 */ /* 0x000fe400078e0015 */
[----:B------:R-:W-:Y:S01]  /*90c00*/  IMAD.MOV.U32 R113, RZ, RZ, R22 ;  /* 0x000000ffff717224 */ /* 0x000fe200078e0016 */
[----:B------:R-:W-:Y:S02]  /*90c10*/  MOV R112, R23 ;  /* 0x0000001700707202 */ /* 0x000fe40000000f00 */
[----:B------:R-:W-:Y:S07]  /*90c20*/  HMMA.1688.F32.TF32 R20, R232, R114, R220 ;  /* 0x00000072e814723c */ /* 0x000fee00000810dc */
[----:B------:R-:W-:-:S02]  /*90c30*/  IMAD.MOV.U32 R220, RZ, RZ, R71 ;  /* 0x000000ffffdc7224 */ /* 0x000fc400078e0047 */
[----:B------:R-:W-:Y:S01]  /*90c40*/  IMAD.MOV.U32 R221, RZ, RZ, R70 ;  /* 0x000000ffffdd7224 */ /* 0x000fe200078e0046 */
[----:B------:R-:W2:Y:S01]  /*90c50*/  LDL.LU R71, [R1+0x49f4] ;  /* 0x0049f40001477983 */ /* 0x000ea20000300800 */
[----:B------:R-:W3:Y:S02]  /*90c60*/  LDL.LU R70, [R1+0x49f0] ;  /* 0x0049f00001467983 */ /* 0x000ee40000300800 */
[----:B------:R-:W-:Y:S01]  /*90c70*/  IMAD.MOV.U32 R222, RZ, RZ, R66 ;  /* 0x000000ffffde7224 */ /* 0x000fe200078e0042 */
[----:B------:R-:W-:Y:S01]  /*90c80*/  MOV R223, R67 ;  /* 0x0000004300df7202 */ /* 0x000fe20000000f00 */
[----:B------:R-:W2:Y:S01]  /*90c90*/  LDL.LU R66, [R1+0x49ec] ;  /* 0x0049ec0001427983 */ /* 0x000ea20000300800 */
[----:B------:R-:W2:Y:S02]  /*90ca0*/  LDL.LU R67, [R1+0x49e8] ;  /* 0x0049e80001437983 */ /* 0x000ea40000300800 */
[----:B------:R-:W2:Y:S02]  /*90cb0*/  LDL.LU R54, [R1+0x49e4] ;  /* 0x0049e40001367983 */ /* 0x000ea40000300800 */
[----:B------:R-:W3:Y:S02]  /*90cc0*/  LDL.LU R55, [R1+0x49e0] ;  /* 0x0049e00001377983 */ /* 0x000ee40000300800 */
[----:B------:R-:W-:Y:S01]  /*90cd0*/  IMAD.MOV.U32 R226, RZ, RZ, R51 ;  /* 0x000000ffffe27224 */ /* 0x000fe200078e0033 */
[----:B------:R-:W-:Y:S01]  /*90ce0*/  MOV R227, R50 ;  /* 0x0000003200e37202 */ /* 0x000fe20000000f00 */
[----:B------:R-:W3:Y:S01]  /*90cf0*/  LDL.LU R51, [R1+0x49dc] ;  /* 0x0049dc0001337983 */ /* 0x000ee20000300800 */
[----:B------:R-:W3:Y:S02]  /*90d00*/  LDL.LU R50, [R1+0x49d8] ;  /* 0x0049d80001327983 */ /* 0x000ee40000300800 */
[----:B----4-:R-:W-:-:S02]  /*90d10*/  IMAD.MOV.U32 R28, RZ, RZ, R62 ;  /* 0x000000ffff1c7224 */ /* 0x010fc400078e003e */
[----:B------:R-:W-:Y:S01]  /*90d20*/  IMAD.MOV.U32 R29, RZ, RZ, R63 ;  /* 0x000000ffff1d7224 */ /* 0x000fe200078e003f */
[----:B------:R-:W4:Y:S01]  /*90d30*/  LDL.LU R62, [R1+0x49d4] ;  /* 0x0049d400013e7983 */ /* 0x000f220000300800 */
[----:B------:R-:W4:Y:S02]  /*90d40*/  LDL.LU R63, [R1+0x49d0] ;  /* 0x0049d000013f7983 */ /* 0x000f240000300800 */
[----:B------:R-:W-:Y:S01]  /*90d50*/  IMAD.MOV.U32 R30, RZ, RZ, R58 ;  /* 0x000000ffff1e7224 */ /* 0x000fe200078e003a */
[----:B------:R-:W-:Y:S01]  /*90d60*/  MOV R31, R59 ;  /* 0x0000003b001f7202 */ /* 0x000fe20000000f00 */
[----:B------:R-:W4:Y:S01]  /*90d70*/  LDL.LU R58, [R1+0x49cc] ;  /* 0x0049cc00013a7983 */ /* 0x000f220000300800 */
[----:B------:R-:W4:Y:S02]  /*90d80*/  LDL.LU R59, [R1+0x49c8] ;  /* 0x0049c800013b7983 */ /* 0x000f240000300800 */
[----:B--2---:R-:W-:Y:S02]  /*90d90*/  IMAD.MOV.U32 R165, RZ, RZ, R54 ;  /* 0x000000ffffa57224 */ /* 0x004fe400078e0036 */
[----:B---3--:R-:W-:-:S02]  /*90da0*/  IMAD.MOV.U32 R164, RZ, RZ, R55 ;  /* 0x000000ffffa47224 */ /* 0x008fc400078e0037 */
[----:B------:R-:W2:Y:S01]  /*90db0*/  LDL.LU R55, [R1+0x49c4] ;  /* 0x0049c40001377983 */ /* 0x000ea20000300800 */
[----:B------:R-:W3:Y:S02]  /*90dc0*/  LDL.LU R54, [R1+0x49c0] ;  /* 0x0049c00001367983 */ /* 0x000ee40000300800 */
[----:B------:R-:W-:Y:S01]  /*90dd0*/  IMAD.MOV.U32 R166, RZ, RZ, R67 ;  /* 0x000000ffffa67224 */ /* 0x000fe200078e0043 */
[----:B------:R-:W-:Y:S01]  /*90de0*/  MOV R167, R66 ;  /* 0x0000004200a77202 */ /* 0x000fe20000000f00 */
[----:B------:R-:W3:Y:S01]  /*90df0*/  LDL.LU R67, [R1+0x49bc] ;  /* 0x0049bc0001437983 */ /* 0x000ee20000300800 */
[----:B------:R-:W3:Y:S02]  /*90e00*/  LDL.LU R66, [R1+0x49b8] ;  /* 0x0049b80001427983 */ /* 0x000ee40000300800 */
[----:B----4-:R-:W-:Y:S02]  /*90e10*/  IMAD.MOV.U32 R168, RZ, RZ, R63 ;  /* 0x000000ffffa87224 */ /* 0x010fe400078e003f */
[----:B------:R-:W-:Y:S01]  /*90e20*/  IMAD.MOV.U32 R169, RZ, RZ, R62 ;  /* 0x000000ffffa97224 */ /* 0x000fe200078e003e */
[----:B------:R-:W4:Y:S01]  /*90e30*/  LDL.LU R63, [R1+0x49b4] ;  /* 0x0049b400013f7983 */ /* 0x000f220000300800 */
[----:B------:R-:W4:Y:S02]  /*90e40*/  LDL.LU R62, [R1+0x49b0] ;  /* 0x0049b000013e7983 */ /* 0x000f240000300800 */
[----:B------:R-:W-:Y:S01]  /*90e50*/  IMAD.MOV.U32 R170, RZ, RZ, R50 ;  /* 0x000000ffffaa7224 */ /* 0x000fe200078e0032 */
[----:B------:R-:W-:Y:S01]  /*90e60*/  MOV R171, R51 ;  /* 0x0000003300ab7202 */ /* 0x000fe20000000f00 */
[----:B------:R-:W4:Y:S01]  /*90e70*/  LDL.LU R50, [R1+0x49ac] ;  /* 0x0049ac0001327983 */ /* 0x000f220000300800 */
[----:B------:R-:W4:Y:S02]  /*90e80*/  LDL.LU R51, [R1+0x49a8] ;  /* 0x0049a80001337983 */ /* 0x000f240000300800 */
[----:B------:R-:W-:Y:S01]  /*90e90*/  IMAD.MOV.U32 R174, RZ, RZ, R59 ;  /* 0x000000ffffae7224 */ /* 0x000fe200078e003b */
[----:B------:R-:W-:Y:S01]  /*90ea0*/  MOV R175, R58 ;  /* 0x0000003a00af7202 */ /* 0x000fe20000000f00 */
[----:B--2---:R-:W-:-:S02]  /*90eb0*/  IMAD.MOV.U32 R173, RZ, RZ, R55 ;  /* 0x000000ffffad7224 */ /* 0x004fc400078e0037 */
[----:B---3--:R-:W-:Y:S02]  /*90ec0*/  IMAD.MOV.U32 R172, RZ, RZ, R54 ;  /* 0x000000ffffac7224 */ /* 0x008fe400078e0036 */
[----:B------:R-:W2:Y:S01]  /*90ed0*/  LDL.LU R54, [R1+0x49a4] ;  /* 0x0049a40001367983 */ /* 0x000ea20000300800 */
[----:B------:R-:W3:Y:S02]  /*90ee0*/  LDL.LU R55, [R1+0x49a0] ;  /* 0x0049a00001377983 */ /* 0x000ee40000300800 */
[----:B------:R-:W2:Y:S02]  /*90ef0*/  LDL.LU R59, [R1+0x499c] ;  /* 0x00499c00013b7983 */ /* 0x000ea40000300800 */
[----:B------:R-:W3:Y:S01]  /*90f00*/  LDL.LU R58, [R1+0x4998] ;  /* 0x00499800013a7983 */ /* 0x000ee20000300800 */
[----:B------:R-:W3:Y:S01]  /*90f10*/  LDL.LU R180, [R1+0x430] ;  /* 0x0004300001b47983 */ /* 0x000ee20000300800 */
[----:B------:R-:W3:Y:S02]  /*90f20*/  LDL.LU R181, [R1+0x434] ;  /* 0x0004340001b57983 */ /* 0x000ee40000300800 */
[----:B----4-:R-:W-:-:S02]  /*90f30*/  IMAD.MOV.U32 R183, RZ, RZ, R50 ;  /* 0x000000ffffb77224 */ /* 0x010fc400078e0032 */
[----:B------:R-:W-:Y:S02]  /*90f40*/  IMAD.MOV.U32 R182, RZ, RZ, R51 ;  /* 0x000000ffffb67224 */ /* 0x000fe400078e0033 */
[----:B------:R-:W4:Y:S01]  /*90f50*/  LDL.LU R51, [R1+0x4994] ;  /* 0x0049940001337983 */ /* 0x000f220000300800 */
[----:B------:R-:W4:Y:S02]  /*90f60*/  LDL.LU R50, [R1+0x4990] ;  /* 0x0049900001327983 */ /* 0x000f240000300800 */
[----:B--2---:R-:W-:Y:S01]  /*90f70*/  IMAD.MOV.U32 R184, RZ, RZ, R59 ;  /* 0x000000ffffb87224 */ /* 0x004fe200078e003b */
[----:B---3--:R-:W-:Y:S01]  /*90f80*/  MOV R185, R58 ;  /* 0x0000003a00b97202 */ /* 0x008fe20000000f00 */
[----:B------:R-:W2:Y:S01]  /*90f90*/  LDL.LU R59, [R1+0x498c] ;  /* 0x00498c00013b7983 */ /* 0x000ea20000300800 */
[----:B------:R-:W3:Y:S02]  /*90fa0*/  LDL.LU R58, [R1+0x4988] ;  /* 0x00498800013a7983 */ /* 0x000ee40000300800 */
[----:B------:R-:W-:-:S02]  /*90fb0*/  IMAD.MOV.U32 R186, RZ, RZ, R55 ;  /* 0x000000ffffba7224 */ /* 0x000fc400078e0037 */
[----:B------:R-:W-:Y:S01]  /*90fc0*/  IMAD.MOV.U32 R187, RZ, RZ, R54 ;  /* 0x000000ffffbb7224 */ /* 0x000fe200078e0036 */
[----:B------:R-:W3:Y:S01]  /*90fd0*/  LDL.LU R55, [R1+0x4984] ;  /* 0x0049840001377983 */ /* 0x000ee20000300800 */
[----:B------:R-:W3:Y:S02]  /*90fe0*/  LDL.LU R54, [R1+0x4980] ;  /* 0x0049800001367983 */ /* 0x000ee40000300800 */
[----:B------:R-:W3:Y:S02]  /*90ff0*/  LDL.LU R200, [R1+0x480] ;  /* 0x0004800001c87983 */ /* 0x000ee40000300800 */
[----:B------:R-:W3:Y:S01]  /*91000*/  LDL.LU R201, [R1+0x484] ;  /* 0x0004840001c97983 */ /* 0x000ee20000300800 */
[C---:B------:R-:W-:Y:S01]  /*91010*/  HMMA.1688.F32.TF32 R24, R232.reuse, R134, R24 ;  /* 0x00000086e818723c */ /* 0x040fe20000081018 */
[----:B------:R-:W3:Y:S01]  /*91020*/  LDL.LU R202, [R1+0x488] ;  /* 0x0004880001ca7983 */ /* 0x000ee20000300800 */
[----:B------:R-:W3:Y:S02]  /*91030*/  LDL.LU R203, [R1+0x48c] ;  /* 0x00048c0001cb7983 */ /* 0x000ee40000300800 */
[----:B------:R-:W3:Y:S02]  /*91040*/  LDL.LU R196, [R1+0x470] ;  /* 0x0004700001c47983 */ /* 0x000ee40000300800 */
[----:B------:R-:W3:Y:S02]  /*91050*/  LDL.LU R197, [R1+0x474] ;  /* 0x0004740001c57983 */ /* 0x000ee40000300800 */
[----:B------:R-:W-:Y:S01]  /*91060*/  HMMA.1688.F32.TF32 R16, R232, R110, R16 ;  /* 0x0000006ee810723c */ /* 0x000fe20000081010 */
[----:B------:R-:W3:Y:S01]  /*91070*/  LDL.LU R198, [R1+0x478] ;  /* 0x0004780001c67983 */ /* 0x000ee20000300800 */
[----:B------:R-:W3:Y:S02]  /*91080*/  LDL.LU R199, [R1+0x47c] ;  /* 0x00047c0001c77983 */ /* 0x000ee40000300800 */
[----:B------:R-:W3:Y:S02]  /*91090*/  LDL.LU R188, [R1+0x450] ;  /* 0x0004500001bc7983 */ /* 0x000ee40000300800 */
[----:B------:R-:W3:Y:S02]  /*910a0*/  LDL.LU R189, [R1+0x454] ;  /* 0x0004540001bd7983 */ /* 0x000ee40000300800 */
[----:B----4-:R-:W-:Y:S01]  /*910b0*/  IMAD.MOV.U32 R190, RZ, RZ, R50 ;  /* 0x000000ffffbe7224 */ /* 0x010fe200078e0032 */
[----:B------:R-:W-:Y:S01]  /*910c0*/  MOV R191, R51 ;  /* 0x0000003300bf7202 */ /* 0x000fe20000000f00 */
[----:B------:R-:W4:Y:S01]  /*910d0*/  LDL.LU R50, [R1+0x497c] ;  /* 0x00497c0001327983 */ /* 0x000f220000300800 */
[----:B------:R-:W4:Y:S02]  /*910e0*/  LDL.LU R51, [R1+0x4978] ;  /* 0x0049780001337983 */ /* 0x000f240000300800 */
[----:B------:R-:W-:-:S02]  /*910f0*/  IMAD.MOV.U32 R176, RZ, RZ, R62 ;  /* 0x000000ffffb07224 */ /* 0x000fc400078e003e */
[----:B------:R-:W-:Y:S02]  /*91100*/  IMAD.MOV.U32 R177, RZ, RZ, R63 ;  /* 0x000000ffffb17224 */ /* 0x000fe400078e003f */
[----:B------:R-:W-:Y:S01]  /*91110*/  IMAD.MOV.U32 R178, RZ, RZ, R66 ;  /* 0x000000ffffb27224 */ /* 0x000fe200078e0042 */
[----:B------:R-:W-:Y:S01]  /*91120*/  MOV R179, R67 ;  /* 0x0000004300b37202 */ /* 0x000fe20000000f00 */
[----:B------:R-:W-:Y:S02]  /*91130*/  IMAD.MOV.U32 R160, RZ, RZ, R70 ;  /* 0x000000ffffa07224 */ /* 0x000fe400078e0046 */
[----:B------:R-:W-:Y:S02]  /*91140*/  IMAD.MOV.U32 R161, RZ, RZ, R71 ;  /* 0x000000ffffa17224 */ /* 0x000fe400078e0047 */
[----:B------:R-:W-:Y:S02]  /*91150*/  IMAD.MOV.U32 R162, RZ, RZ, R74 ;  /* 0x000000ffffa27224 */ /* 0x000fe400078e004a */
        /* <DEDUP_REMOVED lines=23> */
[----:B------:R-:W-:Y:S01]  /*912d0*/  IMAD.MOV.U32 R18, RZ, RZ, R90 ;  /* 0x000000ffff127224 */ /* 0x000fe200078e005a */
[----:B------:R-:W-:Y:S02]  /*912e0*/  MOV R19, R91 ;  /* 0x0000005b00137202 */ /* 0x000fe40000000f00 */
[----:B--2---:R-:W-:Y:S01]  /*912f0*/  MOV R195, R59 ;  /* 0x0000003b00c37202 */ /* 0x004fe20000000f00 */
[----:B---3--:R-:W-:-:S02]  /*91300*/  IMAD.MOV.U32 R194, RZ, RZ, R58 ;  /* 0x000000ffffc27224 */ /* 0x008fc400078e003a */
[----:B------:R-:W-:Y:S02]  /*91310*/  IMAD.MOV.U32 R193, RZ, RZ, R55 ;  /* 0x000000ffffc17224 */ /* 0x000fe400078e0037 */
[----:B------:R-:W-:Y:S02]  /*91320*/  IMAD.MOV.U32 R192, RZ, RZ, R54 ;  /* 0x000000ffffc07224 */ /* 0x000fe400078e0036 */
[----:B------:R-:W2:Y:S01]  /*91330*/  LDL.LU R54, [R1+0x4974] ;  /* 0x0049740001367983 */ /* 0x000ea20000300800 */
[----:B------:R-:W2:Y:S02]  /*91340*/  LDL.LU R55, [R1+0x4970] ;  /* 0x0049700001377983 */ /* 0x000ea40000300800 */
        /* <DEDUP_REMOVED lines=17> */
[----:B------:R-:W3:Y:S01]  /*91460*/  LDL.LU R94, [R1+0x4928] ;  /* 0x00492800015e7983 */ /* 0x000ee20000300800 */
[----:B------:R-:W3:Y:S01]  /*91470*/  LDL.LU R95, [R1+0x4924] ;  /* 0x00492400015f7983 */ /* 0x000ee20000300800 */
[----:B------:R-:W4:Y:S02]  /*91480*/  LDL.LU R87, [R1+0x4920] ;  /* 0x0049200001577983 */ /* 0x000f240000300800 */
[----:B------:R-:W4:Y:S02]  /*91490*/  LDL.LU R90, [R1+0x491c] ;  /* 0x00491c00015a7983 */ /* 0x000f240000300800 */
[----:B------:R-:W4:Y:S01]  /*914a0*/  LDL.LU R91, [R1+0x4918] ;  /* 0x00491800015b7983 */ /* 0x000f220000300800 */
[C---:B------:R-:W-:Y:S08]  /*914b0*/  HMMA.1688.F32.TF32 R16, R228.reuse, R154, R16 ;  /* 0x0000009ae410723c */ /* 0x040ff00000081010 */
[C---:B------:R-:W-:Y:S08]  /*914c0*/  HMMA.1688.F32.TF32 R12, R228.reuse, R122, R12 ;  /* 0x0000007ae40c723c */ /* 0x040ff0000008100c */
[----:B------:R-:W-:Y:S08]  /*914d0*/  HMMA.1688.F32.TF32 R8, R228, R118, R8 ;  /* 0x00000076e408723c */ /* 0x000ff00000081008 */
[C---:B--2---:R-:W-:Y:S08]  /*914e0*/  HMMA.1688.F32.TF32 R200, R232.reuse, R98, R200 ;  /* 0x00000062e8c8723c */ /* 0x044ff000000810c8 */
[----:B---3--:R-:W-:Y:S11]  /*914f0*/  HMMA.1688.F32.TF32 R196, R232, R94, R196 ;  /* 0x0000005ee8c4723c */ /* 0x008ff600000810c4 */
[----:B------:R-:W-:Y:S05]  /*91500*/  @!UPT UIADD3 URZ, URZ, URZ, URZ ;  /* 0x0000003f3f3ff290 */ /* 0x000fea000fffe03f */
[----:B-1----:R-:W-:Y:S02]  /*91510*/  IMAD.MOV.U32 R40, RZ, RZ, R200 ;  /* 0x000000ffff287224 */ /* 0x002fe400078e00c8 */
[----:B------:R-:W-:Y:S02]  /*91520*/  IMAD.MOV.U32 R41, RZ, RZ, R201 ;  /* 0x000000ffff297224 */ /* 0x000fe400078e00c9 */
[----:B------:R-:W-:Y:S01]  /*91530*/  IMAD.MOV.U32 R44, RZ, RZ, R202 ;  /* 0x000000ffff2c7224 */ /* 0x000fe200078e00ca */
[----:B------:R-:W-:-:S03]  /*91540*/  MOV R45, R203 ;  /* 0x000000cb002d7202 */ /* 0x000fc60000000f00 */
[----:B------:R-:W-:Y:S01]  /*91550*/  IMAD.MOV.U32 R48, RZ, RZ, R196 ;  /* 0x000000ffff307224 */ /* 0x000fe200078e00c4 */
[----:B----4-:R-:W-:Y:S01]  /*91560*/  HMMA.1688.F32.TF32 R200, R232, R90, R192 ;  /* 0x0000005ae8c8723c */ /* 0x010fe200000810c0 */
[----:B------:R-:W-:Y:S02]  /*91570*/  IMAD.MOV.U32 R49, RZ, RZ, R197 ;  /* 0x000000ffff317224 */ /* 0x000fe400078e00c5 */
[----:B------:R-:W-:Y:S01]  /*91580*/  IMAD.MOV.U32 R52, RZ, RZ, R198 ;  /* 0x000000ffff347224 */ /* 0x000fe200078e00c6 */
[----:B------:R-:W-:-:S04]  /*91590*/  MOV R53, R199 ;  /* 0x000000c700357202 */ /* 0x000fc80000000f00 */
        /* <DEDUP_REMOVED lines=38> */
[----:B------:R3:W-:Y:S01]  /*91800*/  STL.64 [R1+0x2c08], R30 ;  /* 0x002c081e01007387 */ /* 0x0007e20000100a00 */
[C---:B--2---:R-:W-:Y:S08]  /*91810*/  HMMA.1688.F32.TF32 R160, R228.reuse, R42, R24 ;  /* 0x0000002ae4a0723c */ /* 0x044ff00000081018 */
[C---:B---3--:R-:W-:Y:S08]  /*91820*/  HMMA.1688.F32.TF32 R28, R228.reuse, R38, R20 ;  /* 0x00000026e41c723c */ /* 0x048ff00000081014 */
[C---:B------:R-:W-:Y:S08]  /*91830*/  HMMA.1688.F32.TF32 R24, R228.reuse, R34, R224 ;  /* 0x00000022e418723c */ /* 0x040ff000000810e0 */
[----:B------:R-:W-:Y:S01]  /*91840*/  HMMA.1688.F32.TF32 R20, R228, R158, R220 ;  /* 0x0000009ee414723c */ /* 0x000fe200000810dc */
[----:B------:R-:W-:Y:S01]  /*91850*/  STL.64 [R1+0x2d10], R160 ;  /* 0x002d10a001007387 */ /* 0x000fe20000100a00 */
[----:B------:R-:W-:Y:S05]  /*91860*/  STL.64 [R1+0x2d18], R162 ;  /* 0x002d18a201007387 */ /* 0x000fea0000100a00 */
[----:B------:R-:W-:Y:S02]  /*91870*/  STL.64 [R1+0x2d00], R28 ;  /* 0x002d001c01007387 */ /* 0x000fe40000100a00 */
[----:B------:R-:W-:Y:S06]  /*91880*/  STL.64 [R1+0x2d08], R30 ;  /* 0x002d081e01007387 */ /* 0x000fec0000100a00 */
[----:B------:R-:W-:Y:S01]  /*91890*/  STL.64 [R1+0x2cf0], R24 ;  /* 0x002cf01801007387 */ /* 0x000fe20000100a00 */
[----:B------:R-:W-:Y:S07]  /*918a0*/  STL.64 [R1+0x2cf8], R26 ;  /* 0x002cf81a01007387 */ /* 0x000fee0000100a00 */
[----:B------:R-:W-:Y:S02]  /*918b0*/  STL.64 [R1+0x2ce0], R20 ;  /* 0x002ce01401007387 */ /* 0x000fe40000100a00 */
[----:B------:R-:W-:Y:S01]  /*918c0*/  STL.64 [R1+0x2ce8], R22 ;  /* 0x002ce81601007387 */ /* 0x000fe20000100a00 */
[----:B------:R2:W-:Y:S01]  /*918d0*/  STL.64 [R1+0x2cd0], R16 ;  /* 0x002cd01001007387 */ /* 0x0005e20000100a00 */
[----:B------:R3:W-:Y:S03]  /*918e0*/  STL.64 [R1+0x2cd8], R18 ;  /* 0x002cd81201007387 */ /* 0x0007e60000100a00 */
[----:B--2---:R-:W1:Y:S01]  /*918f0*/  LDL.LU R16, [R1+0x40] ;  /* 0x0000400001107983 */ /* 0x004e620000300800 */
[----:B------:R2:W-:Y:S02]  /*91900*/  STL.64 [R1+0x2cc0], R12 ;  /* 0x002cc00c01007387 */ /* 0x0005e40000100a00 */
[----:B------:R4:W-:Y:S02]  /*91910*/  STL.64 [R1+0x2cc8], R14 ;  /* 0x002cc80e01007387 */ /* 0x0009e40000100a00 */
[----:B------:R2:W-:Y:S01]  /*91920*/  STL.64 [R1+0x2cb0], R8 ;  /* 0x002cb00801007387 */ /* 0x0005e20000100a00 */
[----:B------:R2:W-:Y:S01]  /*91930*/  STL.64 [R1+0x2cb8], R10 ;  /* 0x002cb80a01007387 */ /* 0x0005e20000100a00 */
[----:B------:R-:W1:Y:S02]  /*91940*/  LDL.LU R17, [R1+0x44] ;  /* 0x0000440001117983 */ /* 0x000e640000300800 */
[----:B---3--:R-:W1:Y:S02]  /*91950*/  LDL.LU R18, [R1+0x48] ;  /* 0x0000480001127983 */ /* 0x008e640000300800 */
[----:B------:R-:W1:Y:S01]  /*91960*/  LDL.LU R19, [R1+0x4c] ;  /* 0x00004c0001137983 */ /* 0x000e620000300800 */
        /* <DEDUP_REMOVED lines=96> */
[----:B--2---:R-:W2:Y:S01]  /*91f70*/  LDL.LU R12, [R1+0x310] ;  /* 0x00031000010c7983 */ /* 0x004ea20000300800 */
[----:B------:R-:W2:Y:S02]  /*91f80*/  LDL.LU R13, [R1+0x314] ;  /* 0x00031400010d7983 */ /* 0x000ea40000300800 */
[----:B----4-:R-:W2:Y:S02]  /*91f90*/  LDL.LU R14, [R1+0x318] ;  /* 0x00031800010e7983 */ /* 0x010ea40000300800 */
[----:B------:R-:W2:Y:S01]  /*91fa0*/  LDL.LU R15, [R1+0x31c] ;  /* 0x00031c00010f7983 */ /* 0x000ea20000300800 */
[----:B------:R-:W4:Y:S01]  /*91fb0*/  LDL.LU R8, [R1+0x300] ;  /* 0x0003000001087983 */ /* 0x000f220000300800 */
[----:B------:R-:W4:Y:S02]  /*91fc0*/  LDL.LU R9, [R1+0x304] ;  /* 0x0003040001097983 */ /* 0x000f240000300800 */
[----:B------:R-:W4:Y:S02]  /*91fd0*/  LDL.LU R10, [R1+0x308] ;  /* 0x00030800010a7983 */ /* 0x000f240000300800 */
[----:B------:R-:W4:Y:S01]  /*91fe0*/  LDL.LU R11, [R1+0x30c] ;  /* 0x00030c00010b7983 */ /* 0x000f220000300800 */
[----:B-1----:R-:W-:Y:S08]  /*91ff0*/  HMMA.1688.F32.TF32 R16, R232, R46, R16 ;  /* 0x0000002ee810723c */ /* 0x002ff00000081010 */
[C---:B---3--:R-:W-:Y:S08]  /*92000*/  HMMA.1688.F32.TF32 R248, R228.reuse, R146, R248 ;  /* 0x00000092e4f8723c */ /* 0x048ff000000810f8 */
[C---:B------:R-:W-:Y:S08]  /*92010*/  HMMA.1688.F32.TF32 R244, R228.reuse, R150, R244 ;  /* 0x00000096e4f4723c */ /* 0x040ff000000810f4 */
[C---:B------:R-:W-:Y:S11]  /*92020*/  HMMA.1688.F32.TF32 R236, R228.reuse, R142, R236 ;  /* 0x0000008ee4ec723c */ /* 0x040ff600000810ec */
[----:B------:R-:W-:Y:S04]  /*92030*/  @!UPT UIADD3 URZ, URZ, URZ, URZ ;  /* 0x0000003f3f3ff290 */ /* 0x000fe8000fffe03f */
[----:B------:R-:W-:Y:S01]  /*92040*/  STL.64 [R1+0x2ca0], R244 ;  /* 0x002ca0f401007387 */ /* 0x000fe20000100a00 */
[----:B------:R1:W-:Y:S02]  /*92050*/  STL.64 [R1+0x2ca8], R246 ;  /* 0x002ca8f601007387 */ /* 0x0003e40000100a00 */
[----:B------:R-:W-:Y:S02]  /*92060*/  STL.64 [R1+0x2c90], R248 ;  /* 0x002c90f801007387 */ /* 0x000fe40000100a00 */
[----:B------:R-:W-:Y:S03]  /*92070*/  STL.64 [R1+0x2c98], R250 ;  /* 0x002c98fa01007387 */ /* 0x000fe60000100a00 */
[----:B------:R-:W-:Y:S01]  /*92080*/  STL.64 [R1+0x2c80], R236 ;  /* 0x002c80ec01007387 */ /* 0x000fe20000100a00 */
[----:B------:R3:W-:Y:S01]  /*92090*/  STL.64 [R1+0x2c88], R238 ;  /* 0x002c88ee01007387 */ /* 0x0007e20000100a00 */
[C---:B-1----:R-:W-:Y:S08]  /*920a0*/  HMMA.1688.F32.TF32 R244, R228.reuse, R138, R240 ;  /* 0x0000008ae4f4723c */ /* 0x042ff000000810f0 */
        /* <DEDUP_REMOVED lines=17> */
[----:B------:R1:W-:Y:S02]  /*921c0*/  STL.64 [R1+0x2c60], R240 ;  /* 0x002c60f001007387 */ /* 0x0003e40000100a00 */
[----:B------:R3:W-:Y:S01]  /*921d0*/  STL.64 [R1+0x2c68], R242 ;  /* 0x002c68f201007387 */ /* 0x0007e20000100a00 */
        /* <DEDUP_REMOVED lines=8> */
[----:B------:R-:W-:Y:S06]  /*92260*/  STL.64 [R1+0x2c28], R210 ;  /* 0x002c28d201007387 */ /* 0x000fec0000100a00 */
[C---:B------:R-:W-:Y:S01]  /*92270*/  HMMA.1688.F32.TF32 R160, R228.reuse, R62, R24 ;  /* 0x0000003ee4a0723c */ /* 0x040fe20000081018 */
[----:B------:R-:W-:Y:S02]  /*92280*/  STL.64 [R1+0x2bf0], R204 ;  /* 0x002bf0cc01007387 */ /* 0x000fe40000100a00 */
[----:B------:R-:W-:Y:S05]  /*92290*/  STL.64 [R1+0x2bf8], R206 ;  /* 0x002bf8ce01007387 */ /* 0x000fea0000100a00 */
[C---:B------:R-:W-:Y:S01]  /*922a0*/  HMMA.1688.F32.TF32 R28, R228.reuse, R58, R20 ;  /* 0x0000003ae41c723c */ /* 0x040fe20000081014 */
[----:B------:R-:W-:Y:S01]  /*922b0*/  STL.64 [R1+0x2be0], R200 ;  /* 0x002be0c801007387 */ /* 0x000fe20000100a00 */
[----:B------:R-:W-:Y:S06]  /*922c0*/  STL.64 [R1+0x2be8], R202 ;  /* 0x002be8ca01007387 */ /* 0x000fec0000100a00 */
[C---:B------:R-:W-:Y:S01]  /*922d0*/  HMMA.1688.F32.TF32 R24, R228.reuse, R54, R224 ;  /* 0x00000036e418723c */ /* 0x040fe200000810e0 */
[----:B------:R-:W-:Y:S01]  /*922e0*/  STL.64 [R1+0x2bd0], R196 ;  /* 0x002bd0c401007387 */ /* 0x000fe20000100a00 */
[----:B------:R-:W-:Y:S06]  /*922f0*/  STL.64 [R1+0x2bd8], R198 ;  /* 0x002bd8c601007387 */ /* 0x000fec0000100a00 */
[----:B------:R-:W-:Y:S01]  /*92300*/  HMMA.1688.F32.TF32 R20, R228, R50, R220 ;  /* 0x00000032e414723c */ /* 0x000fe200000810dc */
[----:B------:R-:W-:Y:S02]  /*92310*/  STL.64 [R1+0x2bc0], R192 ;  /* 0x002bc0c001007387 */ /* 0x000fe40000100a00 */
[----:B------:R-:W-:Y:S01]  /*92320*/  STL.64 [R1+0x2bc8], R194 ;  /* 0x002bc8c201007387 */ /* 0x000fe20000100a00 */
[----:B------:R-:W-:Y:S01]  /*92330*/  STL.64 [R1+0x2bb0], R188 ;  /* 0x002bb0bc01007387 */ /* 0x000fe20000100a00 */
[----:B------:R-:W-:Y:S02]  /*92340*/  STL.64 [R1+0x2bb8], R190 ;  /* 0x002bb8be01007387 */ /* 0x000fe40000100a00 */
[----:B------:R-:W-:Y:S01]  /*92350*/  STL.64 [R1+0x2ba0], R184 ;  /* 0x002ba0b801007387 */ /* 0x000fe20000100a00 */
[C---:B--2---:R-:W-:Y:S01]  /*92360*/  HMMA.1688.F32.TF32 R12, R232.reuse, R42, R12 ;  /* 0x0000002ae80c723c */ /* 0x044fe2000008100c */
[----:B------:R-:W-:Y:S01]  /*92370*/  STL.64 [R1+0x2ba8], R186 ;  /* 0x002ba8ba01007387 */ /* 0x000fe20000100a00 */
[----:B------:R-:W-:Y:S06]  /*92380*/  STL.64 [R1+0x2b90], R180 ;  /* 0x002b90b401007387 */ /* 0x000fec0000100a00 */
[C---:B----4-:R-:W-:Y:S01]  /*92390*/  HMMA.1688.F32.TF32 R8, R232.reuse, R38, R8 ;  /* 0x00000026e808723c */ /* 0x050fe20000081008 */
        /* <DEDUP_REMOVED lines=27> */
[----:B-1----:R-:W2:Y:S02]  /*92550*/  LDL.LU R240, [R1+0x180] ;  /* 0x0001800001f07983 */ /* 0x002ea40000300800 */
[----:B------:R-:W2:Y:S01]  /*92560*/  LDL.LU R241, [R1+0x184] ;  /* 0x0001840001f17983 */ /* 0x000ea20000300800 */
[----:B---3--:R-:W2:Y:S01]  /*92570*/  LDL.LU R242, [R1+0x188] ;  /* 0x0001880001f27983 */ /* 0x008ea20000300800 */
[----:B------:R-:W2:Y:S02]  /*92580*/  LDL.LU R243, [R1+0x18c] ;  /* 0x00018c0001f37983 */ /* 0x000ea40000300800 */
[----:B----4-:R-:W3:Y:S01]  /*92590*/  LDL.LU R12, [R1+0x1a0] ;  /* 0x0001a000010c7983 */ /* 0x010ee20000300800 */
[----:B------:R-:W3:Y:S04]  /*925a0*/  LDL.LU R13, [R1+0x1a4] ;  /* 0x0001a400010d7983 */ /* 0x000ee80000300800 */
[----:B------:R-:W3:Y:S01]  /*925b0*/  LDL.LU R14, [R1+0x1a8] ;  /* 0x0001a800010e7983 */ /* 0x000ee20000300800 */
        /* <DEDUP_REMOVED lines=98> */
[----:B------:R-:W-:Y:S04]  /*92be0*/  LDS R230, [R3+0x16180] ;  /* 0x0161800003e67984 */ /* 0x000fe80000000800 */
[----:B------:R-:W-:Y:S04]  /*92bf0*/  LDS R229, [R4+0x14180] ;  /* 0x0141800004e57984 */ /* 0x000fe80000000800 */
[----:B------:R-:W1:Y:S01]  /*92c00*/  LDS R231, [R4+0x16180] ;  /* 0x0161800004e77984 */ /* 0x000e620000000800 */
        /* <DEDUP_REMOVED lines=11> */
[----:B------:R2:W-:Y:S03]  /*92cc0*/  STL.64 [R1+0x2ad8], R218 ;  /* 0x002ad8da01007387 */ /* 0x0005e60000100a00 */
[----:B--2---:R-:W2:Y:S01]  /*92cd0*/  LDL.LU.64 R218, [R1+0x4910] ;  /* 0x0049100001da7983 */ /* 0x004ea20000300a00 */
[----:B------:R-:W2:Y:S02]  /*92ce0*/  LDL.LU.64 R216, [R1+0x4908] ;  /* 0x0049080001d87983 */ /* 0x000ea40000300a00 */
[----:B------:R-:W-:Y:S02]  /*92cf0*/  STL.64 [R1+0x2ac0], R212 ;  /* 0x002ac0d401007387 */ /* 0x000fe40000100a00 */
[----:B------:R3:W-:Y:S01]  /*92d00*/  STL.64 [R1+0x2ac8], R214 ;  /* 0x002ac8d601007387 */ /* 0x0007e20000100a00 */
[C---:B----4-:R-:W-:Y:S01]  /*92d10*/  HMMA.1688.F32.TF32 R176, R232.reuse, R130, R176 ;  /* 0x00000082e8b0723c */ /* 0x050fe200000810b0 */
[----:B---3--:R-:W3:Y:S01]  /*92d20*/  LDL.LU.64 R214, [R1+0x4900] ;  /* 0x0049000001d67983 */ /* 0x008ee20000300a00 */
[----:B------:R-:W3:Y:S02]  /*92d30*/  LDL.LU.64 R212, [R1+0x48f8] ;  /* 0x0048f80001d47983 */ /* 0x000ee40000300a00 */
[----:B------:R-:W-:Y:S02]  /*92d40*/  STL.64 [R1+0x2ab0], R208 ;  /* 0x002ab0d001007387 */ /* 0x000fe40000100a00 */
[----:B------:R4:W-:Y:S02]  /*92d50*/  STL.64 [R1+0x2ab8], R210 ;  /* 0x002ab8d201007387 */ /* 0x0009e40000100a00 */
[C---:B------:R-:W-:Y:S01]  /*92d60*/  HMMA.1688.F32.TF32 R172, R232.reuse, R126, R172 ;  /* 0x0000007ee8ac723c */ /* 0x040fe200000810ac */
[----:B----4-:R-:W4:Y:S01]  /*92d70*/  LDL.LU.64 R210, [R1+0x48f0] ;  /* 0x0048f00001d27983 */ /* 0x010f220000300a00 */
[----:B------:R-:W4:Y:S02]  /*92d80*/  LDL.LU.64 R208, [R1+0x48e8] ;  /* 0x0048e80001d07983 */ /* 0x000f240000300a00 */
[----:B------:R-:W-:Y:S02]  /*92d90*/  STL.64 [R1+0x2aa0], R204 ;  /* 0x002aa0cc01007387 */ /* 0x000fe40000100a00 */
[----:B------:R1:W-:Y:S02]  /*92da0*/  STL.64 [R1+0x2aa8], R206 ;  /* 0x002aa8ce01007387 */ /* 0x0003e40000100a00 */
[C---:B------:R-:W-:Y:S01]  /*92db0*/  HMMA.1688.F32.TF32 R168, R232.reuse, R114, R168 ;  /* 0x00000072e8a8723c */ /* 0x040fe200000810a8 */
[----:B-1----:R-:W2:Y:S01]  /*92dc0*/  LDL.LU.64 R206, [R1+0x48e0] ;  /* 0x0048e00001ce7983 */ /* 0x002ea20000300a00 */
[----:B------:R-:W2:Y:S02]  /*92dd0*/  LDL.LU.64 R204, [R1+0x48d8] ;  /* 0x0048d80001cc7983 */ /* 0x000ea40000300a00 */
        /* <DEDUP_REMOVED lines=76> */
[----:B-1----:R-:W3:Y:S01]  /*932a0*/  LDL.LU.64 R18, [R1+0x47d0] ;  /* 0x0047d00001127983 */ /* 0x002ee20000300a00 */
[----:B------:R-:W3:Y:S02]  /*932b0*/  LDL.LU.64 R16, [R1+0x47c8] ;  /* 0x0047c80001107983 */ /* 0x000ee40000300a00 */
[----:B------:R-:W-:Y:S02]  /*932c0*/  STL.64 [R1+0x10d0], R12 ;  /* 0x0010d00c01007387 */ /* 0x000fe40000100a00 */
[----:B------:R1:W-:Y:S02]  /*932d0*/  STL.64 [R1+0x10d8], R14 ;  /* 0x0010d80e01007387 */ /* 0x0003e40000100a00 */
[----:B-1----:R-:W3:Y:S01]  /*932e0*/  LDL.LU.64 R14, [R1+0x47c0] ;  /* 0x0047c000010e7983 */ /* 0x002ee20000300a00 */
[----:B------:R-:W3:Y:S02]  /*932f0*/  LDL.LU.64 R12, [R1+0x47b8] ;  /* 0x0047b800010c7983 */ /* 0x000ee40000300a00 */
[----:B------:R-:W-:Y:S02]  /*93300*/  STL.64 [R1+0x10c0], R8 ;  /* 0x0010c00801007387 */ /* 0x000fe40000100a00 */
[----:B------:R1:W-:Y:S02]  /*93310*/  STL.64 [R1+0x10c8], R10 ;  /* 0x0010c80a01007387 */ /* 0x0003e40000100a00 */
[----:B-1----:R-:W3:Y:S01]  /*93320*/  LDL.LU.64 R10, [R1+0x47b0] ;  /* 0x0047b000010a7983 */ /* 0x002ee20000300a00 */
[----:B------:R-:W3:Y:S01]  /*93330*/  LDL.LU.64 R8, [R1+0x47a8] ;  /* 0x0047a80001087983 */ /* 0x000ee20000300a00 */
[C---:B------:R-:W-:Y:S11]  /*93340*/  HMMA.1688.F32.TF32 R240, R232.reuse, R70, R240 ;  /* 0x00000046e8f0723c */ /* 0x040ff600000810f0 */
[----:B------:R-:W-:Y:S11]  /*93350*/  @!UPT UIADD3 URZ, URZ, URZ, URZ ;  /* 0x0000003f3f3ff290 */ /* 0x000ff6000fffe03f */
[----:B------:R-:W-:Y:S01]  /*93360*/  @!UPT UIADD3 URZ, URZ, URZ, URZ ;  /* 0x0000003f3f3ff290 */ /* 0x000fe2000fffe03f */
[----:B------:R1:W-:Y:S01]  /*93370*/  STL.64 [R1+0x10b0], R240 ;  /* 0x0010b0f001007387 */ /* 0x0003e20000100a00 */
[----:B------:R4:W-:Y:S03]  /*93380*/  STL.64 [R1+0x10b8], R242 ;  /* 0x0010b8f201007387 */ /* 0x0009e60000100a00 */
[----:B-1----:R-:W3:Y:S01]  /*93390*/  LDL.LU R240, [R1+0x13b0] ;  /* 0x0013b00001f07983 */ /* 0x002ee20000300800 */
[----:B------:R-:W3:Y:S02]  /*933a0*/  LDL.LU R241, [R1+0x13b4] ;  /* 0x0013b40001f17983 */ /* 0x000ee40000300800 */
[----:B----4-:R-:W4:Y:S02]  /*933b0*/  LDL.LU R242, [R1+0x13b8] ;  /* 0x0013b80001f27983 */ /* 0x010f240000300800 */
[----:B------:R-:W4:Y:S01]  /*933c0*/  LDL.LU R243, [R1+0x13bc] ;  /* 0x0013bc0001f37983 */ /* 0x000f220000300800 */
[C---:B------:R-:W-:Y:S08]  /*933d0*/  HMMA.1688.F32.TF32 R244, R232.reuse, R66, R244 ;  /* 0x00000042e8f4723c */ /* 0x040ff000000810f4 */
[C---:B------:R-:W-:Y:S11]  /*933e0*/  HMMA.1688.F32.TF32 R248, R232.reuse, R62, R248 ;  /* 0x0000003ee8f8723c */ /* 0x040ff600000810f8 */
[----:B------:R-:W-:Y:S04]  /*933f0*/  @!UPT UIADD3 URZ, URZ, URZ, URZ ;  /* 0x0000003f3f3ff290 */ /* 0x000fe8000fffe03f */
[----:B------:R-:W-:Y:S01]  /*93400*/  STL.64 [R1+0x10a0], R244 ;  /* 0x0010a0f401007387 */ /* 0x000fe20000100a00 */
[----:B------:R1:W-:Y:S02]  /*93410*/  STL.64 [R1+0x10a8], R246 ;  /* 0x0010a8f601007387 */ /* 0x0003e40000100a00 */
[----:B-1----:R-:W-:Y:S05]  /*93420*/  HMMA.1688.F32.TF32 R244, R232, R58, R236 ;  /* 0x0000003ae8f4723c */ /* 0x002fea00000810ec */
[----:B------:R-:W-:Y:S01]  /*93430*/  STL.64 [R1+0x1090], R248 ;  /* 0x001090f801007387 */ /* 0x000fe20000100a00 */
[----:B------:R-:W-:Y:S11]  /*93440*/  STL.64 [R1+0x1098], R250 ;  /* 0x001098fa01007387 */ /* 0x000ff60000100a00 */
[----:B------:R-:W-:Y:S06]  /*93450*/  @!UPT UIADD3 URZ, URZ, URZ, URZ ;  /* 0x0000003f3f3ff290 */ /* 0x000fec000fffe03f */
[----:B------:R-:W-:Y:S01]  /*93460*/  STL.64 [R1+0x1080], R244 ;  /* 0x001080f401007387 */ /* 0x000fe20000100a00 */
[----:B------:R-:W-:Y:S01]  /*93470*/  STL.64 [R1+0x1088], R246 ;  /* 0x001088f601007387 */ /* 0x000fe20000100a00 */
[----:B--2---:R-:W-:Y:S08]  /*93480*/  HMMA.1688.F32.TF32 R220, R228, R42, R220 ;  /* 0x0000002ae4dc723c */ /* 0x004ff000000810dc */
[C---:B---3--:R-:W-:Y:S08]  /*93490*/  HMMA.1688.F32.TF32 R236, R232.reuse, R54, R8 ;  /* 0x00000036e8ec723c */ /* 0x048ff00000081008 */
        /* <DEDUP_REMOVED lines=13> */
[C---:B--2---:R-:W-:Y:S01]  /*93570*/  HMMA.1688.F32.TF32 R8, R228.reuse, R34, R20 ;  /* 0x00000022e408723c */ /* 0x044fe20000081014 */
[----:B------:R-:W-:Y:S01]  /*93580*/  STL.64 [R1+0x1030], R220 ;  /* 0x001030dc01007387 */ /* 0x000fe20000100a00 */
[----:B------:R-:W-:Y:S06]  /*93590*/  STL.64 [R1+0x1038], R222 ;  /* 0x001038de01007387 */ /* 0x000fec0000100a00 */
[C---:B------:R-:W-:Y:S01]  /*935a0*/  HMMA.1688.F32.TF32 R20, R228.reuse, R158, R24 ;  /* 0x0000009ee414723c */ /* 0x040fe20000081018 */
[----:B------:R-:W-:Y:S01]  /*935b0*/  STL.64 [R1+0x1020], R16 ;  /* 0x0010201001007387 */ /* 0x000fe20000100a00 */
[----:B------:R2:W-:Y:S06]  /*935c0*/  STL.64 [R1+0x1028], R18 ;  /* 0x0010281201007387 */ /* 0x0005ec0000100a00 */
[C---:B--2---:R-:W-:Y:S07]  /*935d0*/  HMMA.1688.F32.TF32 R16, R228.reuse, R154, R28 ;  /* 0x0000009ae410723c */ /* 0x044fee000008101c */
[----:B------:R-:W-:Y:S01]  /*935e0*/  STL.64 [R1+0x1010], R8 ;  /* 0x0010100801007387 */ /* 0x000fe20000100a00 */
[----:B------:R2:W-:Y:S02]  /*935f0*/  STL.64 [R1+0x1018], R10 ;  /* 0x0010180a01007387 */ /* 0x0005e40000100a00 */
[C---:B--2---:R-:W-:Y:S05]  /*93600*/  HMMA.1688.F32.TF32 R8, R228.reuse, R122, R160 ;  /* 0x0000007ae408723c */ /* 0x044fea00000810a0 */
        /* <DEDUP_REMOVED lines=44> */
[C---:B----4-:R-:W-:Y:S07]  /*938d0*/  HMMA.1688.F32.TF32 R8, R228.reuse, R90, R240 ;  /* 0x0000005ae408723c */ /* 0x050fee00000810f0 */
[----:B------:R-:W-:Y:S01]  /*938e0*/  STL.64 [R1+0xe80], R20 ;  /* 0x000e801401007387 */ /* 0x000fe20000100a00 */
[----:B------:R-:W-:Y:S02]  /*938f0*/  STL.64 [R1+0xe88], R22 ;  /* 0x000e881601007387 */ /* 0x000fe40000100a00 */
[----:B------:R-:W2:Y:S05]  /*93900*/  LDL.LU R248, [R1+0x18b0] ;  /* 0x0018b00001f87983 */ /* 0x000eaa0000300800 */
[----:B------:R3:W-:Y:S01]  /*93910*/  STL.64 [R1+0xe50], R16 ;  /* 0x000e501001007387 */ /* 0x0007e20000100a00 */
[----:B------:R4:W-:Y:S07]  /*93920*/  STL.64 [R1+0xe58], R18 ;  /* 0x000e581201007387 */ /* 0x0009ee0000100a00 */
        /* <DEDUP_REMOVED lines=116> */
[C---:B------:R-:W-:Y:S01]  /*94070*/  HMMA.1688.F32.TF32 R240, R12.reuse, R46, R240 ;  /* 0x0000002e0cf0723c */ /* 0x040fe200000810f0 */
[----:B------:R1:W-:Y:S02]  /*94080*/  STL.64 [R1+0xdd8], R178 ;  /* 0x000dd8b201007387 */ /* 0x0003e40000100a00 */
[----:B------:R-:W-:Y:S01]  /*94090*/  STL.64 [R1+0xdc0], R172 ;  /* 0x000dc0ac01007387 */ /* 0x000fe20000100a00 */
[----:B------:R2:W-:Y:S04]  /*940a0*/  STL.64 [R1+0xdc8], R174 ;  /* 0x000dc8ae01007387 */ /* 0x0005e80000100a00 */
[C---:B-1----:R-:W-:Y:S08]  /*940b0*/  HMMA.1688.F32.TF32 R176, R12.reuse, R42, R168 ;  /* 0x0000002a0cb0723c */ /* 0x042ff000000810a8 */
[C---:B--2---:R-:W-:Y:S08]  /*940c0*/  HMMA.1688.F32.TF32 R172, R12.reuse, R38, R164 ;  /* 0x000000260cac723c */ /* 0x044ff000000810a4 */
        /* <DEDUP_REMOVED lines=8> */
[----:B------:R-:W-:Y:S02]  /*94150*/  STL.64 [R1+0xdb0], R8 ;  /* 0x000db00801007387 */ /* 0x000fe40000100a00 */
[----:B------:R-:W-:Y:S01]  /*94160*/  STL.64 [R1+0xdb8], R10 ;  /* 0x000db80a01007387 */ /* 0x000fe20000100a00 */
[----:B------:R-:W-:Y:S01]  /*94170*/  STL.64 [R1+0x46b8], R244 ;  /* 0x0046b8f401007387 */ /* 0x000fe20000100a00 */
        /* <DEDUP_REMOVED lines=22> */
[----:B------:R-:W-:Y:S01]  /*942e0*/  STL.64 [R1+0xd20], R16 ;  /* 0x000d201001007387 */ /* 0x000fe20000100a00 */
[----:B------:R4:W-:Y:S01]  /*942f0*/  STL.64 [R1+0xd28], R18 ;  /* 0x000d281201007387 */ /* 0x0009e20000100a00 */
[C---:B--2---:R-:W-:Y:S08]  /*94300*/  HMMA.1688.F32.TF32 R24, R12.reuse, R142, R232 ;  /* 0x0000008e0c18723c */ /* 0x044ff000000810e8 */
[C---:B---3--:R-:W-:Y:S08]  /*94310*/  HMMA.1688.F32.TF32 R20, R12.reuse, R138, R248 ;  /* 0x0000008a0c14723c */ /* 0x048ff000000810f8 */
[----:B----4-:R-:W-:Y:S07]  /*94320*/  HMMA.1688.F32.TF32 R16, R12, R134, R236 ;  /* 0x000000860c10723c */ /* 0x010fee00000810ec */
[----:B------:R-:W-:Y:S01]  /*94330*/  STL.64 [R1+0xd10], R24 ;  /* 0x000d101801007387 */ /* 0x000fe20000100a00 */
[----:B------:R-:W-:Y:S02]  /*94340*/  STL.64 [R1+0xd18], R26 ;  /* 0x000d181a01007387 */ /* 0x000fe40000100a00 */
[----:B------:R-:W1:Y:S05]  /*94350*/  LDL.LU R248, [R1+0x1c30] ;  /* 0x001c300001f87983 */ /* 0x000e6a0000300800 */
[----:B------:R2:W-:Y:S01]  /*94360*/  STL.64 [R1+0xd00], R20 ;  /* 0x000d001401007387 */ /* 0x0005e20000100a00 */
[----:B------:R3:W-:Y:S07]  /*94370*/  STL.64 [R1+0xd08], R22 ;  /* 0x000d081601007387 */ /* 0x0007ee0000100a00 */
[----:B------:R3:W-:Y:S02]  /*94380*/  STL.64 [R1+0xcf0], R16 ;  /* 0x000cf01001007387 */ /* 0x0007e40000100a00 */
[----:B------:R3:W-:Y:S02]  /*94390*/  STL.64 [R1+0xcf8], R18 ;  /* 0x000cf81201007387 */ /* 0x0007e40000100a00 */
[----:B------:R-:W1:Y:S01]  /*943a0*/  LDL.LU R249, [R1+0x1c34] ;  /* 0x001c340001f97983 */ /* 0x000e620000300800 */
[----:B------:R-:W1:Y:S01]  /*943b0*/  LDL.LU R250, [R1+0x1c38] ;  /* 0x001c380001fa7983 */ /* 0x000e620000300800 */
[----:B------:R-:W1:Y:S02]  /*943c0*/  LDL.LU R251, [R1+0x1c3c] ;  /* 0x001c3c0001fb7983 */ /* 0x000e640000300800 */
[----:B------:R-:W4:Y:S02]  /*943d0*/  LDL.LU R224, [R1+0x27a0] ;  /* 0x0027a00001e07983 */ /* 0x000f240000300800 */
[----:B------:R-:W4:Y:S01]  /*943e0*/  LDL.LU R225, [R1+0x27a4] ;  /* 0x0027a40001e17983 */ /* 0x000f220000300800 */
[----:B------:R-:W4:Y:S01]  /*943f0*/  LDL.LU R226, [R1+0x27a8] ;  /* 0x0027a80001e27983 */ /* 0x000f220000300800 */
[----:B------:R-:W4:Y:S02]  /*94400*/  LDL.LU R227, [R1+0x27ac] ;  /* 0x0027ac0001e37983 */ /* 0x000f240000300800 */
[----:B--2---:R-:W2:Y:S02]  /*94410*/  LDL.LU R20, [R1+0x27b0] ;  /* 0x0027b00001147983 */ /* 0x004ea40000300800 */
        /* <DEDUP_REMOVED lines=83> */
[----:B-1----:R-:W-:Y:S08]  /*94950*/  HMMA.1688.F32.TF32 R248, R8, R46, R248 ;  /* 0x0000002e08f8723c */ /* 0x002ff000000810f8 */
[C---:B--2---:R-:W-:Y:S08]  /*94960*/  HMMA.1688.F32.TF32 R216, R12.reuse, R130, R212 ;  /* 0x000000820cd8723c */ /* 0x044ff000000810d4 */
[C---:B------:R-:W-:Y:S08]  /*94970*/  HMMA.1688.F32.TF32 R212, R12.reuse, R126, R208 ;  /* 0x0000007e0cd4723c */ /* 0x040ff000000810d0 */
[C---:B---3--:R-:W-:Y:S08]  /*94980*/  HMMA.1688.F32.TF32 R208, R12.reuse, R114, R204 ;  /* 0x000000720cd0723c */ /* 0x048ff000000810cc */
[C---:B------:R-:W-:Y:S08]  /*94990*/  HMMA.1688.F32.TF32 R204, R12.reuse, R110, R200 ;  /* 0x0000006e0ccc723c */ /* 0x040ff000000810c8 */
[C---:B------:R-:W-:Y:S08]  /*949a0*/  HMMA.1688.F32.TF32 R200, R12.reuse, R106, R196 ;  /* 0x0000006a0cc8723c */ /* 0x040ff000000810c4 */
        /* <DEDUP_REMOVED lines=24> */
[----:B------:R-:W-:Y:S05]  /*94b30*/  STL.64 [R1+0xc80], R192 ;  /* 0x000c80c001007387 */ /* 0x000fea0000100a00 */
        /* <DEDUP_REMOVED lines=18> */
[----:B------:R-:W-:Y:S01]  /*94c60*/  HMMA.1688.F32.TF32 R12, R12, R50, R220 ;  /* 0x000000320c0c723c */ /* 0x000fe200000810dc */
[----:B------:R-:W-:Y:S01]  /*94c70*/  STL.64 [R1+0xbf0], R28 ;  /* 0x000bf01c01007387 */ /* 0x000fe20000100a00 */
[----:B------:R-:W-:Y:S02]  /*94c80*/  STL.64 [R1+0xbf8], R30 ;  /* 0x000bf81e01007387 */ /* 0x000fe40000100a00 */
[----:B------:R-:W-:Y:S02]  /*94c90*/  STL.64 [R1+0xbe0], R24 ;  /* 0x000be01801007387 */ /* 0x000fe40000100a00 */
[----:B------:R1:W-:Y:S01]  /*94ca0*/  STL.64 [R1+0xbe8], R26 ;  /* 0x000be81a01007387 */ /* 0x0003e20000100a00 */
[----:B------:R-:W-:Y:S01]  /*94cb0*/  STL.64 [R1+0xbd0], R20 ;  /* 0x000bd01401007387 */ /* 0x000fe20000100a00 */
[----:B------:R2:W-:Y:S01]  /*94cc0*/  STL.64 [R1+0xbd8], R22 ;  /* 0x000bd81601007387 */ /* 0x0005e20000100a00 */
[C---:B-1----:R-:W-:Y:S08]  /*94cd0*/  HMMA.1688.F32.TF32 R24, R8.reuse, R42, R16 ;  /* 0x0000002a0818723c */ /* 0x042ff00000081010 */
[C---:B--2---:R-:W-:Y:S08]  /*94ce0*/  HMMA.1688.F32.TF32 R20, R8.reuse, R38, R232 ;  /* 0x000000260814723c */ /* 0x044ff000000810e8 */
[C---:B------:R-:W-:Y:S01]  /*94cf0*/  HMMA.1688.F32.TF32 R16, R8.reuse, R34, R236 ;  /* 0x000000220810723c */ /* 0x040fe200000810ec */
[----:B------:R-:W-:Y:S04]  /*94d00*/  STL [R1+0x464c], R248 ;  /* 0x00464cf801007387 */ /* 0x000fe80000100800 */
[----:B------:R-:W-:Y:S01]  /*94d10*/  STL.64 [R1], R12 ;  /* 0x0000000c01007387 */ /* 0x000fe20000100a00 */
[----:B------:R-:W-:Y:S02]  /*94d20*/  STL.64 [R1+0x8], R14 ;  /* 0x0000080e01007387 */ /* 0x000fe40000100a00 */
[----:B------:R-:W-:Y:S02]  /*94d30*/  STL [R1+0x4648], R249 ;  /* 0x004648f901007387 */ /* 0x000fe40000100800 */
[----:B------:R-:W-:Y:S01]  /*94d40*/  STL [R1+0x4644], R250 ;  /* 0x004644fa01007387 */ /* 0x000fe20000100800 */
[----:B------:R-:W-:Y:S04]  /*94d50*/  STL [R1+0x4640], R251 ;  /* 0x004640fb01007387 */ /* 0x000fe80000100800 */
        /* <DEDUP_REMOVED lines=86> */
[C---:B--2---:R-:W-:Y:S08]  /*952c0*/  HMMA.1688.F32.TF32 R204, R8.reuse, R154, R236 ;  /* 0x0000009a08cc723c */ /* 0x044ff000000810ec */
[C---:B---3--:R-:W-:Y:S01]  /*952d0*/  HMMA.1688.F32.TF32 R208, R8.reuse, R158, R232 ;  /* 0x0000009e08d0723c */ /* 0x048fe200000810e8 */
[----:B------:R-:W2:Y:S11]  /*952e0*/  LDL.LU R232, [R1+0x2630] ;  /* 0x0026300001e87983 */ /* 0x000eb60000300800 */
[----:B------:R-:W-:Y:S11]  /*952f0*/  @!UPT UIADD3 URZ, URZ, URZ, URZ ;  /* 0x0000003f3f3ff290 */ /* 0x000ff6000fffe03f */
[----:B------:R-:W-:Y:S01]  /*95300*/  STL.64 [R1+0xb90], R208 ;  /* 0x000b90d001007387 */ /* 0x000fe20000100a00 */
[----:B------:R-:W-:Y:S02]  /*95310*/  STL.64 [R1+0xb98], R210 ;  /* 0x000b98d201007387 */ /* 0x000fe40000100a00 */
[----:B------:R-:W-:Y:S02]  /*95320*/  STL.64 [R1+0xb80], R204 ;  /* 0x000b80cc01007387 */ /* 0x000fe40000100a00 */
[----:B------:R-:W-:Y:S01]  /*95330*/  STL.64 [R1+0xb88], R206 ;  /* 0x000b88ce01007387 */ /* 0x000fe20000100a00 */
[----:B------:R-:W2:Y:S01]  /*95340*/  LDL.LU R233, [R1+0x2634] ;  /* 0x0026340001e97983 */ /* 0x000ea20000300800 */
[----:B------:R-:W2:Y:S02]  /*95350*/  LDL.LU R234, [R1+0x2638] ;  /* 0x0026380001ea7983 */ /* 0x000ea40000300800 */
[----:B------:R-:W2:Y:S02]  /*95360*/  LDL.LU R235, [R1+0x263c] ;  /* 0x00263c0001eb7983 */ /* 0x000ea40000300800 */
[----:B------:R-:W3:Y:S01]  /*95370*/  LDL.LU R236, [R1+0x2620] ;  /* 0x0026200001ec7983 */ /* 0x000ee20000300800 */
[----:B------:R-:W3:Y:S01]  /*95380*/  LDL.LU R237, [R1+0x2624] ;  /* 0x0026240001ed7983 */ /* 0x000ee20000300800 */
[----:B------:R-:W3:Y:S02]  /*95390*/  LDL.LU R238, [R1+0x2628] ;  /* 0x0026280001ee7983 */ /* 0x000ee40000300800 */
[----:B------:R-:W3:Y:S01]  /*953a0*/  LDL.LU R239, [R1+0x262c] ;  /* 0x00262c0001ef7983 */ /* 0x000ee20000300800 */
        /* <DEDUP_REMOVED lines=38> */
[----:B------:R1:W-:Y:S02]  /*95610*/  STL [R1+0xf8], R26 ;  /* 0x0000f81a01007387 */ /* 0x0003e40000100800 */
[----:B------:R-:W-:-:S02]  /*95620*/  IMAD.MOV.U32 R248, RZ, RZ, R27 ;  /* 0x000000fffff87224 */ /* 0x000fc400078e001b */
[C---:B-1----:R-:W-:Y:S08]  /*95630*/  HMMA.1688.F32.TF32 R24, R8.reuse, R98, R20 ;  /* 0x000000620818723c */ /* 0x042ff00000081014 */
[C---:B------:R-:W-:Y:S01]  /*95640*/  HMMA.1688.F32.TF32 R20, R8.reuse, R94, R224 ;  /* 0x0000005e0814723c */ /* 0x040fe200000810e0 */
[----:B------:R1:W-:Y:S07]  /*95650*/  STL [R1+0x4650], R248 ;  /* 0x004650f801007387 */ /* 0x0003ee0000100800 */
[C---:B------:R-:W-:Y:S11]  /*95660*/  HMMA.1688.F32.TF32 R16, R8.reuse, R86, R16 ;  /* 0x000000560810723c */ /* 0x040ff60000081010 */
[----:B------:R-:W-:Y:S04]  /*95670*/  @!UPT UIADD3 URZ, URZ, URZ, URZ ;  /* 0x0000003f3f3ff290 */ /* 0x000fe8000fffe03f */
[----:B------:R-:W-:Y:S01]  /*95680*/  STL.64 [R1+0xd0], R20 ;  /* 0x0000d01401007387 */ /* 0x000fe20000100a00 */
[----:B------:R-:W-:Y:S02]  /*95690*/  STL.64 [R1+0xe0], R24 ;  /* 0x0000e01801007387 */ /* 0x000fe40000100a00 */
[----:B------:R-:W-:Y:S02]  /*956a0*/  STL.64 [R1+0xe8], R26 ;  /* 0x0000e81a01007387 */ /* 0x000fe40000100a00 */
[----:B------:R4:W-:Y:S02]  /*956b0*/  STL [R1+0xd8], R22 ;  /* 0x0000d81601007387 */ /* 0x0009e40000100800 */
[----:B-1----:R-:W-:Y:S02]  /*956c0*/  IMAD.MOV.U32 R248, RZ, RZ, R23 ;  /* 0x000000fffff87224 */ /* 0x002fe400078e0017 */
[C---:B----4-:R-:W-:Y:S03]  /*956d0*/  HMMA.1688.F32.TF32 R20, R8.reuse, R90, R220 ;  /* 0x0000005a0814723c */ /* 0x050fe600000810dc */
[----:B------:R-:W-:Y:S01]  /*956e0*/  STL [R1+0x4654], R248 ;  /* 0x004654f801007387 */ /* 0x000fe20000100800 */
[----:B------:R-:W-:Y:S01]  /*956f0*/  IMAD.MOV.U32 R249, RZ, RZ, R16 ;  /* 0x000000fffff97224 */ /* 0x000fe200078e0010 */
[----:B------:R-:W-:Y:S01]  /*95700*/  MOV R250, R17 ;  /* 0x0000001100fa7202 */ /* 0x000fe20000000f00 */
[----:B------:R-:W-:Y:S11]  /*95710*/  IMAD.MOV.U32 R251, RZ, RZ, R18 ;  /* 0x000000fffffb7224 */ /* 0x000ff600078e0012 */
[----:B------:R-:W-:Y:S06]  /*95720*/  @!UPT UIADD3 URZ, URZ, URZ, URZ ;  /* 0x0000003f3f3ff290 */ /* 0x000fec000fffe03f */
[----:B------:R-:W-:Y:S01]  /*95730*/  STL.64 [R1+0xc0], R20 ;  /* 0x0000c01401007387 */ /* 0x000fe20000100a00 */
[----:B------:R-:W-:Y:S02]  /*95740*/  STL.64 [R1+0xc8], R22 ;  /* 0x0000c81601007387 */ /* 0x000fe40000100a00 */
[----:B------:R2:W-:Y:S02]  /*95750*/  STL [R1+0xbc], R19 ;  /* 0x0000bc1301007387 */ /* 0x0005e40000100800 */
[----:B------:R-:W-:Y:S01]  /*95760*/  STL [R1+0x4660], R251 ;  /* 0x004660fb01007387 */ /* 0x000fe20000100800 */
[----:B------:R-:W-:Y:S01]  /*95770*/  STL [R1+0x465c], R250 ;  /* 0x00465cfa01007387 */ /* 0x000fe20000100800 */
[----:B------:R-:W-:Y:S01]  /*95780*/  STL [R1+0x4658], R249 ;  /* 0x004658f901007387 */ /* 0x000fe20000100800 */
[C---:B--2---:R-:W-:Y:S11]  /*95790*/  HMMA.1688.F32.TF32 R16, R8.reuse, R82, R232 ;  /* 0x000000520810723c */ /* 0x044ff600000810e8 */
[----:B------:R-:W-:Y:S11]  /*957a0*/  @!UPT UIADD3 URZ, URZ, URZ, URZ ;  /* 0x0000003f3f3ff290 */ /* 0x000ff6000fffe03f */
[----:B------:R-:W-:Y:S01]  /*957b0*/  @!UPT UIADD3 URZ, URZ, URZ, URZ ;  /* 0x0000003f3f3ff290 */ /* 0x000fe2000fffe03f */
[----:B------:R-:W-:Y:S01]  /*957c0*/  STL.64 [R1+0xa0], R16 ;  /* 0x0000a01001007387 */ /* 0x000fe20000100a00 */
[----:B------:R3:W-:Y:S02]  /*957d0*/  STL [R1+0xa8], R18 ;  /* 0x0000a81201007387 */ /* 0x0007e40000100800 */
[----:B------:R-:W-:Y:S02]  /*957e0*/  IMAD.MOV.U32 R248, RZ, RZ, R19 ;  /* 0x000000fffff87224 */ /* 0x000fe400078e0013 */
[C---:B---3--:R-:W-:Y:S03]  /*957f0*/  HMMA.1688.F32.TF32 R16, R8.reuse, R78, R236 ;  /* 0x0000004e0810723c */ /* 0x048fe600000810ec */
[----:B------:R-:W-:Y:S11]  /*95800*/  STL [R1+0x4664], R248 ;  /* 0x004664f801007387 */ /* 0x000ff60000100800 */
[----:B------:R-:W-:Y:S09]  /*95810*/  @!UPT UIADD3 URZ, URZ, URZ, URZ ;  /* 0x0000003f3f3ff290 */ /* 0x000ff2000fffe03f */
[----:B------:R1:W-:Y:S01]  /*95820*/  STL [R1+0x90], R16 ;  /* 0x0000901001007387 */ /* 0x0003e20000100800 */
[----:B------:R-:W2:Y:S02]  /*95830*/  LDL.LU R236, [R1+0x24b0] ;  /* 0x0024b00001ec7983 */ /* 0x000ea40000300800 */
[----:B------:R-:W2:Y:S02]  /*95840*/  LDL.LU R237, [R1+0x24b4] ;  /* 0x0024b40001ed7983 */ /* 0x000ea40000300800 */
[----:B------:R-:W2:Y:S01]  /*95850*/  LDL.LU R238, [R1+0x24b8] ;  /* 0x0024b80001ee7983 */ /* 0x000ea20000300800 */
[----:B------:R-:W2:Y:S01]  /*95860*/  LDL.LU R239, [R1+0x24bc] ;  /* 0x0024bc0001ef7983 */ /* 0x000ea20000300800 */
[----:B------:R-:W-:Y:S01]  /*95870*/  IMAD.MOV.U32 R251, RZ, RZ, R17 ;  /* 0x000000fffffb7224 */ /* 0x000fe200078e0011 */
[----:B------:R-:W-:Y:S01]  /*95880*/  MOV R250, R18 ;  /* 0x0000001200fa7202 */ /* 0x000fe20000000f00 */
[----:B------:R-:W-:Y:S01]  /*95890*/  IMAD.MOV.U32 R249, RZ, RZ, R19 ;  /* 0x000000fffff97224 */ /* 0x000fe200078e0013 */
[----:B-1----:R-:W3:Y:S01]  /*958a0*/  LDL.LU R16, [R1+0x24d0] ;  /* 0x0024d00001107983 */ /* 0x002ee20000300800 */
[----:B------:R-:W3:Y:S02]  /*958b0*/  LDL.LU R17, [R1+0x24d4] ;  /* 0x0024d40001117983 */ /* 0x000ee40000300800 */
[----:B------:R-:W3:Y:S02]  /*958c0*/  LDL.LU R18, [R1+0x24d8] ;  /* 0x0024d80001127983 */ /* 0x000ee40000300800 */
        /* <DEDUP_REMOVED lines=99> */
[----:B------:R-:W-:Y:S08]  /*95f00*/  HMMA.1688.F32.TF32 R200, R8, R50, R200 ;  /* 0x0000003208c8723c */ /* 0x000ff000000810c8 */
[----:B------:R-:W-:Y:S01]  /*95f10*/  HMMA.1688.F32.TF32 R196, R12, R46, R196 ;  /* 0x0000002e0cc4723c */ /* 0x000fe200000810c4 */
[----:B------:R-:W-:Y:S04]  /*95f20*/  LDS R8, [R3+0x14380] ;  /* 0x0143800003087984 */ /* 0x000fe80000000800 */
[----:B------:R-:W-:Y:S04]  /*95f30*/  LDS R10, [R3+0x16380] ;  /* 0x01638000030a7984 */ /* 0x000fe80000000800 */
[----:B------:R-:W-:Y:S04]  /*95f40*/  LDS R9, [R4+0x14380] ;  /* 0x0143800004097984 */ /* 0x000fe80000000800 */
[----:B------:R-:W1:Y:S01]  /*95f50*/  LDS R11, [R4+0x16380] ;  /* 0x01638000040b7984 */ /* 0x000e620000000800 */
[----:B------:R-:W-:-:S03]  /*95f60*/  IMAD.MOV.U32 R248, RZ, RZ, R243 ;  /* 0x000000fffff87224 */ /* 0x000fc600078e00f3 */
[----:B------:R-:W-:Y:S01]  /*95f70*/  STL.64 [R1+0x80], R240 ;  /* 0x000080f001007387 */ /* 0x000fe20000100a00 */
[----:B------:R-:W-:Y:S02]  /*95f80*/  STL [R1+0x88], R242 ;  /* 0x000088f201007387 */ /* 0x000fe40000100800 */
[----:B------:R-:W-:Y:S01]  /*95f90*/  STL.64 [R1+0x4670], R250 ;  /* 0x004670fa01007387 */ /* 0x000fe20000100a00 */
[----:B------:R-:W-:Y:S01]  /*95fa0*/  STL.64 [R1+0x4668], R248 ;  /* 0x004668f801007387 */ /* 0x000fe20000100a00 */
[----:B------:R-:W-:Y:S02]  /*95fb0*/  STL.64 [R1+0x70], R228 ;  /* 0x000070e401007387 */ /* 0x000fe40000100a00 */
[----:B------:R-:W-:Y:S01]  /*95fc0*/  STL.64 [R1+0x78], R230 ;  /* 0x000078e601007387 */ /* 0x000fe20000100a00 */
[----:B------:R-:W-:Y:S04]  /*95fd0*/  STL.64 [R1+0x60], R216 ;  /* 0x000060d801007387 */ /* 0x000fe80000100a00 */
        /* <DEDUP_REMOVED lines=52> */
[C---:B----4-:R-:W-:Y:S08]  /*96320*/  HMMA.1688.F32.TF32 R20, R12.reuse, R110, R232 ;  /* 0x0000006e0c14723c */ /* 0x050ff000000810e8 */
[C---:B------:R-:W-:Y:S01]  /*96330*/  HMMA.1688.F32.TF32 R16, R12.reuse, R106, R236 ;  /* 0x0000006a0c10723c */ /* 0x040fe200000810ec */
[----:B------:R2:W-:Y:S01]  /*96340*/  STL.64 [R1+0xa40], R28 ;  /* 0x000a401c01007387 */ /* 0x0005e20000100a00 */
[----:B------:R3:W-:Y:S05]  /*96350*/  STL.64 [R1+0xa48], R30 ;  /* 0x000a481e01007387 */ /* 0x0007ea0000100a00 */
[----:B------:R2:W-:Y:S02]  /*96360*/  STL.64 [R1+0xa30], R24 ;  /* 0x000a301801007387 */ /* 0x0005e40000100a00 */
[----:B------:R1:W-:Y:S01]  /*96370*/  STL.64 [R1+0xa38], R26 ;  /* 0x000a381a01007387 */ /* 0x0003e20000100a00 */
[----:B------:R-:W4:Y:S05]  /*96380*/  LDL.LU R220, [R1+0x23b0] ;  /* 0x0023b00001dc7983 */ /* 0x000f2a0000300800 */
[----:B------:R1:W-:Y:S02]  /*96390*/  STL.64 [R1+0xa20], R20 ;  /* 0x000a201401007387 */ /* 0x0003e40000100a00 */
[----:B------:R1:W-:Y:S06]  /*963a0*/  STL.64 [R1+0xa28], R22 ;  /* 0x000a281601007387 */ /* 0x0003ec0000100a00 */
[----:B------:R1:W-:Y:S01]  /*963b0*/  STL.64 [R1+0xa10], R16 ;  /* 0x000a101001007387 */ /* 0x0003e20000100a00 */
[----:B------:R1:W-:Y:S01]  /*963c0*/  STL.64 [R1+0xa18], R18 ;  /* 0x000a181201007387 */ /* 0x0003e20000100a00 */
[----:B------:R-:W4:Y:S02]  /*963d0*/  LDL.LU R221, [R1+0x23b4] ;  /* 0x0023b40001dd7983 */ /* 0x000f240000300800 */
[----:B------:R-:W4:Y:S02]  /*963e0*/  LDL.LU R222, [R1+0x23b8] ;  /* 0x0023b80001de7983 */ /* 0x000f240000300800 */
[----:B------:R-:W4:Y:S01]  /*963f0*/  LDL.LU R223, [R1+0x23bc] ;  /* 0x0023bc0001df7983 */ /* 0x000f220000300800 */
[----:B------:R-:W4:Y:S01]  /*96400*/  LDL.LU R224, [R1+0x23c0] ;  /* 0x0023c00001e07983 */ /* 0x000f220000300800 */
[----:B------:R-:W4:Y:S02]  /*96410*/  LDL.LU R225, [R1+0x23c4] ;  /* 0x0023c40001e17983 */ /* 0x000f240000300800 */
[----:B------:R-:W4:Y:S02]  /*96420*/  LDL.LU R226, [R1+0x23c8] ;  /* 0x0023c80001e27983 */ /* 0x000f240000300800 */
[----:B------:R-:W4:Y:S01]  /*96430*/  LDL.LU R227, [R1+0x23cc] ;  /* 0x0023cc0001e37983 */ /* 0x000f220000300800 */
        /* <DEDUP_REMOVED lines=128> */
[C---:B------:R-:W-:Y:S01]  /*96c40*/  HMMA.1688.F32.TF32 R16, R8.reuse, R158, R16 ;  /* 0x0000009e0810723c */ /* 0x040fe20000081010 */
[----:B------:R-:W-:Y:S01]  /*96c50*/  STL.64 [R1+0x930], R28 ;  /* 0x0009301c01007387 */ /* 0x000fe20000100a00 */
[----:B------:R-:W-:Y:S02]  /*96c60*/  STL.64 [R1+0x938], R30 ;  /* 0x0009381e01007387 */ /* 0x000fe40000100a00 */
[----:B------:R-:W-:Y:S03]  /*96c70*/  STL.64 [R1+0x47a0], R34 ;  /* 0x0047a02201007387 */ /* 0x000fe60000100a00 */
[----:B------:R-:W-:Y:S01]  /*96c80*/  STL.64 [R1+0x920], R24 ;  /* 0x0009201801007387 */ /* 0x000fe20000100a00 */
[----:B------:R-:W-:Y:S01]  /*96c90*/  STL.64 [R1+0x928], R26 ;  /* 0x0009281a01007387 */ /* 0x000fe20000100a00 */
[----:B------:R-:W-:Y:S06]  /*96ca0*/  STL.64 [R1+0x4798], R32 ;  /* 0x0047982001007387 */ /* 0x000fec0000100a00 */
[----:B------:R-:W-:Y:S02]  /*96cb0*/  STL.64 [R1+0x910], R20 ;  /* 0x0009101401007387 */ /* 0x000fe40000100a00 */
[----:B------:R-:W-:Y:S01]  /*96cc0*/  STL.64 [R1+0x918], R22 ;  /* 0x0009181601007387 */ /* 0x000fe20000100a00 */
[----:B------:R-:W-:Y:S01]  /*96cd0*/  STL.64 [R1+0x4790], R158 ;  /* 0x0047909e01007387 */ /* 0x000fe20000100a00 */
[----:B------:R-:W-:Y:S04]  /*96ce0*/  STL.64 [R1+0x4788], R156 ;  /* 0x0047889c01007387 */ /* 0x000fe80000100a00 */
        /* <DEDUP_REMOVED lines=113> */
[----:B--2---:R-:W2:Y:S02]  /*97400*/  LDL.LU R16, [R1+0x19a0] ;  /* 0x0019a00001107983 */ /* 0x004ea40000300800 */
[----:B------:R-:W2:Y:S02]  /*97410*/  LDL.LU R17, [R1+0x19a4] ;  /* 0x0019a40001117983 */ /* 0x000ea40000300800 */
[----:B---3--:R-:W2:Y:S01]  /*97420*/  LDL.LU R18, [R1+0x19a8] ;  /* 0x0019a80001127983 */ /* 0x008ea20000300800 */
[----:B------:R-:W2:Y:S01]  /*97430*/  LDL.LU R19, [R1+0x19ac] ;  /* 0x0019ac0001137983 */ /* 0x000ea20000300800 */
[----:B------:R-:W3:Y:S02]  /*97440*/  LDL.LU R236, [R1+0x21f0] ;  /* 0x0021f00001ec7983 */ /* 0x000ee40000300800 */
[----:B------:R-:W3:Y:S02]  /*97450*/  LDL.LU R237, [R1+0x21f4] ;  /* 0x0021f40001ed7983 */ /* 0x000ee40000300800 */
[----:B------:R-:W3:Y:S01]  /*97460*/  LDL.LU R238, [R1+0x21f8] ;  /* 0x0021f80001ee7983 */ /* 0x000ee20000300800 */
[----:B------:R-:W3:Y:S01]  /*97470*/  LDL.LU R239, [R1+0x21fc] ;  /* 0x0021fc0001ef7983 */ /* 0x000ee20000300800 */
[----:B------:R-:W-:Y:S02]  /*97480*/  STL.64 [R1+0x4770], R122 ;  /* 0x0047707a01007387 */ /* 0x000fe40000100a00 */
[----:B------:R1:W-:Y:S01]  /*97490*/  STL.64 [R1+0x4768], R120 ;  /* 0x0047687801007387 */ /* 0x0003e20000100a00 */
[C---:B----4-:R-:W-:Y:S08]  /*974a0*/  HMMA.1688.F32.TF32 R32, R8.reuse, R118, R248 ;  /* 0x000000760820723c */ /* 0x050ff000000810f8 */
[C---:B------:R-:W-:Y:S08]  /*974b0*/  HMMA.1688.F32.TF32 R152, R8.reuse, R150, R240 ;  /* 0x000000960898723c */ /* 0x040ff000000810f0 */
        /* <DEDUP_REMOVED lines=9> */
[C---:B----4-:R-:W-:Y:S01]  /*97550*/  HMMA.1688.F32.TF32 R120, R8.reuse, R134, R212 ;  /* 0x000000860878723c */ /* 0x050fe200000810d4 */
        /* <DEDUP_REMOVED lines=35> */
[C---:B------:R-:W-:Y:S08]  /*97790*/  HMMA.1688.F32.TF32 R24, R8.reuse, R66, R24 ;  /* 0x000000420818723c */ /* 0x040ff00000081018 */
[C---:B-1----:R-:W-:Y:S08]  /*977a0*/  HMMA.1688.F32.TF32 R152, R8.reuse, R82, R168 ;  /* 0x000000520898723c */ /* 0x042ff000000810a8 */
[C---:B----4-:R-:W-:Y:S01]  /*977b0*/  HMMA.1688.F32.TF32 R120, R8.reuse, R78, R164 ;  /* 0x0000004e0878723c */ /* 0x050fe200000810a4 */
[----:B------:R-:W-:Y:S01]  /*977c0*/  STL.64 [R1+0x7e0], R32 ;  /* 0x0007e02001007387 */ /* 0x000fe20000100a00 */
[----:B------:R1:W-:Y:S06]  /*977d0*/  STL.64 [R1+0x7e8], R34 ;  /* 0x0007e82201007387 */ /* 0x0003ec0000100a00 */
[C---:B------:R-:W-:Y:S08]  /*977e0*/  HMMA.1688.F32.TF32 R20, R8.reuse, R62, R20 ;  /* 0x0000003e0814723c */ /* 0x040ff00000081014 */
[C---:B-1----:R-:W-:Y:S01]  /*977f0*/  HMMA.1688.F32.TF32 R32, R8.reuse, R74, R160 ;  /* 0x0000004a0820723c */ /* 0x042fe200000810a0 */
[----:B------:R-:W-:Y:S01]  /*97800*/  STL.64 [R1+0x7d0], R152 ;  /* 0x0007d09801007387 */ /* 0x000fe20000100a00 */
[----:B------:R-:W-:Y:S05]  /*97810*/  STL.64 [R1+0x7d8], R154 ;  /* 0x0007d89a01007387 */ /* 0x000fea0000100a00 */
[----:B------:R-:W-:Y:S02]  /*97820*/  STL.64 [R1+0x7c0], R120 ;  /* 0x0007c07801007387 */ /* 0x000fe40000100a00 */
[----:B------:R-:W-:Y:S11]  /*97830*/  STL.64 [R1+0x7c8], R122 ;  /* 0x0007c87a01007387 */ /* 0x000ff60000100a00 */
[----:B------:R-:W-:Y:S03]  /*97840*/  @!UPT UIADD3 URZ, URZ, URZ, URZ ;  /* 0x0000003f3f3ff290 */ /* 0x000fe6000fffe03f */
        /* <DEDUP_REMOVED lines=9> */
[C---:B----4-:R-:W-:Y:S08]  /*978e0*/  HMMA.1688.F32.TF32 R24, R8.reuse, R54, R220 ;  /* 0x000000360818723c */ /* 0x050ff000000810dc */
        /* <DEDUP_REMOVED lines=14> */
[----:B------:R-:W2:Y:S01]  /*979d0*/  LDL.LU R232, [R1+0x13c0] ;  /* 0x0013c00001e87983 */ /* 0x000ea20000300800 */
[C---:B---3--:R-:W-:Y:S11]  /*979e0*/  HMMA.1688.F32.TF32 R16, R12.reuse, R42, R236 ;  /* 0x0000002a0c10723c */ /* 0x048ff600000810ec */
[----:B------:R-:W-:Y:S11]  /*979f0*/  @!UPT UIADD3 URZ, URZ, URZ, URZ ;  /* 0x0000003f3f3ff290 */ /* 0x000ff6000fffe03f */
[----:B------:R-:W-:Y:S01]  /*97a00*/  @!UPT UIADD3 URZ, URZ, URZ, URZ ;  /* 0x0000003f3f3ff290 */ /* 0x000fe2000fffe03f */
[----:B------:R3:W-:Y:S01]  /*97a10*/  STL.64 [R1+0x750], R16 ;  /* 0x0007501001007387 */ /* 0x0007e20000100a00 */
[----:B------:R4:W-:Y:S02]  /*97a20*/  STL.64 [R1+0x758], R18 ;  /* 0x0007581201007387 */ /* 0x0009e40000100a00 */
[----:B------:R-:W2:Y:S02]  /*97a30*/  LDL.LU R233, [R1+0x13c4] ;  /* 0x0013c40001e97983 */ /* 0x000ea40000300800 */
[----:B------:R-:W2:Y:S01]  /*97a40*/  LDL.LU R234, [R1+0x13c8] ;  /* 0x0013c80001ea7983 */ /* 0x000ea20000300800 */
[----:B------:R-:W2:Y:S04]  /*97a50*/  LDL.LU R235, [R1+0x13cc] ;  /* 0x0013cc0001eb7983 */ /* 0x000ea80000300800 */
        /* <DEDUP_REMOVED lines=120> */
[C---:B--2---:R-:W-:Y:S11]  /*981e0*/  HMMA.1688.F32.TF32 R32, R12.reuse, R38, R32 ;  /* 0x000000260c20723c */ /* 0x044ff60000081020 */
[----:B------:R-:W-:Y:S11]  /*981f0*/  @!UPT UIADD3 URZ, URZ, URZ, URZ ;  /* 0x0000003f3f3ff290 */ /* 0x000ff6000fffe03f */
[----:B------:R-:W-:Y:S01]  /*98200*/  @!UPT UIADD3 URZ, URZ, URZ, URZ ;  /* 0x0000003f3f3ff290 */ /* 0x000fe2000fffe03f */
[----:B------:R-:W-:Y:S01]  /*98210*/  STL.64 [R1+0x740], R32 ;  /* 0x0007402001007387 */ /* 0x000fe20000100a00 */
[----:B------:R2:W-:Y:S03]  /*98220*/  STL.64 [R1+0x748], R34 ;  /* 0x0007482201007387 */ /* 0x0005e60000100a00 */
[----:B--2---:R-:W2:Y:S01]  /*98230*/  LDL.LU.64 R34, [R1+0x47a0] ;  /* 0x0047a00001227983 */ /* 0x004ea20000300a00 */
[----:B------:R-:W3:Y:S01]  /*98240*/  LDL.LU.64 R32, [R1+0x4798] ;  /* 0x0047980001207983 */ /* 0x000ee20000300a00 */
[C---:B--2---:R-:W-:Y:S11]  /*98250*/  HMMA.1688.F32.TF32 R156, R12.reuse, R34, R156 ;  /* 0x000000220c9c723c */ /* 0x044ff6000008109c */
[----:B------:R-:W-:Y:S11]  /*98260*/  @!UPT UIADD3 URZ, URZ, URZ, URZ ;  /* 0x0000003f3f3ff290 */ /* 0x000ff6000fffe03f */
[----:B------:R-:W-:Y:S01]  /*98270*/  @!UPT UIADD3 URZ, URZ, URZ, URZ ;  /* 0x0000003f3f3ff290 */ /* 0x000fe2000fffe03f */
[----:B------:R-:W-:Y:S01]  /*98280*/  STL.64 [R1+0x730], R156 ;  /* 0x0007309c01007387 */ /* 0x000fe20000100a00 */
[----:B------:R2:W-:Y:S03]  /*98290*/  STL.64 [R1+0x738], R158 ;  /* 0x0007389e01007387 */ /* 0x0005e60000100a00 */
[----:B--2---:R-:W3:Y:S01]  /*982a0*/  LDL.LU.64 R158, [R1+0x4790] ;  /* 0x00479000019e7983 */ /* 0x004ee20000300a00 */
[----:B------:R-:W2:Y:S01]  /*982b0*/  LDL.LU.64 R156, [R1+0x4788] ;  /* 0x00478800019c7983 */ /* 0x000ea20000300a00 */
[C---:B---3--:R-:W-:Y:S11]  /*982c0*/  HMMA.1688.F32.TF32 R152, R12.reuse, R158, R152 ;  /* 0x0000009e0c98723c */ /* 0x048ff60000081098 */
[----:B------:R-:W-:Y:S11]  /*982d0*/  @!UPT UIADD3 URZ, URZ, URZ, URZ ;  /* 0x0000003f3f3ff290 */ /* 0x000ff6000fffe03f */
[----:B------:R-:W-:Y:S01]  /*982e0*/  @!UPT UIADD3 URZ, URZ, URZ, URZ ;  /* 0x0000003f3f3ff290 */ /* 0x000fe2000fffe03f */
[----:B------:R-:W-:Y:S01]  /*982f0*/  STL.64 [R1+0x720], R152 ;  /* 0x0007209801007387 */ /* 0x000fe20000100a00 */
[----:B------:R3:W-:Y:S03]  /*98300*/  STL.64 [R1+0x728], R154 ;  /* 0x0007289a01007387 */ /* 0x0007e60000100a00 */
[----:B---3--:R-:W3:Y:S01]  /*98310*/  LDL.LU.64 R154, [R1+0x4780] ;  /* 0x00478000019a7983 */ /* 0x008ee20000300a00 */
        /* <DEDUP_REMOVED lines=30> */
[----:B------:R-:W-:Y:S01]  /*98500*/  STL.64 [R1+0x700], R248 ;  /* 0x000700f801007387 */ /* 0x000fe20000100a00 */
[----:B------:R3:W-:Y:S02]  /*98510*/  STL.64 [R1+0x708], R250 ;  /* 0x000708fa01007387 */ /* 0x0007e40000100a00 */
[C---:B---3--:R-:W-:Y:S08]  /*98520*/  HMMA.1688.F32.TF32 R248, R12.reuse, R118, R240 ;  /* 0x000000760cf8723c */ /* 0x048ff000000810f0 */
[C---:B------:R-:W-:Y:S11]  /*98530*/  HMMA.1688.F32.TF32 R240, R12.reuse, R150, R244 ;  /* 0x000000960cf0723c */ /* 0x040ff600000810f4 */
[----:B------:R-:W-:Y:S04]  /*98540*/  @!UPT UIADD3 URZ, URZ, URZ, URZ ;  /* 0x0000003f3f3ff290 */ /* 0x000fe8000fffe03f */
[----:B------:R-:W-:Y:S01]  /*98550*/  STL.64 [R1+0x6f0], R248 ;  /* 0x0006f0f801007387 */ /* 0x000fe20000100a00 */
[----:B------:R-:W-:Y:S07]  /*98560*/  STL.64 [R1+0x6f8], R250 ;  /* 0x0006f8fa01007387 */ /* 0x000fee0000100a00 */
        /* <DEDUP_REMOVED lines=44> */
[C---:B---3--:R-:W-:Y:S08]  /*98830*/  HMMA.1688.F32.TF32 R28, R12.reuse, R62, R224 ;  /* 0x0000003e0c1c723c */ /* 0x048ff000000810e0 */
[C---:B----4-:R-:W-:Y:S08]  /*98840*/  HMMA.1688.F32.TF32 R24, R12.reuse, R58, R220 ;  /* 0x0000003a0c18723c */ /* 0x050ff000000810dc */
[C---:B-1----:R-:W-:Y:S08]  /*98850*/  HMMA.1688.F32.TF32 R20, R12.reuse, R54, R16 ;  /* 0x000000360c14723c */ /* 0x042ff00000081010 */
[----:B------:R-:W-:Y:S08]  /*98860*/  HMMA.1688.F32.TF32 R16, R12, R50, R232 ;  /* 0x000000320c10723c */ /* 0x000ff000000810e8 */
[C---:B------:R-:W-:Y:S01]  /*98870*/  HMMA.1688.F32.TF32 R12, R8.reuse, R46, R236 ;  /* 0x0000002e080c723c */ /* 0x040fe200000810ec */
[----:B------:R-:W-:Y:S01]  /*98880*/  STL.64 [R1+0x5a0], R28 ;  /* 0x0005a01c01007387 */ /* 0x000fe20000100a00 */
[----:B------:R-:W-:Y:S02]  /*98890*/  STL.64 [R1+0x5a8], R30 ;  /* 0x0005a81e01007387 */ /* 0x000fe40000100a00 */
[----:B------:R-:W-:Y:S02]  /*988a0*/  STL.64 [R1+0x590], R24 ;  /* 0x0005901801007387 */ /* 0x000fe40000100a00 */
[----:B------:R-:W-:Y:S01]  /*988b0*/  STL.64 [R1+0x598], R26 ;  /* 0x0005981a01007387 */ /* 0x000fe20000100a00 */
[----:B------:R-:W-:Y:S01]  /*988c0*/  STL.64 [R1+0x580], R20 ;  /* 0x0005801401007387 */ /* 0x000fe20000100a00 */
[----:B------:R-:W-:Y:S02]  /*988d0*/  STL.64 [R1+0x588], R22 ;  /* 0x0005881601007387 */ /* 0x000fe40000100a00 */
[----:B------:R-:W3:Y:S05]  /*988e0*/  LDL.LU R232, [R1+0x1e80] ;  /* 0x001e800001e87983 */ /* 0x000eea0000300800 */
[----:B------:R1:W-:Y:S01]  /*988f0*/  STL.64 [R1+0x170], R16 ;  /* 0x0001701001007387 */ /* 0x0003e20000100a00 */
[----:B------:R4:W-:Y:S07]  /*98900*/  STL.64 [R1+0x178], R18 ;  /* 0x0001781201007387 */ /* 0x0009ee0000100a00 */
[----:B------:R2:W-:Y:S02]  /*98910*/  STL.64 [R1+0x160], R12 ;  /* 0x0001600c01007387 */ /* 0x0005e40000100a00 */
[----:B------:R2:W-:Y:S02]  /*98920*/  STL.64 [R1+0x168], R14 ;  /* 0x0001680e01007387 */ /* 0x0005e40000100a00 */
[----:B------:R-:W3:Y:S01]  /*98930*/  LDL.LU R233, [R1+0x1e84] ;  /* 0x001e840001e97983 */ /* 0x000ee20000300800 */
[----:B------:R-:W3:Y:S01]  /*98940*/  LDL.LU R234, [R1+0x1e88] ;  /* 0x001e880001ea7983 */ /* 0x000ee20000300800 */
[----:B------:R-:W3:Y:S03]  /*98950*/  LDL.LU R235, [R1+0x1e8c] ;  /* 0x001e8c0001eb7983 */ /* 0x000ee60000300800 */
[----:B-1----:R-:W3:Y:S01]  /*98960*/  LDL.LU R16, [R1+0x1e90] ;  /* 0x001e900001107983 */ /* 0x002ee20000300800 */
[----:B------:R-:W3:Y:S02]  /*98970*/  LDL.LU R17, [R1+0x1e94] ;  /* 0x001e940001117983 */ /* 0x000ee40000300800 */
[----:B----4-:R-:W3:Y:S02]  /*98980*/  LDL.LU R18, [R1+0x1e98] ;  /* 0x001e980001127983 */ /* 0x010ee40000300800 */
[----:B------:R-:W3:Y:S01]  /*98990*/  LDL.LU R19, [R1+0x1e9c] ;  /* 0x001e9c0001137983 */ /* 0x000ee20000300800 */
[----:B------:R-:W4:Y:S01]  /*989a0*/  LDL.LU R220, [R1+0x1ea0] ;  /* 0x001ea00001dc7983 */ /* 0x000f220000300800 */
[----:B------:R-:W4:Y:S02]  /*989b0*/  LDL.LU R221, [R1+0x1ea4] ;  /* 0x001ea40001dd7983 */ /* 0x000f240000300800 */
[----:B------:R-:W4:Y:S02]  /*989c0*/  LDL.LU R222, [R1+0x1ea8] ;  /* 0x001ea80001de7983 */ /* 0x000f240000300800 */
[----:B------:R-:W4:Y:S01]  /*989d0*/  LDL.LU R223, [R1+0x1eac] ;  /* 0x001eac0001df7983 */ /* 0x000f220000300800 */
        /* <DEDUP_REMOVED lines=66> */
[----:B------:R-:W2:Y:S02]  /*98e00*/  LDL.LU R14, [R1+0x2018] ;  /* 0x00201800010e7983 */ /* 0x000ea40000300800 */
[----:B------:R-:W2:Y:S01]  /*98e10*/  LDL.LU R15, [R1+0x201c] ;  /* 0x00201c00010f7983 */ /* 0x000ea20000300800 */
        /* <DEDUP_REMOVED lines=29> */
[C---:B---3--:R-:W-:Y:S11]  /*98ff0*/  HMMA.1688.F32.TF32 R248, R8.reuse, R38, R248 ;  /* 0x0000002608f8723c */ /* 0x048ff600000810f8 */
[----:B------:R-:W-:Y:S04]  /*99000*/  @!UPT UIADD3 URZ, URZ, URZ, URZ ;  /* 0x0000003f3f3ff290 */ /* 0x000fe8000fffe03f */
[----:B------:R-:W-:Y:S01]  /*99010*/  STL.64 [R1+0x570], R12 ;  /* 0x0005700c01007387 */ /* 0x000fe20000100a00 */
[----:B------:R4:W-:Y:S02]  /*99020*/  STL.64 [R1+0x578], R14 ;  /* 0x0005780e01007387 */ /* 0x0009e40000100a00 */
[C---:B----4-:R-:W-:Y:S08]  /*99030*/  HMMA.1688.F32.TF32 R12, R8.reuse, R34, R240 ;  /* 0x00000022080c723c */ /* 0x050ff000000810f0 */
[C---:B------:R-:W-:Y:S01]  /*99040*/  HMMA.1688.F32.TF32 R240, R8.reuse, R158, R244 ;  /* 0x0000009e08f0723c */ /* 0x040fe200000810f4 */
[----:B------:R-:W-:Y:S01]  /*99050*/  STL.64 [R1+0x560], R248 ;  /* 0x000560f801007387 */ /* 0x000fe20000100a00 */
[----:B------:R-:W-:Y:S06]  /*99060*/  STL.64 [R1+0x568], R250 ;  /* 0x000568fa01007387 */ /* 0x000fec0000100a00 */
        /* <DEDUP_REMOVED lines=59> */
[----:B------:R1:W-:Y:S07]  /*99420*/  STL.64 [R1+0x428], R22 ;  /* 0x0004281601007387 */ /* 0x0003ee0000100a00 */
[----:B------:R-:W-:Y:S02]  /*99430*/  STL.64 [R1+0x410], R24 ;  /* 0x0004101801007387 */ /* 0x000fe40000100a00 */
[----:B------:R-:W-:Y:S01]  /*99440*/  STL.64 [R1+0x418], R26 ;  /* 0x0004181a01007387 */ /* 0x000fe20000100a00 */
[C---:B-1----:R-:W-:Y:S08]  /*99450*/  HMMA.1688.F32.TF32 R20, R8.reuse, R74, R16 ;  /* 0x0000004a0814723c */ /* 0x042ff00000081010 */
[C---:B------:R-:W-:Y:S01]  /*99460*/  HMMA.1688.F32.TF32 R16, R8.reuse, R70, R232 ;  /* 0x000000460810723c */ /* 0x040fe200000810e8 */
[----:B------:R-:W-:Y:S01]  /*99470*/  STL.64 [R1+0x400], R12 ;  /* 0x0004000c01007387 */ /* 0x000fe20000100a00 */
[----:B------:R1:W-:Y:S06]  /*99480*/  STL.64 [R1+0x408], R14 ;  /* 0x0004080e01007387 */ /* 0x0003ec0000100a00 */
[C---:B-1----:R-:W-:Y:S07]  /*99490*/  HMMA.1688.F32.TF32 R12, R8.reuse, R66, R236 ;  /* 0x00000042080c723c */ /* 0x042fee00000810ec */
        /* <DEDUP_REMOVED lines=10> */
[----:B-1----:R-:W2:Y:S02]  /*99540*/  LDL.LU R16, [R1+0x1d00] ;  /* 0x001d000001107983 */ /* 0x002ea40000300800 */
[----:B------:R-:W2:Y:S02]  /*99550*/  LDL.LU R17, [R1+0x1d04] ;  /* 0x001d040001117983 */ /* 0x000ea40000300800 */
[----:B---3--:R-:W2:Y:S01]  /*99560*/  LDL.LU R18, [R1+0x1d08] ;  /* 0x001d080001127983 */ /* 0x008ea20000300800 */
[----:B------:R-:W2:Y:S01]  /*99570*/  LDL.LU R19, [R1+0x1d0c] ;  /* 0x001d0c0001137983 */ /* 0x000ea20000300800 */
[----:B------:R-:W3:Y:S02]  /*99580*/  LDL.LU R220, [R1+0x1d10] ;  /* 0x001d100001dc7983 */ /* 0x000ee40000300800 */
[----:B------:R-:W3:Y:S02]  /*99590*/  LDL.LU R221, [R1+0x1d14] ;  /* 0x001d140001dd7983 */ /* 0x000ee40000300800 */
[----:B------:R-:W3:Y:S01]  /*995a0*/  LDL.LU R222, [R1+0x1d18] ;  /* 0x001d180001de7983 */ /* 0x000ee20000300800 */
[----:B------:R-:W3:Y:S01]  /*995b0*/  LDL.LU R223, [R1+0x1d1c] ;  /* 0x001d1c0001df7983 */ /* 0x000ee20000300800 */
        /* <DEDUP_REMOVED lines=60> */
[----:B----4-:R-:W4:Y:S02]  /*99980*/  LDL.LU R12, [R1+0x1e60] ;  /* 0x001e6000010c7983 */ /* 0x010f240000300800 */
[----:B------:R-:W4:Y:S02]  /*99990*/  LDL.LU R13, [R1+0x1e64] ;  /* 0x001e6400010d7983 */ /* 0x000f240000300800 */
[----:B------:R-:W4:Y:S01]  /*999a0*/  LDL.LU R14, [R1+0x1e68] ;  /* 0x001e6800010e7983 */ /* 0x000f220000300800 */
[----:B------:R-:W4:Y:S01]  /*999b0*/  LDL.LU R15, [R1+0x1e6c] ;  /* 0x001e6c00010f7983 */ /* 0x000f220000300800 */
        /* <DEDUP_REMOVED lines=32> */
[C---:B----4-:R-:W-:Y:S08]  /*99bc0*/  HMMA.1688.F32.TF32 R12, R8.reuse, R62, R12 ;  /* 0x0000003e080c723c */ /* 0x050ff0000008100c */
[C---:B--2---:R-:W-:Y:S08]  /*99bd0*/  HMMA.1688.F32.TF32 R248, R8.reuse, R58, R248 ;  /* 0x0000003a08f8723c */ /* 0x044ff000000810f8 */
[C---:B---3--:R-:W-:Y:S07]  /*99be0*/  HMMA.1688.F32.TF32 R240, R8.reuse, R54, R240 ;  /* 0x0000003608f0723c */ /* 0x048fee00000810f0 */
[----:B------:R-:W-:Y:S01]  /*99bf0*/  STL.64 [R1+0x3c0], R12 ;  /* 0x0003c00c01007387 */ /* 0x000fe20000100a00 */
[----:B------:R1:W-:Y:S02]  /*99c00*/  STL.64 [R1+0x3c8], R14 ;  /* 0x0003c80e01007387 */ /* 0x0003e40000100a00 */
[----:B-1----:R-:W-:Y:S08]  /*99c10*/  HMMA.1688.F32.TF32 R12, R8, R50, R244 ;  /* 0x00000032080c723c */ /* 0x002ff000000810f4 */
[C---:B------:R-:W-:Y:S01]  /*99c20*/  HMMA.1688.F32.TF32 R8, R228.reuse, R46, R216 ;  /* 0x0000002ee408723c */ /* 0x040fe200000810d8 */
[----:B------:R-:W-:Y:S01]  /*99c30*/  STL.64 [R1+0x3b0], R248 ;  /* 0x0003b0f801007387 */ /* 0x000fe20000100a00 */
[----:B------:R-:W-:Y:S03]  /*99c40*/  STL.64 [R1+0x3b8], R250 ;  /* 0x0003b8fa01007387 */ /* 0x000fe60000100a00 */
[----:B------:R-:W-:Y:S01]  /*99c50*/  STL.64 [R1+0x3a0], R240 ;  /* 0x0003a0f001007387 */ /* 0x000fe20000100a00 */
[----:B------:R-:W-:Y:S02]  /*99c60*/  STL.64 [R1+0x3a8], R242 ;  /* 0x0003a8f201007387 */ /* 0x000fe40000100a00 */
[C---:B------:R-:W-:Y:S08]  /*99c70*/  HMMA.1688.F32.TF32 R208, R228.reuse, R38, R208 ;  /* 0x00000026e4d0723c */ /* 0x040ff000000810d0 */
[C---:B------:R-:W-:Y:S08]  /*99c80*/  HMMA.1688.F32.TF32 R196, R228.reuse, R154, R196 ;  /* 0x0000009ae4c4723c */ /* 0x040ff000000810c4 */
[C---:B------:R-:W-:Y:S08]  /*99c90*/  HMMA.1688.F32.TF32 R184, R228.reuse, R150, R184 ;  /* 0x00000096e4b8723c */ /* 0x040ff000000810b8 */
[C---:B------:R-:W-:Y:S08]  /*99ca0*/  HMMA.1688.F32.TF32 R172, R228.reuse, R138, R172 ;  /* 0x0000008ae4ac723c */ /* 0x040ff000000810ac */
[C---:B------:R-:W-:Y:S08]  /*99cb0*/  HMMA.1688.F32.TF32 R160, R228.reuse, R126, R160 ;  /* 0x0000007ee4a0723c */ /* 0x040ff000000810a0 */
        /* <DEDUP_REMOVED lines=9> */
[----:B------:R2:W-:Y:S02]  /*99d50*/  STL.64 [R1+0x148], R10 ;  /* 0x0001480a01007387 */ /* 0x0005e40000100a00 */
[C---:B--2---:R-:W-:Y:S08]  /*99d60*/  HMMA.1688.F32.TF32 R8, R228.reuse, R42, R212 ;  /* 0x0000002ae408723c */ /* 0x044ff000000810d4 */
[C---:B------:R-:W-:Y:S11]  /*99d70*/  HMMA.1688.F32.TF32 R12, R228.reuse, R34, R204 ;  /* 0x00000022e40c723c */ /* 0x040ff600000810cc */
[----:B------:R-:W-:Y:S04]  /*99d80*/  @!UPT UIADD3 URZ, URZ, URZ, URZ ;  /* 0x0000003f3f3ff290 */ /* 0x000fe8000fffe03f */
[----:B------:R-:W-:Y:S01]  /*99d90*/  STL.64 [R1+0x390], R8 ;  /* 0x0003900801007387 */ /* 0x000fe20000100a00 */
[----:B------:R2:W-:Y:S02]  /*99da0*/  STL.64 [R1+0x398], R10 ;  /* 0x0003980a01007387 */ /* 0x0005e40000100a00 */
[C---:B--2---:R-:W-:Y:S01]  /*99db0*/  HMMA.1688.F32.TF32 R8, R228.reuse, R158, R200 ;  /* 0x0000009ee408723c */ /* 0x044fe200000810c8 */
[----:B------:R-:W-:Y:S01]  /*99dc0*/  STL.64 [R1+0x380], R208 ;  /* 0x000380d001007387 */ /* 0x000fe20000100a00 */
[----:B------:R-:W-:Y:S03]  /*99dd0*/  STL.64 [R1+0x388], R210 ;  /* 0x000388d201007387 */ /* 0x000fe60000100a00 */
[----:B------:R-:W-:Y:S02]  /*99de0*/  STL.64 [R1+0x370], R12 ;  /* 0x0003700c01007387 */ /* 0x000fe40000100a00 */
[----:B------:R2:W-:Y:S02]  /*99df0*/  STL.64 [R1+0x378], R14 ;  /* 0x0003780e01007387 */ /* 0x0005e40000100a00 */
[C---:B--2---:R-:W-:Y:S11]  /*99e00*/  HMMA.1688.F32.TF32 R12, R228.reuse, R122, R192 ;  /* 0x0000007ae40c723c */ /* 0x044ff600000810c0 */
[----:B------:R-:W-:Y:S03]  /*99e10*/  @!UPT UIADD3 URZ, URZ, URZ, URZ ;  /* 0x0000003f3f3ff290 */ /* 0x000fe6000fffe03f */
[----:B------:R-:W-:Y:S01]  /*99e20*/  STL.64 [R1+0x360], R8 ;  /* 0x0003600801007387 */ /* 0x000fe20000100a00 */
[----:B------:R2:W-:Y:S02]  /*99e30*/  STL.64 [R1+0x368], R10 ;  /* 0x0003680a01007387 */ /* 0x0005e40000100a00 */
[C---:B--2---:R-:W-:Y:S01]  /*99e40*/  HMMA.1688.F32.TF32 R8, R228.reuse, R118, R188 ;  /* 0x00000076e408723c */ /* 0x044fe200000810bc */
[----:B------:R-:W-:Y:S01]  /*99e50*/  STL.64 [R1+0x350], R196 ;  /* 0x000350c401007387 */ /* 0x000fe20000100a00 */
[----:B------:R-:W-:Y:S04]  /*99e60*/  STL.64 [R1+0x358], R198 ;  /* 0x000358c601007387 */ /* 0x000fe80000100a00 */
[----:B------:R-:W-:Y:S02]  /*99e70*/  STL.64 [R1+0x340], R12 ;  /* 0x0003400c01007387 */ /* 0x000fe40000100a00 */
[----:B------:R2:W-:Y:S02]  /*99e80*/  STL.64 [R1+0x348], R14 ;  /* 0x0003480e01007387 */ /* 0x0005e40000100a00 */
[C---:B--2---:R-:W-:Y:S11]  /*99e90*/  HMMA.1688.F32.TF32 R12, R228.reuse, R146, R180 ;  /* 0x00000092e40c723c */ /* 0x044ff600000810b4 */
[----:B------:R-:W-:Y:S02]  /*99ea0*/  @!UPT UIADD3 URZ, URZ, URZ, URZ ;  /* 0x0000003f3f3ff290 */ /* 0x000fe4000fffe03f */
[----:B------:R-:W-:Y:S01]  /*99eb0*/  STL.64 [R1+0x330], R8 ;  /* 0x0003300801007387 */ /* 0x000fe20000100a00 */
[----:B------:R2:W-:Y:S02]  /*99ec0*/  STL.64 [R1+0x338], R10 ;  /* 0x0003380a01007387 */ /* 0x0005e40000100a00 */
[C---:B--2---:R-:W-:Y:S01]  /*99ed0*/  HMMA.1688.F32.TF32 R8, R228.reuse, R142, R176 ;  /* 0x0000008ee408723c */ /* 0x044fe200000810b0 */
[----:B------:R-:W-:Y:S01]  /*99ee0*/  STL.64 [R1+0x320], R184 ;  /* 0x000320b801007387 */ /* 0x000fe20000100a00 */
[----:B------:R-:W-:Y:S05]  /*99ef0*/  STL.64 [R1+0x328], R186 ;  /* 0x000328ba01007387 */ /* 0x000fea0000100a00 */
[----:B------:R-:W-:Y:S02]  /*99f00*/  STL.64 [R1+0x310], R12 ;  /* 0x0003100c01007387 */ /* 0x000fe40000100a00 */
[----:B------:R2:W-:Y:S02]  /*99f10*/  STL.64 [R1+0x318], R14 ;  /* 0x0003180e01007387 */ /* 0x0005e40000100a00 */
[C---:B--2---:R-:W-:Y:S11]  /*99f20*/  HMMA.1688.F32.TF32 R12, R228.reuse, R134, R168 ;  /* 0x00000086e40c723c */ /* 0x044ff600000810a8 */
[----:B------:R-:W-:Y:S01]  /*99f30*/  @!UPT UIADD3 URZ, URZ, URZ, URZ ;  /* 0x0000003f3f3ff290 */ /* 0x000fe2000fffe03f */
[----:B------:R-:W-:Y:S01]  /*99f40*/  STL.64 [R1+0x300], R8 ;  /* 0x0003000801007387 */ /* 0x000fe20000100a00 */
[----:B------:R2:W-:Y:S02]  /*99f50*/  STL.64 [R1+0x308], R10 ;  /* 0x0003080a01007387 */ /* 0x0005e40000100a00 */
[C---:B--2---:R-:W-:Y:S01]  /*99f60*/  HMMA.1688.F32.TF32 R8, R228.reuse, R130, R164 ;  /* 0x00000082e408723c */ /* 0x044fe200000810a4 */
[----:B------:R-:W-:Y:S01]  /*99f70*/  STL.64 [R1+0x2f0], R172 ;  /* 0x0002f0ac01007387 */ /* 0x000fe20000100a00 */
[----:B------:R-:W-:Y:S06]  /*99f80*/  STL.64 [R1+0x2f8], R174 ;  /* 0x0002f8ae01007387 */ /* 0x000fec0000100a00 */
[----:B------:R-:W-:Y:S02]  /*99f90*/  STL.64 [R1+0x2e0], R12 ;  /* 0x0002e00c01007387 */ /* 0x000fe40000100a00 */
[----:B------:R2:W-:Y:S02]  /*99fa0*/  STL.64 [R1+0x2e8], R14 ;  /* 0x0002e80e01007387 */ /* 0x0005e40000100a00 */
[C---:B--2---:R-:W-:Y:S11]  /*99fb0*/  HMMA.1688.F32.TF32 R12, R228.reuse, R114, R28 ;  /* 0x00000072e40c723c */ /* 0x044ff6000008101c */
[----:B------:R-:W-:Y:S01]  /*99fc0*/  STL.64 [R1+0x2d0], R8 ;  /* 0x0002d00801007387 */ /* 0x000fe20000100a00 */
[----:B------:R2:W-:Y:S02]  /*99fd0*/  STL.64 [R1+0x2d8], R10 ;  /* 0x0002d80a01007387 */ /* 0x0005e40000100a00 */
[C---:B--2---:R-:W-:Y:S01]  /*99fe0*/  HMMA.1688.F32.TF32 R8, R228.reuse, R110, R24 ;  /* 0x0000006ee408723c */ /* 0x044fe20000081018 */
[----:B------:R-:W-:Y:S01]  /*99ff0*/  STL.64 [R1+0x2c0], R160 ;  /* 0x0002c0a001007387 */ /* 0x000fe20000100a00 */
[----:B------:R-:W-:Y:S07]  /*9a000*/  STL.64 [R1+0x2c8], R162 ;  /* 0x0002c8a201007387 */ /* 0x000fee0000100a00 */
[----:B------:R-:W-:Y:S02]  /*9a010*/  STL.64 [R1+0x2b0], R12 ;  /* 0x0002b00c01007387 */ /* 0x000fe40000100a00 */
[----:B------:R2:W-:Y:S02]  /*9a020*/  STL.64 [R1+0x2b8], R14 ;  /* 0x0002b80e01007387 */ /* 0x0005e40000100a00 */
[C---:B--2---:R-:W-:Y:S10]  /*9a030*/  HMMA.1688.F32.TF32 R12, R228.reuse, R102, R224 ;  /* 0x00000066e40c723c */ /* 0x044ff400000810e0 */
[----:B------:R-:W-:Y:S01]  /*9a040*/  STL.64 [R1+0x2a0], R8 ;  /* 0x0002a00801007387 */ /* 0x000fe20000100a00 */
[----:B------:R2:W-:Y:S02]  /*9a050*/  STL.64 [R1+0x2a8], R10 ;  /* 0x0002a80a01007387 */ /* 0x0005e40000100a00 */
[C---:B--2---:R-:W-:Y:S01]  /*9a060*/  HMMA.1688.F32.TF32 R8, R228.reuse, R98, R220 ;  /* 0x00000062e408723c */ /* 0x044fe200000810dc */
[----:B------:R-:W-:Y:S01]  /*9a070*/  STL.64 [R1+0x290], R20 ;  /* 0x0002901401007387 */ /* 0x000fe20000100a00 */
[----:B------:R-:W-:Y:S08]  /*9a080*/  STL.64 [R1+0x298], R22 ;  /* 0x0002981601007387 */ /* 0x000ff00000100a00 */
[----:B------:R-:W-:Y:S02]  /*9a090*/  STL.64 [R1+0x280], R12 ;  /* 0x0002800c01007387 */ /* 0x000fe40000100a00 */
[----:B------:R2:W-:Y:S02]  /*9a0a0*/  STL.64 [R1+0x288], R14 ;  /* 0x0002880e01007387 */ /* 0x0005e40000100a00 */
[C---:B--2---:R-:W-:Y:S09]  /*9a0b0*/  HMMA.1688.F32.TF32 R12, R228.reuse, R90, R232 ;  /* 0x0000005ae40c723c */ /* 0x044ff200000810e8 */
[----:B------:R-:W-:Y:S01]  /*9a0c0*/  STL.64 [R1+0x270], R8 ;  /* 0x0002700801007387 */ /* 0x000fe20000100a00 */
[----:B------:R2:W-:Y:S02]  /*9a0d0*/  STL.64 [R1+0x278], R10 ;  /* 0x0002780a01007387 */ /* 0x0005e40000100a00 */
[C---:B--2---:R-:W-:Y:S01]  /*9a0e0*/  HMMA.1688.F32.TF32 R8, R228.reuse, R86, R236 ;  /* 0x00000056e408723c */ /* 0x044fe200000810ec */
[----:B------:R2:W-:Y:S01]  /*9a0f0*/  STL.64 [R1+0x260], R16 ;  /* 0x0002601001007387 */ /* 0x0005e20000100a00 */
[----:B------:R3:W-:Y:S02]  /*9a100*/  STL.64 [R1+0x268], R18 ;  /* 0x0002681201007387 */ /* 0x0007e40000100a00 */
[----:B------:R-:W4:Y:S07]  /*9a110*/  LDL.LU R220, [R1+0x1cc0] ;  /* 0x001cc00001dc7983 */ /* 0x000f2e0000300800 */
[----:B------:R-:W-:Y:S01]  /*9a120*/  STL.64 [R1+0x250], R12 ;  /* 0x0002500c01007387 */ /* 0x000fe20000100a00 */
[----:B------:R-:W-:Y:S11]  /*9a130*/  STL.64 [R1+0x258], R14 ;  /* 0x0002580e01007387 */ /* 0x000ff60000100a00 */
[----:B------:R-:W-:Y:S01]  /*9a140*/  STL.64 [R1+0x240], R8 ;  /* 0x0002400801007387 */ /* 0x000fe20000100a00 */
[----:B------:R4:W-:Y:S02]  /*9a150*/  STL.64 [R1+0x248], R10 ;  /* 0x0002480a01007387 */ /* 0x0009e40000100a00 */
        /* <DEDUP_REMOVED lines=35> */
[----:B------:R-:W1:Y:S02]  /*9a390*/  LDL.LU R224, [R1+0x1120] ;  /* 0x0011200001e07983 */ /* 0x000e640000300800 */
[----:B------:R-:W1:Y:S02]  /*9a3a0*/  LDL.LU R225, [R1+0x1124] ;  /* 0x0011240001e17983 */ /* 0x000e640000300800 */
[----:B------:R-:W1:Y:S01]  /*9a3b0*/  LDL.LU R226, [R1+0x1128] ;  /* 0x0011280001e27983 */ /* 0x000e620000300800 */
[----:B------:R-:W1:Y:S01]  /*9a3c0*/  LDL.LU R227, [R1+0x112c] ;  /* 0x00112c0001e37983 */ /* 0x000e620000300800 */
[C---:B----4-:R-:W-:Y:S08]  /*9a3d0*/  HMMA.1688.F32.TF32 R8, R228.reuse, R78, R220 ;  /* 0x0000004ee408723c */ /* 0x050ff000000810dc */
[C---:B------:R-:W-:Y:S01]  /*9a3e0*/  HMMA.1688.F32.TF32 R12, R228.reuse, R82, R20 ;  /* 0x00000052e40c723c */ /* 0x040fe20000081014 */
[----:B------:R-:W4:Y:S11]  /*9a3f0*/  LDL.LU R220, [R1+0x1c50] ;  /* 0x001c500001dc7983 */ /* 0x000f360000300800 */
[----:B------:R-:W-:Y:S11]  /*9a400*/  @!UPT UIADD3 URZ, URZ, URZ, URZ ;  /* 0x0000003f3f3ff290 */ /* 0x000ff6000fffe03f */
[----:B------:R-:W-:Y:S01]  /*9a410*/  STL.64 [R1+0x230], R12 ;  /* 0x0002300c01007387 */ /* 0x000fe20000100a00 */
[----:B------:R-:W-:Y:S02]  /*9a420*/  STL.64 [R1+0x238], R14 ;  /* 0x0002380e01007387 */ /* 0x000fe40000100a00 */
[----:B------:R-:W-:Y:S02]  /*9a430*/  STL.64 [R1+0x220], R8 ;  /* 0x0002200801007387 */ /* 0x000fe40000100a00 */
[----:B------:R2:W-:Y:S01]  /*9a440*/  STL.64 [R1+0x228], R10 ;  /* 0x0002280a01007387 */ /* 0x0005e20000100a00 */
[----:B------:R-:W4:Y:S01]  /*9a450*/  LDL.LU R221, [R1+0x1c54] ;  /* 0x001c540001dd7983 */ /* 0x000f220000300800 */
[----:B------:R-:W4:Y:S02]  /*9a460*/  LDL.LU R222, [R1+0x1c58] ;  /* 0x001c580001de7983 */ /* 0x000f240000300800 */
[----:B------:R-:W4:Y:S02]  /*9a470*/  LDL.LU R223, [R1+0x1c5c] ;  /* 0x001c5c0001df7983 */ /* 0x000f240000300800 */
[----:B------:R-:W4:Y:S01]  /*9a480*/  LDL.LU R20, [R1+0x1c40] ;  /* 0x001c400001147983 */ /* 0x000f220000300800 */
[----:B------:R-:W4:Y:S01]  /*9a490*/  LDL.LU R21, [R1+0x1c44] ;  /* 0x001c440001157983 */ /* 0x000f220000300800 */
[----:B------:R-:W4:Y:S02]  /*9a4a0*/  LDL.LU R22, [R1+0x1c48] ;  /* 0x001c480001167983 */ /* 0x000f240000300800 */
[----:B------:R-:W4:Y:S01]  /*9a4b0*/  LDL.LU R23, [R1+0x1c4c] ;  /* 0x001c4c0001177983 */ /* 0x000f220000300800 */
[C---:B--2---:R-:W-:Y:S01]  /*9a4c0*/  HMMA.1688.F32.TF32 R8, R228.reuse, R74, R16 ;  /* 0x0000004ae408723c */ /* 0x044fe20000081010 */
[----:B------:R-:W2:Y:S07]  /*9a4d0*/  LDL.LU R16, [R1+0x1c10] ;  /* 0x001c100001107983 */ /* 0x000eae0000300800 */
[C---:B---3--:R-:W-:Y:S08]  /*9a4e0*/  HMMA.1688.F32.TF32 R12, R228.reuse, R70, R164 ;  /* 0x00000046e40c723c */ /* 0x048ff000000810a4 */
[C---:B------:R-:W-:Y:S08]  /*9a4f0*/  HMMA.1688.F32.TF32 R236, R228.reuse, R58, R236 ;  /* 0x0000003ae4ec723c */ /* 0x040ff000000810ec */
[----:B------:R-:W-:Y:S08]  /*9a500*/  HMMA.1688.F32.TF32 R232, R228, R54, R232 ;  /* 0x00000036e4e8723c */ /* 0x000ff000000810e8 */
[----:B-1----:R-:W-:Y:S01]  /*9a510*/  HMMA.1688.F32.TF32 R224, R216, R46, R224 ;  /* 0x0000002ed8e0723c */ /* 0x002fe200000810e0 */
[----:B------:R-:W-:Y:S01]  /*9a520*/  LDS R164, [R3+0x14600] ;  /* 0x0146000003a47984 */ /* 0x000fe20000000800 */
[----:B------:R-:W-:Y:S01]  /*9a530*/  IMAD.MOV.U32 R17, RZ, RZ, R252 ;  /* 0x000000ffff117224 */ /* 0x000fe200078e00fc */
[----:B------:R-:W-:Y:S01]  /*9a540*/  MOV R18, R2 ;  /* 0x0000000200127202 */ /* 0x000fe20000000f00 */
[----:B------:R-:W-:Y:S01]  /*9a550*/  IMAD.MOV.U32 R19, RZ, RZ, R0 ;  /* 0x000000ffff137224 */ /* 0x000fe200078e0000 */
[----:B------:R-:W-:Y:S04]  /*9a560*/  LDS R166, [R3+0x16600] ;  /* 0x0166000003a67984 */ /* 0x000fe80000000800 */
[----:B------:R-:W-:Y:S04]  /*9a570*/  LDS R165, [R4+0x14600] ;  /* 0x0146000004a57984 */ /* 0x000fe80000000800 */
[----:B------:R-:W1:Y:S04]  /*9a580*/  LDS R167, [R4+0x16600] ;  /* 0x0166000004a77984 */ /* 0x000e680000000800 */
[----:B------:R-:W-:Y:S01]  /*9a590*/  STL.64 [R1+0x210], R8 ;  /* 0x0002100801007387 */ /* 0x000fe20000100a00 */
[----:B------:R3:W-:Y:S02]  /*9a5a0*/  STL.64 [R1+0x218], R10 ;  /* 0x0002180a01007387 */ /* 0x0007e40000100a00 */
[C---:B---3--:R-:W-:Y:S01]  /*9a5b0*/  HMMA.1688.F32.TF32 R8, R228.reuse, R66, R160 ;  /* 0x00000042e408723c */ /* 0x048fe200000810a0 */
[----:B------:R-:W-:Y:S01]  /*9a5c0*/  STL.64 [R1+0x200], R12 ;  /* 0x0002000c01007387 */ /* 0x000fe20000100a00 */
[----:B------:R-:W-:Y:S11]  /*9a5d0*/  STL.64 [R1+0x208], R14 ;  /* 0x0002080e01007387 */ /* 0x000ff60000100a00 */
[----:B------:R-:W-:Y:S10]  /*9a5e0*/  @!UPT UIADD3 URZ, URZ, URZ, URZ ;  /* 0x0000003f3f3ff290 */ /* 0x000ff4000fffe03f */
[----:B------:R3:W-:Y:S01]  /*9a5f0*/  STL [R1+0x1f0], R8 ;  /* 0x0001f00801007387 */ /* 0x0007e20000100800 */
[----:B------:R-:W-:Y:S02]  /*9a600*/  IMAD.MOV.U32 R252, RZ, RZ, R9 ;  /* 0x000000fffffc7224 */ /* 0x000fe400078e0009 */
[----:B------:R-:W-:Y:S01]  /*9a610*/  IMAD.MOV.U32 R2, RZ, RZ, R10 ;  /* 0x000000ffff027224 */ /* 0x000fe200078e000a */
[----:B------:R-:W-:Y:S02]  /*9a620*/  MOV R0, R11 ;  /* 0x0000000b00007202 */ /* 0x000fe40000000f00 */
[C---:B---3--:R-:W-:Y:S08]  /*9a630*/  HMMA.1688.F32.TF32 R8, R228.reuse, R62, R28 ;  /* 0x0000003ee408723c */ /* 0x048ff0000008101c */
[----:B------:R-:W-:Y:S01]  /*9a640*/  HMMA.1688.F32.TF32 R228, R228, R50, R24 ;  /* 0x00000032e4e4723c */ /* 0x000fe20000081018 */
[----:B------:R-:W-:Y:S11]  /*9a650*/  STL.64 [R1+0x4488], R238 ;  /* 0x004488ee01007387 */ /* 0x000ff60000100a00 */
[----:B------:R-:W-:Y:S03]  /*9a660*/  @!UPT UIADD3 URZ, URZ, URZ, URZ ;  /* 0x0000003f3f3ff290 */ /* 0x000fe6000fffe03f */
[----:B------:R-:W-:Y:S01]  /*9a670*/  STL.64 [R1+0x1e0], R8 ;  /* 0x0001e00801007387 */ /* 0x000fe20000100a00 */
[----:B------:R-:W-:Y:S02]  /*9a680*/  STL.64 [R1+0x1e8], R10 ;  /* 0x0001e80a01007387 */ /* 0x000fe40000100a00 */
[----:B------:R3:W-:Y:S02]  /*9a690*/  STL.64 [R1+0x4480], R236 ;  /* 0x004480ec01007387 */ /* 0x0007e40000100a00 */
[----:B------:R-:W-:Y:S01]  /*9a6a0*/  STL.64 [R1+0x4498], R234 ;  /* 0x004498ea01007387 */ /* 0x000fe20000100a00 */
[----:B------:R1:W-:Y:S02]  /*9a6b0*/  STL.64 [R1+0x4490], R232 ;  /* 0x004490e801007387 */ /* 0x0003e40000100a00 */
[----:B------:R-:W-:Y:S02]  /*9a6c0*/  STL.64 [R1+0x44a8], R230 ;  /* 0x0044a8e601007387 */ /* 0x000fe40000100a00 */
[----:B------:R-:W-:Y:S02]  /*9a6d0*/  STL.64 [R1+0x44a0], R228 ;  /* 0x0044a0e401007387 */ /* 0x000fe40000100a00 */
[----:B------:R-:W-:Y:S01]  /*9a6e0*/  STL.64 [R1+0x44b8], R226 ;  /* 0x0044b8e201007387 */ /* 0x000fe20000100a00 */
[----:B------:R1:W-:Y:S01]  /*9a6f0*/  STL.64 [R1+0x44b0], R224 ;  /* 0x0044b0e001007387 */ /* 0x0003e20000100a00 */
[C---:B----4-:R-:W-:Y:S08]  /*9a700*/  HMMA.1688.F32.TF32 R220, R216.reuse, R42, R220 ;  /* 0x0000002ad8dc723c */ /* 0x050ff000000810dc */
[C---:B------:R-:W-:Y:S08]  /*9a710*/  HMMA.1688.F32.TF32 R212, R216.reuse, R38, R20 ;  /* 0x00000026d8d4723c */ /* 0x040ff00000081014 */
[C---:B--2---:R-:W-:Y:S07]  /*9a720*/  HMMA.1688.F32.TF32 R208, R216.reuse, R34, R16 ;  /* 0x00000022d8d0723c */ /* 0x044fee0000081010 */
[----:B------:R-:W-:Y:S01]  /*9a730*/  STL.64 [R1+0x44c8], R222 ;  /* 0x0044c8de01007387 */ /* 0x000fe20000100a00 */
[----:B------:R2:W-:Y:S02]  /*9a740*/  STL.64 [R1+0x44c0], R220 ;  /* 0x0044c0dc01007387 */ /* 0x0005e40000100a00 */
[----:B------:R-:W-:Y:S02]  /*9a750*/  STL.64 [R1+0x4760], R38 ;  /* 0x0047602601007387 */ /* 0x000fe40000100a00 */
[----:B------:R4:W-:Y:S03]  /*9a760*/  STL.64 [R1+0x4758], R36 ;  /* 0x0047582401007387 */ /* 0x0009e60000100a00 */
[----:B------:R-:W-:Y:S01]  /*9a770*/  STL.64 [R1+0x44d8], R214 ;  /* 0x0044d8d601007387 */ /* 0x000fe20000100a00 */
[----:B------:R-:W-:Y:S02]  /*9a780*/  STL.64 [R1+0x44d0], R212 ;  /* 0x0044d0d401007387 */ /* 0x000fe40000100a00 */
        /* <DEDUP_REMOVED lines=45> */
[----:B------:R1:W-:Y:S01]  /*9aa60*/  STL.64 [R1+0x4748], R32 ;  /* 0x0047482001007387 */ /* 0x0003e20000100a00 */
[----:B------:R-:W-:Y:S01]  /*9aa70*/  STL.64 [R1+0x44e8], R210 ;  /* 0x0044e8d201007387 */ /* 0x000fe20000100a00 */
[----:B------:R1:W-:Y:S01]  /*9aa80*/  STL.64 [R1+0x44e0], R208 ;  /* 0x0044e0d001007387 */ /* 0x0003e20000100a00 */
[C---:B--2---:R-:W-:Y:S08]  /*9aa90*/  HMMA.1688.F32.TF32 R204, R216.reuse, R158, R188 ;  /* 0x0000009ed8cc723c */ /* 0x044ff000000810bc */
        /* <DEDUP_REMOVED lines=71> */
[----:B------:R-:W3:Y:S01]  /*9af10*/  LDL.LU R10, [R1+0x1b58] ;  /* 0x001b5800010a7983 */ /* 0x000ee20000300800 */
[C---:B------:R-:W-:Y:S01]  /*9af20*/  HMMA.1688.F32.TF32 R160, R216.reuse, R126, R16 ;  /* 0x0000007ed8a0723c */ /* 0x040fe20000081010 */
        /* <DEDUP_REMOVED lines=19> */
[----:B------:R-:W4:Y:S01]  /*9b060*/  LDL R214, [R1+0x1ab8] ;  /* 0x001ab80001d67983 */ /* 0x000f220000100800 */
[----:B------:R-:W4:Y:S01]  /*9b070*/  LDL R215, [R1+0x1abc] ;  /* 0x001abc0001d77983 */ /* 0x000f220000100800 */
        /* <DEDUP_REMOVED lines=9> */
[----:B------:R-:W-:Y:S01]  /*9b110*/  STL.64 [R1+0x4590], R160 ;  /* 0x004590a001007387 */ /* 0x000fe20000100a00 */
[C---:B--2---:R-:W-:Y:S08]  /*9b120*/  HMMA.1688.F32.TF32 R12, R216.reuse, R110, R12 ;  /* 0x0000006ed80c723c */ /* 0x044ff0000008100c */
[C---:B---3--:R-:W-:Y:S08]  /*9b130*/  HMMA.1688.F32.TF32 R8, R216.reuse, R114, R8 ;  /* 0x00000072d808723c */ /* 0x048ff00000081008 */
[C---:B----4-:R-:W-:Y:S08]  /*9b140*/  HMMA.1688.F32.TF32 R16, R216.reuse, R106, R16 ;  /* 0x0000006ad810723c */ /* 0x050ff00000081010 */
[C---:B------:R-:W-:Y:S08]  /*9b150*/  HMMA.1688.F32.TF32 R20, R216.reuse, R102, R20 ;  /* 0x00000066d814723c */ /* 0x040ff00000081014 */
[C---:B------:R-:W-:Y:S08]  /*9b160*/  HMMA.1688.F32.TF32 R24, R216.reuse, R98, R24 ;  /* 0x00000062d818723c */ /* 0x040ff00000081018 */
[C---:B------:R-:W-:Y:S01]  /*9b170*/  HMMA.1688.F32.TF32 R28, R216.reuse, R94, R28 ;  /* 0x0000005ed81c723c */ /* 0x040fe2000008101c */
[----:B------:R-:W-:Y:S01]  /*9b180*/  STL.64 [R1+0x45a8], R10 ;  /* 0x0045a80a01007387 */ /* 0x000fe20000100a00 */
[----:B------:R1:W-:Y:S02]  /*9b190*/  STL.64 [R1+0x45a0], R8 ;  /* 0x0045a00801007387 */ /* 0x0003e40000100a00 */
[----:B------:R-:W-:Y:S02]  /*9b1a0*/  STL.64 [R1+0x45b8], R14 ;  /* 0x0045b80e01007387 */ /* 0x000fe40000100a00 */
[----:B------:R2:W-:Y:S01]  /*9b1b0*/  STL.64 [R1+0x45b0], R12 ;  /* 0x0045b00c01007387 */ /* 0x0005e20000100a00 */
[----:B------:R-:W-:Y:S01]  /*9b1c0*/  STL.64 [R1+0x45c8], R18 ;  /* 0x0045c81201007387 */ /* 0x000fe20000100a00 */
[----:B------:R3:W-:Y:S01]  /*9b1d0*/  STL.64 [R1+0x45c0], R16 ;  /* 0x0045c01001007387 */ /* 0x0007e20000100a00 */
[C---:B-1----:R-:W-:Y:S08]  /*9b1e0*/  HMMA.1688.F32.TF32 R8, R216.reuse, R82, R212 ;  /* 0x00000052d808723c */ /* 0x042ff000000810d4 */
[C---:B--2---:R-:W-:Y:S08]  /*9b1f0*/  HMMA.1688.F32.TF32 R12, R216.reuse, R86, R32 ;  /* 0x00000056d80c723c */ /* 0x044ff00000081020 */
[C---:B---3--:R-:W-:Y:S01]  /*9b200*/  HMMA.1688.F32.TF32 R16, R216.reuse, R90, R208 ;  /* 0x0000005ad810723c */ /* 0x048fe200000810d0 */
[----:B------:R-:W-:Y:S01]  /*9b210*/  STL.64 [R1+0x45d8], R22 ;  /* 0x0045d81601007387 */ /* 0x000fe20000100a00 */
[----:B------:R-:W-:Y:S02]  /*9b220*/  STL.64 [R1+0x45d0], R20 ;  /* 0x0045d01401007387 */ /* 0x000fe40000100a00 */
[----:B------:R-:W-:Y:S02]  /*9b230*/  STL.64 [R1+0x45e8], R26 ;  /* 0x0045e81a01007387 */ /* 0x000fe40000100a00 */
[----:B------:R-:W-:Y:S01]  /*9b240*/  STL.64 [R1+0x45e0], R24 ;  /* 0x0045e01801007387 */ /* 0x000fe20000100a00 */
[----:B------:R-:W-:Y:S01]  /*9b250*/  STL.64 [R1+0x45f8], R30 ;  /* 0x0045f81e01007387 */ /* 0x000fe20000100a00 */
[----:B------:R-:W-:Y:S11]  /*9b260*/  STL.64 [R1+0x45f0], R28 ;  /* 0x0045f01c01007387 */ /* 0x000ff60000100a00 */
[----:B------:R-:W-:Y:S04]  /*9b270*/  @!UPT UIADD3 URZ, URZ, URZ, URZ ;  /* 0x0000003f3f3ff290 */ /* 0x000fe8000fffe03f */
        /* <DEDUP_REMOVED lines=8> */
[C---:B---3--:R-:W-:Y:S07]  /*9b300*/  HMMA.1688.F32.TF32 R8, R216.reuse, R70, R224 ;  /* 0x00000046d808723c */ /* 0x048fee00000810e0 */
[----:B------:R-:W-:Y:S01]  /*9b310*/  STL.64 [R1+0xeb0], R16 ;  /* 0x000eb01001007387 */ /* 0x000fe20000100a00 */
[----:B------:R1:W-:Y:S07]  /*9b320*/  STL.64 [R1+0xeb8], R18 ;  /* 0x000eb81201007387 */ /* 0x0003ee0000100a00 */
[----:B------:R-:W-:Y:S02]  /*9b330*/  STL.64 [R1+0xed0], R12 ;  /* 0x000ed00c01007387 */ /* 0x000fe40000100a00 */
[----:B------:R2:W-:Y:S06]  /*9b340*/  STL.64 [R1+0xed8], R14 ;  /* 0x000ed80e01007387 */ /* 0x0005ec0000100a00 */
        /* <DEDUP_REMOVED lines=12> */
[----:B--2---:R-:W-:Y:S08]  /*9b410*/  HMMA.1688.F32.TF32 R12, R216, R50, R240 ;  /* 0x00000032d80c723c */ /* 0x004ff000000810f0 */
[C---:B---3--:R-:W-:Y:S01]  /*9b420*/  HMMA.1688.F32.TF32 R8, R164.reuse, R46, R244 ;  /* 0x0000002ea408723c */ /* 0x048fe200000810f4 */
[----:B------:R-:W-:Y:S04]  /*9b430*/  LDS R216, [R3+0x14680] ;  /* 0x0146800003d87984 */ /* 0x000fe80000000800 */
[----:B------:R-:W-:Y:S04]  /*9b440*/  LDS R218, [R3+0x16680] ;  /* 0x0166800003da7984 */ /* 0x000fe80000000800 */
[----:B------:R-:W-:Y:S04]  /*9b450*/  LDS R217, [R4+0x14680] ;  /* 0x0146800004d97984 */ /* 0x000fe80000000800 */
[----:B------:R-:W1:Y:S04]  /*9b460*/  LDS R219, [R4+0x16680] ;  /* 0x0166800004db7984 */ /* 0x000e680000000800 */
        /* <DEDUP_REMOVED lines=121> */
[----:B------:R-:W3:Y:S01]  /*9bc00*/  LDL.LU R251, [R1+0x147c] ;  /* 0x00147c0001fb7983 */ /* 0x000ee20000300800 */
        /* <DEDUP_REMOVED lines=12> */
[----:B--2---:R-:W2:Y:S01]  /*9bcd0*/  LDL.LU.64 R34, [R1+0x4750] ;  /* 0x0047500001227983 */ /* 0x004ea20000300a00 */
[C---:B------:R-:W-:Y:S08]  /*9bce0*/  HMMA.1688.F32.TF32 R24, R164.reuse, R158, R24 ;  /* 0x0000009ea418723c */ /* 0x040ff00000081018 */
[C---:B------:R-:W-:Y:S08]  /*9bcf0*/  HMMA.1688.F32.TF32 R20, R164.reuse, R154, R20 ;  /* 0x0000009aa414723c */ /* 0x040ff00000081014 */
[C---:B----4-:R-:W-:Y:S08]  /*9bd00*/  HMMA.1688.F32.TF32 R16, R164.reuse, R122, R16 ;  /* 0x0000007aa410723c */ /* 0x050ff00000081010 */
[C---:B---3--:R-:W-:Y:S08]  /*9bd10*/  HMMA.1688.F32.TF32 R12, R164.reuse, R118, R12 ;  /* 0x00000076a40c723c */ /* 0x048ff0000008100c */
[C---:B------:R-:W-:Y:S01]  /*9bd20*/  HMMA.1688.F32.TF32 R8, R164.reuse, R150, R8 ;  /* 0x00000096a408723c */ /* 0x040fe20000081008 */
[----:B------:R-:W3:Y:S07]  /*9bd30*/  LDL.LU.64 R32, [R1+0x4748] ;  /* 0x0047480001207983 */ /* 0x000eee0000300a00 */
        /* <DEDUP_REMOVED lines=16> */
[C---:B----4-:R-:W-:Y:S08]  /*9be40*/  HMMA.1688.F32.TF32 R12, R164.reuse, R142, R168 ;  /* 0x0000008ea40c723c */ /* 0x050ff000000810a8 */
[C---:B-1----:R-:W-:Y:S07]  /*9be50*/  HMMA.1688.F32.TF32 R8, R164.reuse, R138, R172 ;  /* 0x0000008aa408723c */ /* 0x042fee00000810ac */
        /* <DEDUP_REMOVED lines=8> */
[C---:B----4-:R-:W-:Y:S07]  /*9bee0*/  HMMA.1688.F32.TF32 R8, R164.reuse, R126, R184 ;  /* 0x0000007ea408723c */ /* 0x050fee00000810b8 */
        /* <DEDUP_REMOVED lines=105> */
[----:B----4-:R-:W2:Y:S01]  /*9c580*/  LDL.LU R10, [R1+0x14a8] ;  /* 0x0014a800010a7983 */ /* 0x010ea20000300800 */
[----:B------:R-:W2:Y:S02]  /*9c590*/  LDL.LU R11, [R1+0x14ac] ;  /* 0x0014ac00010b7983 */ /* 0x000ea40000300800 */
[----:B------:R-:W4:Y:S02]  /*9c5a0*/  LDL.LU R12, [R1+0x14b0] ;  /* 0x0014b000010c7983 */ /* 0x000f240000300800 */
[----:B------:R-:W4:Y:S01]  /*9c5b0*/  LDL.LU R13, [R1+0x14b4] ;  /* 0x0014b400010d7983 */ /* 0x000f220000300800 */
[----:B------:R-:W4:Y:S01]  /*9c5c0*/  LDL.LU R14, [R1+0x14b8] ;  /* 0x0014b800010e7983 */ /* 0x000f220000300800 */
[----:B------:R-:W4:Y:S02]  /*9c5d0*/  LDL.LU R15, [R1+0x14bc] ;  /* 0x0014bc00010f7983 */ /* 0x000f240000300800 */
        /* <DEDUP_REMOVED lines=32> */
[C---:B----4-:R-:W-:Y:S08]  /*9c7e0*/  HMMA.1688.F32.TF32 R16, R164.reuse, R54, R12 ;  /* 0x00000036a410723c */ /* 0x050ff0000008100c */
        /* <DEDUP_REMOVED lines=14> */
[C---:B------:R-:W-:Y:S07]  /*9c8d0*/  HMMA.1688.F32.TF32 R16, R216.reuse, R34, R176 ;  /* 0x00000022d810723c */ /* 0x040fee00000810b0 */
[----:B------:R-:W-:Y:S01]  /*9c8e0*/  STL.64 [R1+0x14d0], R12 ;  /* 0x0014d00c01007387 */ /* 0x000fe20000100a00 */
[----:B------:R2:W-:Y:S07]  /*9c8f0*/  STL.64 [R1+0x14d8], R14 ;  /* 0x0014d80e01007387 */ /* 0x0005ee0000100a00 */
[----:B------:R-:W-:Y:S01]  /*9c900*/  STL.64 [R1+0x14e0], R8 ;  /* 0x0014e00801007387 */ /* 0x000fe20000100a00 */
        /* <DEDUP_REMOVED lines=40> */
[----:B------:R-:W-:Y:S02]  /*9cb90*/  STL.64 [R1+0x1d88], R18 ;  /* 0x001d881201007387 */ /* 0x000fe40000100a00 */
[----:B------:R-:W-:Y:S11]  /*9cba0*/  STL.64 [R1+0x4740], R106 ;  /* 0x0047406a01007387 */ /* 0x000ff60000100a00 */
[----:B------:R-:W-:Y:S01]  /*9cbb0*/  STL.64 [R1+0x1d70], R12 ;  /* 0x001d700c01007387 */ /* 0x000fe20000100a00 */
[----:B------:R-:W-:Y:S02]  /*9cbc0*/  STL.64 [R1+0x1d78], R14 ;  /* 0x001d780e01007387 */ /* 0x000fe40000100a00 */
[----:B------:R-:W-:Y:S05]  /*9cbd0*/  STL.64 [R1+0x4738], R104 ;  /* 0x0047386801007387 */ /* 0x000fea0000100a00 */
[----:B------:R-:W-:Y:S04]  /*9cbe0*/  STL.64 [R1+0x1d60], R8 ;  /* 0x001d600801007387 */ /* 0x000fe80000100a00 */
[----:B------:R2:W-:Y:S02]  /*9cbf0*/  STL.64 [R1+0x1d68], R10 ;  /* 0x001d680a01007387 */ /* 0x0005e40000100a00 */
[C---:B--2---:R-:W-:Y:S02]  /*9cc00*/  HMMA.1688.F32.TF32 R8, R216.reuse, R102, R248 ;  /* 0x00000066d808723c */ /* 0x044fe400000810f8 */
[----:B------:R-:W-:Y:S01]  /*9cc10*/  STL.64 [R1+0x4730], R102 ;  /* 0x0047306601007387 */ /* 0x000fe20000100a00 */
[----:B------:R-:W-:Y:S05]  /*9cc20*/  STL.64 [R1+0x4728], R100 ;  /* 0x0047286401007387 */ /* 0x000fea0000100a00 */
[C---:B------:R-:W-:Y:S11]  /*9cc30*/  HMMA.1688.F32.TF32 R12, R216.reuse, R98, R240 ;  /* 0x00000062d80c723c */ /* 0x040ff600000810f0 */
[----:B------:R-:W-:Y:S04]  /*9cc40*/  @!UPT UIADD3 URZ, URZ, URZ, URZ ;  /* 0x0000003f3f3ff290 */ /* 0x000fe8000fffe03f */
[----:B------:R-:W-:Y:S01]  /*9cc50*/  STL.64 [R1+0x1d50], R8 ;  /* 0x001d500801007387 */ /* 0x000fe20000100a00 */
[----:B------:R2:W-:Y:S02]  /*9cc60*/  STL.64 [R1+0x1d58], R10 ;  /* 0x001d580a01007387 */ /* 0x0005e40000100a00 */
[----:B------:R-:W3:Y:S01]  /*9cc70*/  LDL.LU R240, [R1+0x1610] ;  /* 0x0016100001f07983 */ /* 0x000ee20000300800 */
[C---:B--2---:R-:W-:Y:S04]  /*9cc80*/  HMMA.1688.F32.TF32 R8, R216.reuse, R94, R244 ;  /* 0x0000005ed808723c */ /* 0x044fe800000810f4 */
[----:B------:R-:W-:Y:S01]  /*9cc90*/  STL.64 [R1+0x1d40], R12 ;  /* 0x001d400c01007387 */ /* 0x000fe20000100a00 */
[----:B------:R-:W-:Y:S11]  /*9cca0*/  STL.64 [R1+0x1d48], R14 ;  /* 0x001d480e01007387 */ /* 0x000ff60000100a00 */
[----:B------:R-:W-:Y:S07]  /*9ccb0*/  @!UPT UIADD3 URZ, URZ, URZ, URZ ;  /* 0x0000003f3f3ff290 */ /* 0x000fee000fffe03f */
        /* <DEDUP_REMOVED lines=41> */
[----:B------:R-:W1:Y:S02]  /*9cf50*/  LDL.LU R184, [R1+0x1770] ;  /* 0x0017700001b87983 */ /* 0x000e640000300800 */
[----:B------:R-:W1:Y:S02]  /*9cf60*/  LDL.LU R185, [R1+0x1774] ;  /* 0x0017740001b97983 */ /* 0x000e640000300800 */
[----:B------:R-:W1:Y:S01]  /*9cf70*/  LDL.LU R186, [R1+0x1778] ;  /* 0x0017780001ba7983 */ /* 0x000e620000300800 */
[----:B------:R-:W1:Y:S01]  /*9cf80*/  LDL.LU R187, [R1+0x177c] ;  /* 0x00177c0001bb7983 */ /* 0x000e620000300800 */
        /* <DEDUP_REMOVED lines=64> */
[C---:B--2---:R-:W-:Y:S08]  /*9d390*/  HMMA.1688.F32.TF32 R8, R216.reuse, R70, R8 ;  /* 0x00000046d808723c */ /* 0x044ff00000081008 */
[C---:B----4-:R-:W-:Y:S08]  /*9d3a0*/  HMMA.1688.F32.TF32 R12, R216.reuse, R74, R12 ;  /* 0x0000004ad80c723c */ /* 0x050ff0000008100c */
[C---:B------:R-:W-:Y:S08]  /*9d3b0*/  HMMA.1688.F32.TF32 R16, R216.reuse, R78, R16 ;  /* 0x0000004ed810723c */ /* 0x040ff00000081010 */
[C---:B---3--:R-:W-:Y:S08]  /*9d3c0*/  HMMA.1688.F32.TF32 R24, R216.reuse, R86, R24 ;  /* 0x00000056d818723c */ /* 0x048ff00000081018 */
[C---:B------:R-:W-:Y:S08]  /*9d3d0*/  HMMA.1688.F32.TF32 R28, R216.reuse, R90, R28 ;  /* 0x0000005ad81c723c */ /* 0x040ff0000008101c */
[C---:B------:R-:W-:Y:S11]  /*9d3e0*/  HMMA.1688.F32.TF32 R20, R216.reuse, R82, R20 ;  /* 0x00000052d814723c */ /* 0x040ff60000081014 */
[----:B------:R-:W-:Y:S04]  /*9d3f0*/  @!UPT UIADD3 URZ, URZ, URZ, URZ ;  /* 0x0000003f3f3ff290 */ /* 0x000fe8000fffe03f */
[----:B------:R-:W-:Y:S01]  /*9d400*/  STL.64 [R1+0x1d20], R28 ;  /* 0x001d201c01007387 */ /* 0x000fe20000100a00 */
[----:B------:R-:W-:Y:S02]  /*9d410*/  STL.64 [R1+0x1d28], R30 ;  /* 0x001d281e01007387 */ /* 0x000fe40000100a00 */
[----:B------:R-:W-:Y:S02]  /*9d420*/  STL.64 [R1+0x1d10], R24 ;  /* 0x001d101801007387 */ /* 0x000fe40000100a00 */
[----:B------:R-:W-:Y:S03]  /*9d430*/  STL.64 [R1+0x1d18], R26 ;  /* 0x001d181a01007387 */ /* 0x000fe60000100a00 */
        /* <DEDUP_REMOVED lines=10> */
[C---:B----4-:R-:W-:Y:S07]  /*9d4e0*/  HMMA.1688.F32.TF32 R8, R216.reuse, R58, R172 ;  /* 0x0000003ad808723c */ /* 0x050fee00000810ac */
[----:B------:R-:W-:Y:S01]  /*9d4f0*/  STL.64 [R1+0x1cc0], R16 ;  /* 0x001cc01001007387 */ /* 0x000fe20000100a00 */
[----:B------:R2:W-:Y:S07]  /*9d500*/  STL.64 [R1+0x1cc8], R18 ;  /* 0x001cc81201007387 */ /* 0x0005ee0000100a00 */
[----:B------:R-:W-:Y:S02]  /*9d510*/  STL.64 [R1+0x1cb0], R12 ;  /* 0x001cb00c01007387 */ /* 0x000fe40000100a00 */
[----:B------:R3:W-:Y:S06]  /*9d520*/  STL.64 [R1+0x1cb8], R14 ;  /* 0x001cb80e01007387 */ /* 0x0007ec0000100a00 */
[----:B------:R-:W-:Y:S01]  /*9d530*/  STL.64 [R1+0x1ca0], R8 ;  /* 0x001ca00801007387 */ /* 0x000fe20000100a00 */
        /* <DEDUP_REMOVED lines=159> */
[----:B------:R-:W1:Y:S02]  /*9df30*/  LDL.LU R196, [R1+0x1290] ;  /* 0x0012900001c47983 */ /* 0x000e640000300800 */
[----:B------:R-:W1:Y:S01]  /*9df40*/  LDL.LU R197, [R1+0x1294] ;  /* 0x0012940001c57983 */ /* 0x000e620000300800 */
[----:B------:R-:W1:Y:S01]  /*9df50*/  LDL.LU R198, [R1+0x1298] ;  /* 0x0012980001c67983 */ /* 0x000e620000300800 */
[----:B------:R-:W1:Y:S02]  /*9df60*/  LDL.LU R199, [R1+0x129c] ;  /* 0x00129c0001c77983 */ /* 0x000e640000300800 */
        /* <DEDUP_REMOVED lines=23> */
[----:B------:R-:W2:Y:S02]  /*9e0e0*/  LDL.LU.64 R100, [R1+0x4728] ;  /* 0x0047280001647983 */ /* 0x000ea40000300a00 */
[----:B------:R-:W-:Y:S02]  /*9e0f0*/  IMAD.MOV.U32 R246, RZ, RZ, R7 ;  /* 0x000000fffff67224 */ /* 0x000fe400078e0007 */
[----:B------:R-:W-:Y:S01]  /*9e100*/  IMAD.MOV.U32 R247, RZ, RZ, R6 ;  /* 0x000000fffff77224 */ /* 0x000fe200078e0006 */
[C---:B---3--:R-:W-:Y:S11]  /*9e110*/  HMMA.1688.F32.TF32 R28, R164.reuse, R102, R28 ;  /* 0x00000066a41c723c */ /* 0x048ff6000008101c */
[----:B------:R-:W-:Y:S11]  /*9e120*/  @!UPT UIADD3 URZ, URZ, URZ, URZ ;  /* 0x0000003f3f3ff290 */ /* 0x000ff6000fffe03f */
[----:B------:R-:W-:Y:S01]  /*9e130*/  @!UPT UIADD3 URZ, URZ, URZ, URZ ;  /* 0x0000003f3f3ff290 */ /* 0x000fe2000fffe03f */
[----:B------:R-:W-:Y:S01]  /*9e140*/  STL.64 [R1+0x1b70], R28 ;  /* 0x001b701c01007387 */ /* 0x000fe20000100a00 */
[----:B------:R3:W-:Y:S02]  /*9e150*/  STL.64 [R1+0x1b78], R30 ;  /* 0x001b781e01007387 */ /* 0x0007e40000100a00 */
[C---:B---3--:R-:W-:Y:S08]  /*9e160*/  HMMA.1688.F32.TF32 R28, R164.reuse, R98, R24 ;  /* 0x00000062a41c723c */ /* 0x048ff00000081018 */
[C---:B------:R-:W-:Y:S08]  /*9e170*/  HMMA.1688.F32.TF32 R24, R164.reuse, R94, R20 ;  /* 0x0000005ea418723c */ /* 0x040ff00000081014 */
        /* <DEDUP_REMOVED lines=16> */
[C---:B---3--:R-:W-:Y:S08]  /*9e280*/  HMMA.1688.F32.TF32 R16, R164.reuse, R74, R168 ;  /* 0x0000004aa410723c */ /* 0x048ff000000810a8 */
        /* <DEDUP_REMOVED lines=9> */
[C---:B---3--:R-:W-:Y:S08]  /*9e320*/  HMMA.1688.F32.TF32 R12, R164.reuse, R58, R184 ;  /* 0x0000003aa40c723c */ /* 0x048ff000000810b8 */
[C---:B----4-:R-:W-:Y:S07]  /*9e330*/  HMMA.1688.F32.TF32 R8, R164.reuse, R54, R188 ;  /* 0x00000036a408723c */ /* 0x050fee00000810bc */
[----:B------:R-:W-:Y:S01]  /*9e340*/  STL.64 [R1+0x1ad0], R16 ;  /* 0x001ad01001007387 */ /* 0x000fe20000100a00 */
[----:B------:R-:W-:Y:S07]  /*9e350*/  STL.64 [R1+0x1ad8], R18 ;  /* 0x001ad81201007387 */ /* 0x000fee0000100a00 */
[----:B------:R-:W-:Y:S02]  /*9e360*/  STL.64 [R1+0x1ac0], R12 ;  /* 0x001ac00c01007387 */ /* 0x000fe40000100a00 */
[----:B------:R1:W-:Y:S07]  /*9e370*/  STL.64 [R1+0x1ac8], R14 ;  /* 0x001ac80e01007387 */ /* 0x0003ee0000100a00 */
[----:B------:R-:W-:Y:S01]  /*9e380*/  IMAD.MOV.U32 R7, RZ, RZ, R10 ;  /* 0x000000ffff077224 */ /* 0x000fe200078e000a */
[----:B------:R3:W-:Y:S01]  /*9e390*/  STL.64 [R1+0x1ab0], R8 ;  /* 0x001ab00801007387 */ /* 0x0007e20000100a00 */
[----:B------:R-:W-:Y:S01]  /*9e3a0*/  MOV R6, R11 ;  /* 0x0000000b00067202 */ /* 0x000fe20000000f00 */
[----:B-1----:R-:W-:Y:S08]  /*9e3b0*/  HMMA.1688.F32.TF32 R12, R164, R50, R192 ;  /* 0x00000032a40c723c */ /* 0x002ff000000810c0 */
[C---:B---3--:R-:W-:Y:S08]  /*9e3c0*/  HMMA.1688.F32.TF32 R8, R216.reuse, R46, R196 ;  /* 0x0000002ed808723c */ /* 0x048ff000000810c4 */
[C---:B------:R-:W-:Y:S01]  /*9e3d0*/  HMMA.1688.F32.TF32 R16, R216.reuse, R42, R200 ;  /* 0x0000002ad810723c */ /* 0x040fe200000810c8 */
[----:B------:R-:W-:Y:S04]  /*9e3e0*/  LDS R164, [R3+0x18000] ;  /* 0x0180000003a47984 */ /* 0x000fe80000000800 */
[----:B------:R-:W-:Y:S04]  /*9e3f0*/  LDS R166, [R3+0x1a000] ;  /* 0x01a0000003a67984 */ /* 0x000fe80000000800 */
[----:B------:R-:W-:Y:S04]  /*9e400*/  LDS R165, [R4+0x18000] ;  /* 0x0180000004a57984 */ /* 0x000fe80000000800 */
[----:B------:R-:W-:Y:S04]  /*9e410*/  LDS R167, [R4+0x1a000] ;  /* 0x01a0000004a77984 */ /* 0x000fe80000000800 */
[----:B------:R-:W-:Y:S01]  /*9e420*/  STL.64 [R1+0x1a60], R12 ;  /* 0x001a600c01007387 */ /* 0x000fe20000100a00 */
[----:B------:R1:W-:Y:S02]  /*9e430*/  STL.64 [R1+0x1a68], R14 ;  /* 0x001a680e01007387 */ /* 0x0003e40000100a00 */
[----:B------:R-:W-:Y:S02]  /*9e440*/  STL.64 [R1+0x1a30], R8 ;  /* 0x001a300801007387 */ /* 0x000fe40000100a00 */
[----:B------:R3:W-:Y:S01]  /*9e450*/  STL.64 [R1+0x1a38], R10 ;  /* 0x001a380a01007387 */ /* 0x0007e20000100a00 */
[C---:B-1----:R-:W-:Y:S08]  /*9e460*/  HMMA.1688.F32.TF32 R12, R216.reuse, R38, R204 ;  /* 0x00000026d80c723c */ /* 0x042ff000000810cc */
[C---:B---3--:R-:W-:Y:S01]  /*9e470*/  HMMA.1688.F32.TF32 R8, R216.reuse, R34, R208 ;  /* 0x00000022d808723c */ /* 0x048fe200000810d0 */
        /* <DEDUP_REMOVED lines=26> */
[----:B---3--:R-:W-:Y:S01]  /*9e620*/  HMMA.1688.F32.TF32 R8, R216, R134, R244 ;  /* 0x00000086d808723c */ /* 0x008fe200000810f4 */
[----:B------:R-:W-:Y:S01]  /*9e630*/  STL.64 [R1+0x18f0], R16 ;  /* 0x0018f01001007387 */ /* 0x000fe20000100a00 */
[----:B------:R-:W-:Y:S02]  /*9e640*/  STL.64 [R1+0x18f8], R18 ;  /* 0x0018f81201007387 */ /* 0x000fe40000100a00 */
[----:B------:R-:W3:Y:S02]  /*9e650*/  LDL.LU R240, [R1+0x28e0] ;  /* 0x0028e00001f07983 */ /* 0x000ee40000300800 */
[----:B------:R-:W-:-:S09]  /*9e660*/  IMAD.MOV.U32 R243, RZ, RZ, R5 ;  /* 0x000000fffff37224 */ /* 0x000fd200078e0005 */
[----:B------:R-:W-:Y:S01]  /*9e670*/  STL.64 [R1+0x18d0], R12 ;  /* 0x0018d00c01007387 */ /* 0x000fe20000100a00 */
[----:B------:R-:W-:Y:S07]  /*9e680*/  STL.64 [R1+0x18d8], R14 ;  /* 0x0018d80e01007387 */ /* 0x000fee0000100a00 */
[----:B------:R1:W-:Y:S02]  /*9e690*/  STL.64 [R1+0x18b0], R8 ;  /* 0x0018b00801007387 */ /* 0x0003e40000100a00 */
[----:B------:R4:W-:Y:S01]  /*9e6a0*/  STL.64 [R1+0x18b8], R10 ;  /* 0x0018b80a01007387 */ /* 0x0009e20000100a00 */
[----:B------:R-:W3:Y:S01]  /*9e6b0*/  LDL.LU R241, [R1+0x28e4] ;  /* 0x0028e40001f17983 */ /* 0x000ee20000300800 */
[----:B------:R-:W3:Y:S02]  /*9e6c0*/  LDL.LU R242, [R1+0x28e8] ;  /* 0x0028e80001f27983 */ /* 0x000ee40000300800 */
[----:B------:R-:W2:Y:S02]  /*9e6d0*/  LDL.LU R5, [R1+0x4724] ;  /* 0x0047240001057983 */ /* 0x000ea40000300800 */
[----:B------:R-:W-:-:S02]  /*9e6e0*/  IMAD.MOV.U32 R248, RZ, RZ, R148 ;  /* 0x000000fffff87224 */ /* 0x000fc400078e0094 */
[----:B------:R-:W-:Y:S01]  /*9e6f0*/  IMAD.MOV.U32 R249, RZ, RZ, R149 ;  /* 0x000000fffff97224 */ /* 0x000fe200078e0095 */
[----:B------:R-:W3:Y:S01]  /*9e700*/  LDL.LU R148, [R1+0x4720] ;  /* 0x0047200001947983 */ /* 0x000ee20000300800 */
[----:B------:R-:W3:Y:S01]  /*9e710*/  LDL.LU R149, [R1+0x471c] ;  /* 0x00471c0001957983 */ /* 0x000ee20000300800 */
[----:B------:R-:W-:Y:S01]  /*9e720*/  MOV R250, R152 ;  /* 0x0000009800fa7202 */ /* 0x000fe20000000f00 */
[----:B------:R-:W-:Y:S01]  /*9e730*/  IMAD.MOV.U32 R251, RZ, RZ, R153 ;  /* 0x000000fffffb7224 */ /* 0x000fe200078e0099 */
[----:B------:R-:W3:Y:S01]  /*9e740*/  LDL.LU R152, [R1+0x4718] ;  /* 0x0047180001987983 */ /* 0x000ee20000300800 */
[----:B------:R-:W3:Y:S02]  /*9e750*/  LDL.LU R153, [R1+0x4714] ;  /* 0x0047140001997983 */ /* 0x000ee40000300800 */
[----:B------:R-:W3:Y:S02]  /*9e760*/  LDL.LU R236, [R1+0x2900] ;  /* 0x0029000001ec7983 */ /* 0x000ee40000300800 */
[----:B------:R-:W3:Y:S01]  /*9e770*/  LDL.LU R237, [R1+0x2904] ;  /* 0x0029040001ed7983 */ /* 0x000ee20000300800 */
[----:B------:R-:W3:Y:S01]  /*9e780*/  LDL.LU R238, [R1+0x2908] ;  /* 0x0029080001ee7983 */ /* 0x000ee20000300800 */
[----:B--2---:R-:W-:-:S03]  /*9e790*/  IMAD.MOV.U32 R239, RZ, RZ, R5 ;  /* 0x000000ffffef7224 */ /* 0x004fc600078e0005 */
[----:B------:R-:W2:Y:S01]  /*9e7a0*/  LDL.LU R5, [R1+0x4710] ;  /* 0x0047100001057983 */ /* 0x000ea20000300800 */
[----:B------:R-:W3:Y:S02]  /*9e7b0*/  LDL.LU R228, [R1+0x2930] ;  /* 0x0029300001e47983 */ /* 0x000ee40000300800 */
[----:B------:R-:W3:Y:S02]  /*9e7c0*/  LDL.LU R229, [R1+0x2934] ;  /* 0x0029340001e57983 */ /* 0x000ee40000300800 */
[----:B------:R-:W3:Y:S01]  /*9e7d0*/  LDL.LU R230, [R1+0x2938] ;  /* 0x0029380001e67983 */ /* 0x000ee20000300800 */
[----:B------:R-:W3:Y:S01]  /*9e7e0*/  LDL.LU R231, [R1+0x293c] ;  /* 0x00293c0001e77983 */ /* 0x000ee20000300800 */
[----:B------:R-:W3:Y:S02]  /*9e7f0*/  LDL.LU R224, [R1+0x2940] ;  /* 0x0029400001e07983 */ /* 0x000ee40000300800 */
[----:B------:R-:W3:Y:S02]  /*9e800*/  LDL.LU R225, [R1+0x2944] ;  /* 0x0029440001e17983 */ /* 0x000ee40000300800 */
[----:B------:R-:W3:Y:S02]  /*9e810*/  LDL.LU R226, [R1+0x2948] ;  /* 0x0029480001e27983 */ /* 0x000ee40000300800 */
[----:B--2---:R-:W-:-:S02]  /*9e820*/  IMAD.MOV.U32 R227, RZ, RZ, R5 ;  /* 0x000000ffffe37224 */ /* 0x004fc400078e0005 */
        /* <DEDUP_REMOVED lines=33> */
[----:B-1----:R-:W3:Y:S02]  /*9ea40*/  LDL.LU R8, [R1+0x1160] ;  /* 0x0011600001087983 */ /* 0x002ee40000300800 */
[----:B------:R-:W3:Y:S02]  /*9ea50*/  LDL.LU R9, [R1+0x1164] ;  /* 0x0011640001097983 */ /* 0x000ee40000300800 */
[----:B----4-:R-:W3:Y:S01]  /*9ea60*/  LDL.LU R10, [R1+0x1168] ;  /* 0x00116800010a7983 */ /* 0x010ee20000300800 */
        /* <DEDUP_REMOVED lines=28> */
[----:B--2---:R-:W-:-:S02]  /*9ec30*/  MOV R215, R5 ;  /* 0x0000000500d77202 */ /* 0x004fc40000000f00 */
[----:B------:R-:W2:Y:S01]  /*9ec40*/  LDL.LU R5, [R1+0x4708] ;  /* 0x0047080001057983 */ /* 0x000ea20000300800 */
[C---:B---3--:R-:W-:Y:S08]  /*9ec50*/  HMMA.1688.F32.TF32 R8, R216.reuse, R126, R8 ;  /* 0x0000007ed808723c */ /* 0x048ff00000081008 */
[C---:B----4-:R-:W-:Y:S08]  /*9ec60*/  HMMA.1688.F32.TF32 R12, R216.reuse, R130, R12 ;  /* 0x00000082d80c723c */ /* 0x050ff0000008100c */
[C---:B------:R-:W-:Y:S11]  /*9ec70*/  HMMA.1688.F32.TF32 R16, R216.reuse, R114, R160 ;  /* 0x00000072d810723c */ /* 0x040ff600000810a0 */
[----:B------:R-:W-:Y:S04]  /*9ec80*/  @!UPT UIADD3 URZ, URZ, URZ, URZ ;  /* 0x0000003f3f3ff290 */ /* 0x000fe8000fffe03f */
        /* <DEDUP_REMOVED lines=33> */
[----:B------:R-:W-:-:S02]  /*9eea0*/  IMAD.MOV.U32 R232, RZ, RZ, R153 ;  /* 0x000000ffffe87224 */ /* 0x000fc400078e0099 */
[----:B------:R-:W-:Y:S01]  /*9eeb0*/  IMAD.MOV.U32 R233, RZ, RZ, R152 ;  /* 0x000000ffffe97224 */ /* 0x000fe200078e0098 */
[----:B------:R-:W-:Y:S01]  /*9eec0*/  STL.64 [R1+0x17d0], R16 ;  /* 0x0017d01001007387 */ /* 0x000fe20000100a00 */
[----:B------:R1:W-:Y:S02]  /*9eed0*/  STL.64 [R1+0x17d8], R18 ;  /* 0x0017d81201007387 */ /* 0x0003e40000100a00 */
[----:B------:R-:W-:Y:S01]  /*9eee0*/  IMAD.MOV.U32 R234, RZ, RZ, R149 ;  /* 0x000000ffffea7224 */ /* 0x000fe200078e0095 */
[----:B------:R-:W-:Y:S01]  /*9eef0*/  MOV R235, R148 ;  /* 0x0000009400eb7202 */ /* 0x000fe20000000f00 */
[C---:B-1----:R-:W-:Y:S06]  /*9ef00*/  HMMA.1688.F32.TF32 R16, R216.reuse, R66, R212 ;  /* 0x00000042d810723c */ /* 0x042fec00000810d4 */
[----:B------:R-:W-:Y:S01]  /*9ef10*/  STL.64 [R1+0x1780], R12 ;  /* 0x0017800c01007387 */ /* 0x000fe20000100a00 */
[----:B------:R1:W-:Y:S07]  /*9ef20*/  STL.64 [R1+0x1788], R14 ;  /* 0x0017880e01007387 */ /* 0x0003ee0000100a00 */
[----:B------:R-:W-:Y:S02]  /*9ef30*/  STL.64 [R1+0x1740], R8 ;  /* 0x0017400801007387 */ /* 0x000fe40000100a00 */
[----:B------:R3:W-:Y:S02]  /*9ef40*/  STL.64 [R1+0x1748], R10 ;  /* 0x0017480a01007387 */ /* 0x0007e40000100a00 */
[----:B------:R-:W-:Y:S01]  /*9ef50*/  IMAD.MOV.U32 R244, RZ, RZ, R145 ;  /* 0x000000fffff47224 */ /* 0x000fe200078e0091 */
[C---:B-1----:R-:W-:Y:S08]  /*9ef60*/  HMMA.1688.F32.TF32 R12, R216.reuse, R62, R220 ;  /* 0x0000003ed80c723c */ /* 0x042ff000000810dc */
[----:B---3--:R-:W-:Y:S01]  /*9ef70*/  HMMA.1688.F32.TF32 R8, R216, R58, R224 ;  /* 0x0000003ad808723c */ /* 0x008fe200000810e0 */
[----:B------:R-:W-:-:S02]  /*9ef80*/  IMAD.MOV.U32 R245, RZ, RZ, R144 ;  /* 0x000000fffff57224 */ /* 0x000fc400078e0090 */
[----:B------:R-:W-:Y:S01]  /*9ef90*/  IMAD.MOV.U32 R246, RZ, RZ, R141 ;  /* 0x000000fffff67224 */ /* 0x000fe200078e008d */
[----:B------:R-:W-:Y:S01]  /*9efa0*/  MOV R247, R140 ;  /* 0x0000008c00f77202 */ /* 0x000fe20000000f00 */
[----:B------:R-:W-:Y:S01]  /*9efb0*/  STL.64 [R1+0x1710], R16 ;  /* 0x0017101001007387 */ /* 0x000fe20000100a00 */
[----:B------:R1:W-:Y:S02]  /*9efc0*/  STL.64 [R1+0x1718], R18 ;  /* 0x0017181201007387 */ /* 0x0003e40000100a00 */
[C---:B-1----:R-:W-:Y:S07]  /*9efd0*/  HMMA.1688.F32.TF32 R16, R216.reuse, R54, R228 ;  /* 0x00000036d810723c */ /* 0x042fee00000810e4 */
[----:B------:R-:W-:Y:S01]  /*9efe0*/  STL.64 [R1+0x16f0], R12 ;  /* 0x0016f00c01007387 */ /* 0x000fe20000100a00 */
[----:B------:R1:W-:Y:S07]  /*9eff0*/  STL.64 [R1+0x16f8], R14 ;  /* 0x0016f80e01007387 */ /* 0x0003ee0000100a00 */
[----:B------:R-:W-:Y:S02]  /*9f000*/  STL.64 [R1+0x1670], R8 ;  /* 0x0016700801007387 */ /* 0x000fe40000100a00 */
[----:B------:R-:W-:Y:S01]  /*9f010*/  STL.64 [R1+0x1678], R10 ;  /* 0x0016780a01007387 */ /* 0x000fe20000100a00 */
[----:B-1----:R-:W-:Y:S01]  /*9f020*/  HMMA.1688.F32.TF32 R12, R216, R50, R232 ;  /* 0x00000032d80c723c */ /* 0x002fe200000810e8 */
[----:B--2---:R-:W1:Y:S04]  /*9f030*/  LDSM.16.M88.4 R152, [R5+0x80080] ;  /* 0x080080000598783b */ /* 0x004e680000000200 */
[----:B------:R-:W2:Y:S04]  /*9f040*/  LDSM.16.M88.4 R148, [R5+0x81080] ;  /* 0x081080000594783b */ /* 0x000ea80000000200 */
[----:B------:R-:W3:Y:S04]  /*9f050*/  LDSM.16.M88.4 R144, [R5+0x82080] ;  /* 0x082080000590783b */ /* 0x000ee80000000200 */
[----:B------:R-:W4:Y:S04]  /*9f060*/  LDSM.16.M88.4 R140, [R5+0x83080] ;  /* 0x08308000058c783b */ /* 0x000f280000000200 */
[----:B------:R-:W-:Y:S01]  /*9f070*/  STL.64 [R1+0x1630], R16 ;  /* 0x0016301001007387 */ /* 0x000fe20000100a00 */
[----:B------:R2:W-:Y:S05]  /*9f080*/  STL.64 [R1+0x1638], R18 ;  /* 0x0016381201007387 */ /* 0x0005ea0000100a00 */
[----:B------:R-:W-:Y:S02]  /*9f090*/  STL.64 [R1+0x15f0], R12 ;  /* 0x0015f00c01007387 */ /* 0x000fe40000100a00 */
[----:B------:R3:W-:Y:S02]  /*9f0a0*/  STL.64 [R1+0x15f8], R14 ;  /* 0x0015f80e01007387 */ /* 0x0007e40000100a00 */
[----:B------:R-:W-:-:S02]  /*9f0b0*/  IMAD.MOV.U32 R228, RZ, RZ, R125 ;  /* 0x000000ffffe47224 */ /* 0x000fc400078e007d */
[----:B------:R-:W-:Y:S02]  /*9f0c0*/  IMAD.MOV.U32 R229, RZ, RZ, R124 ;  /* 0x000000ffffe57224 */ /* 0x000fe400078e007c */
[----:B------:R-:W-:Y:S02]  /*9f0d0*/  IMAD.MOV.U32 R232, RZ, RZ, R133 ;  /* 0x000000ffffe87224 */ /* 0x000fe400078e0085 */
[----:B------:R-:W-:Y:S02]  /*9f0e0*/  IMAD.MOV.U32 R233, RZ, RZ, R132 ;  /* 0x000000ffffe97224 */ /* 0x000fe400078e0084 */
[----:B------:R-:W-:Y:S01]  /*9f0f0*/  IMAD.MOV.U32 R234, RZ, RZ, R129 ;  /* 0x000000ffffea7224 */ /* 0x000fe200078e0081 */
[----:B------:R-:W4:Y:S01]  /*9f100*/  LDSM.16.M88.4 R132, [R5+0x85080] ;  /* 0x085080000584783b */ /* 0x000f220000000200 */
[----:B------:R-:W-:Y:S02]  /*9f110*/  MOV R235, R128 ;  /* 0x0000008000eb7202 */ /* 0x000fe40000000f00 */
[----:B------:R-:W-:Y:S01]  /*9f120*/  LDSM.16.M88.4 R128, [R5+0x86080] ;  /* 0x086080000580783b */ /* 0x000fe20000000200 */
[----:B------:R-:W-:Y:S03]  /*9f130*/  LDSM.16.M88.4 R124, [R5+0x87080] ;  /* 0x08708000057c783b */ /* 0x000fe60000000200 */
[----:B------:R-:W-:Y:S01]  /*9f140*/  IMAD.MOV.U32 R230, RZ, RZ, R121 ;  /* 0x000000ffffe67224 */ /* 0x000fe200078e0079 */
[----:B------:R-:W-:Y:S01]  /*9f150*/  MOV R231, R120 ;  /* 0x0000007800e77202 */ /* 0x000fe20000000f00 */
[----:B------:R-:W-:Y:S01]  /*9f160*/  IMAD.MOV.U32 R224, RZ, RZ, R117 ;  /* 0x000000ffffe07224 */ /* 0x000fe200078e0075 */
[----:B------:R-:W-:Y:S01]  /*9f170*/  LDSM.16.M88.4 R120, [R5+0x88080] ;  /* 0x088080000578783b */ /* 0x000fe20000000200 */
[----:B------:R-:W-:-:S02]  /*9f180*/  IMAD.MOV.U32 R225, RZ, RZ, R116 ;  /* 0x000000ffffe17224 */ /* 0x000fc400078e0074 */
[----:B------:R-:W-:Y:S04]  /*9f190*/  LDSM.16.M88.4 R116, [R5+0x89080] ;  /* 0x089080000574783b */ /* 0x000fe80000000200 */
[----:B------:R-:W-:Y:S01]  /*9f1a0*/  IMAD.MOV.U32 R226, RZ, RZ, R113 ;  /* 0x000000ffffe27224 */ /* 0x000fe200078e0071 */
[----:B------:R-:W-:Y:S01]  /*9f1b0*/  MOV R227, R112 ;  /* 0x0000007000e37202 */ /* 0x000fe20000000f00 */
[----:B------:R-:W-:Y:S01]  /*9f1c0*/  IMAD.MOV.U32 R220, RZ, RZ, R109 ;  /* 0x000000ffffdc7224 */ /* 0x000fe200078e006d */
[----:B------:R-:W-:Y:S01]  /*9f1d0*/  LDSM.16.M88.4 R112, [R5+0x8a080] ;  /* 0x08a080000570783b */ /* 0x000fe20000000200 */
[----:B------:R-:W-:Y:S02]  /*9f1e0*/  IMAD.MOV.U32 R221, RZ, RZ, R108 ;  /* 0x000000ffffdd7224 */ /* 0x000fe400078e006c */
[----:B------:R-:W-:Y:S04]  /*9f1f0*/  LDSM.16.M88.4 R108, [R5+0x8b080] ;  /* 0x08b08000056c783b */ /* 0x000fe80000000200 */
        /* <DEDUP_REMOVED lines=8> */
[----:B------:R-:W-:Y:S01]  /*9f280*/  IMAD.MOV.U32 R222, RZ, RZ, R105 ;  /* 0x000000ffffde7224 */ /* 0x000fe200078e0069 */
[----:B------:R-:W-:Y:S01]  /*9f290*/  MOV R223, R104 ;  /* 0x0000006800df7202 */ /* 0x000fe20000000f00 */
[----:B------:R-:W-:Y:S01]  /*9f2a0*/  IMAD.MOV.U32 R212, RZ, RZ, R101 ;  /* 0x000000ffffd47224 */ /* 0x000fe200078e0065 */
[C---:B-1----:R-:W-:Y:S08]  /*9f2b0*/  HMMA.1688.F32.TF32 R8, R164.reuse, R152, R236 ;  /* 0x00000098a408723c */ /* 0x042ff000000810ec */
[C---:B--2---:R-:W-:Y:S08]  /*9f2c0*/  HMMA.1688.F32.TF32 R16, R164.reuse, R148, R248 ;  /* 0x00000094a410723c */ /* 0x044ff000000810f8 */
[----:B---3--:R-:W-:Y:S01]  /*9f2d0*/  HMMA.1688.F32.TF32 R12, R164, R144, R240 ;  /* 0x00000090a40c723c */ /* 0x008fe200000810f0 */
[----:B------:R-:W-:Y:S01]  /*9f2e0*/  LDSM.16.M88.4 R104, [R5+0x8c080] ;  /* 0x08c080000568783b */ /* 0x000fe20000000200 */
[----:B------:R-:W-:-:S02]  /*9f2f0*/  IMAD.MOV.U32 R213, RZ, RZ, R100 ;  /* 0x000000ffffd57224 */ /* 0x000fc400078e0064 */
[----:B------:R-:W-:Y:S04]  /*9f300*/  LDSM.16.M88.4 R100, [R5+0x8d080] ;  /* 0x08d080000564783b */ /* 0x000fe80000000200 */
        /* <DEDUP_REMOVED lines=14> */
[----:B------:R-:W-:Y:S04]  /*9f3f0*/  LDSM.16.M88.4 R68, [R5+0x95080] ;  /* 0x095080000544783b */ /* 0x000fe80000000200 */
        /* <DEDUP_REMOVED lines=12> */
[----:B------:R-:W-:Y:S01]  /*9f4c0*/  LDSM.16.M88.4 R96, [R5+0x8e080] ;  /* 0x08e080000560783b */ /* 0x000fe20000000200 */
[----:B----4-:R-:W-:Y:S03]  /*9f4d0*/  HMMA.1688.F32.TF32 R8, R164, R140, R244 ;  /* 0x0000008ca408723c */ /* 0x010fe600000810f4 */
[----:B------:R-:W-:Y:S01]  /*9f4e0*/  STL.64 [R1+0x1620], R16 ;  /* 0x0016201001007387 */ /* 0x000fe20000100a00 */
[----:B------:R-:W-:Y:S02]  /*9f4f0*/  STL.64 [R1+0x1628], R18 ;  /* 0x0016281201007387 */ /* 0x000fe40000100a00 */
[----:B------:R-:W-:Y:S02]  /*9f500*/  STL.64 [R1+0x1650], R12 ;  /* 0x0016500c01007387 */ /* 0x000fe40000100a00 */
[----:B------:R-:W-:Y:S01]  /*9f510*/  STL.64 [R1+0x1658], R14 ;  /* 0x0016580e01007387 */ /* 0x000fe20000100a00 */
[----:B------:R-:W1:Y:S04]  /*9f520*/  LDSM.16.M88.4 R136, [R5+0x84080] ;  /* 0x084080000588783b */ /* 0x000e680000000200 */
[----:B------:R-:W2:Y:S01]  /*9f530*/  LDSM.16.M88.4 R92, [R5+0x8f080] ;  /* 0x08f08000055c783b */ /* 0x000ea20000000200 */
[----:B------:R-:W-:-:S02]  /*9f540*/  IMAD.MOV.U32 R244, RZ, RZ, R48 ;  /* 0x000000fffff47224 */ /* 0x000fc400078e0030 */
[----:B------:R-:W3:Y:S02]  /*9f550*/  LDL.LU R48, [R1+0x4704] ;  /* 0x0047040001307983 */ /* 0x000ee40000300800 */
[----:B------:R-:W-:Y:S02]  /*9f560*/  IMAD.MOV.U32 R245, RZ, RZ, R49 ;  /* 0x000000fffff57224 */ /* 0x000fe400078e0031 */
[----:B------:R-:W-:Y:S01]  /*9f570*/  IMAD.MOV.U32 R246, RZ, RZ, R52 ;  /* 0x000000fffff67224 */ /* 0x000fe200078e0034 */
[----:B------:R-:W-:Y:S01]  /*9f580*/  MOV R247, R53 ;  /* 0x0000003500f77202 */ /* 0x000fe20000000f00 */
[----:B------:R-:W4:Y:S04]  /*9f590*/  LDSM.16.M88.4 R88, [R5+0x90080] ;  /* 0x090080000558783b */ /* 0x000f280000000200 */
[----:B------:R-:W1:Y:S04]  /*9f5a0*/  LDSM.16.M88.4 R84, [R5+0x91080] ;  /* 0x091080000554783b */ /* 0x000e680000000200 */
[----:B------:R-:W1:Y:S04]  /*9f5b0*/  LDSM.16.M88.4 R80, [R5+0x92080] ;  /* 0x092080000550783b */ /* 0x000e680000000200 */
[----:B------:R-:W1:Y:S04]  /*9f5c0*/  LDSM.16.M88.4 R76, [R5+0x93080] ;  /* 0x09308000054c783b */ /* 0x000e680000000200 */
[----:B------:R-:W1:Y:S04]  /*9f5d0*/  LDSM.16.M88.4 R72, [R5+0x94080] ;  /* 0x094080000548783b */ /* 0x000e680000000200 */
[----:B------:R-:W-:Y:S04]  /*9f5e0*/  LDSM.16.M88.4 R64, [R5+0x96080] ;  /* 0x096080000540783b */ /* 0x000fe80000000200 */
[----:B------:R-:W-:Y:S04]  /*9f5f0*/  LDSM.16.M88.4 R60, [R5+0x97080] ;  /* 0x09708000053c783b */ /* 0x000fe80000000200 */
[----:B------:R-:W-:Y:S04]  /*9f600*/  LDSM.16.M88.4 R56, [R5+0x98080] ;  /* 0x098080000538783b */ /* 0x000fe80000000200 */
[----:B------:R-:W-:Y:S04]  /*9f610*/  LDS R216, [R3+0x18080] ;  /* 0x0180800003d87984 */ /* 0x000fe80000000800 */
[----:B------:R-:W-:Y:S01]  /*9f620*/  STL.64 [R1+0x16e0], R8 ;  /* 0x0016e00801007387 */ /* 0x000fe20000100a00 */
[----:B------:R1:W-:Y:S02]  /*9f630*/  STL.64 [R1+0x16e8], R10 ;  /* 0x0016e80a01007387 */ /* 0x0003e40000100a00 */
[----:B------:R-:W2:Y:S02]  /*9f640*/  LDL.LU R49, [R1+0x4700] ;  /* 0x0047000001317983 */ /* 0x000ea40000300800 */
[----:B------:R-:W2:Y:S01]  /*9f650*/  LDL.LU R52, [R1+0x46fc] ;  /* 0x0046fc0001347983 */ /* 0x000ea20000300800 */
[----:B------:R-:W2:Y:S01]  /*9f660*/  LDL.LU R53, [R1+0x46f8] ;  /* 0x0046f80001357983 */ /* 0x000ea20000300800 */
[----:B------:R-:W2:Y:S02]  /*9f670*/  LDL.LU R40, [R1+0x46f4] ;  /* 0x0046f40001287983 */ /* 0x000ea40000300800 */
[----:B------:R-:W3:Y:S02]  /*9f680*/  LDL.LU R41, [R1+0x46f0] ;  /* 0x0046f00001297983 */ /* 0x000ee40000300800 */
[----:B------:R-:W4:Y:S01]  /*9f690*/  LDL.LU R44, [R1+0x46ec] ;  /* 0x0046ec00012c7983 */ /* 0x000f220000300800 */
[----:B------:R-:W4:Y:S01]  /*9f6a0*/  LDL.LU R45, [R1+0x46e8] ;  /* 0x0046e800012d7983 */ /* 0x000f220000300800 */
[----:B------:R-:W4:Y:S02]  /*9f6b0*/  LDL.LU R32, [R1+0x46e4] ;  /* 0x0046e40001207983 */ /* 0x000f240000300800 */
[----:B------:R-:W4:Y:S02]  /*9f6c0*/  LDL.LU R33, [R1+0x46e0] ;  /* 0x0046e00001217983 */ /* 0x000f240000300800 */
[----:B------:R-:W4:Y:S01]  /*9f6d0*/  LDL.LU R36, [R1+0x46dc] ;  /* 0x0046dc0001247983 */ /* 0x000f220000300800 */
[----:B------:R-:W4:Y:S01]  /*9f6e0*/  LDL.LU R37, [R1+0x46d8] ;  /* 0x0046d80001257983 */ /* 0x000f220000300800 */
[----:B------:R-:W-:-:S02]  /*9f6f0*/  IMAD.MOV.U32 R236, RZ, RZ, R157 ;  /* 0x000000ffffec7224 */ /* 0x000fc400078e009d */
[----:B------:R-:W-:Y:S01]  /*9f700*/  IMAD.MOV.U32 R237, RZ, RZ, R156 ;  /* 0x000000ffffed7224 */ /* 0x000fe200078e009c */
[----:B------:R-:W-:Y:S04]  /*9f710*/  LDS R218, [R3+0x1a080] ;  /* 0x01a0800003da7984 */ /* 0x000fe80000000800 */
[----:B------:R-:W-:Y:S04]  /*9f720*/  LDSM.16.M88.4 R156, [R5+0x9f080] ;  /* 0x09f08000059c783b */ /* 0x000fe80000000200 */
[----:B------:R-:W-:Y:S04]  /*9f730*/  LDS R217, [R4+0x18080] ;  /* 0x0180800004d97984 */ /* 0x000fe80000000800 */
[----:B------:R-:W-:Y:S01]  /*9f740*/  LDS R219, [R4+0x1a080] ;  /* 0x01a0800004db7984 */ /* 0x000fe20000000800 */
[----:B--2---:R-:W-:Y:S01]  /*9f750*/  MOV R187, R40 ;  /* 0x0000002800bb7202 */ /* 0x004fe20000000f00 */
[----:B---3--:R-:W-:-:S02]  /*9f760*/  IMAD.MOV.U32 R186, RZ, RZ, R41 ;  /* 0x000000ffffba7224 */ /* 0x008fc400078e0029 */
[----:B----4-:R-:W-:Y:S02]  /*9f770*/  IMAD.MOV.U32 R185, RZ, RZ, R44 ;  /* 0x000000ffffb97224 */ /* 0x010fe400078e002c */
[----:B------:R-:W-:Y:S01]  /*9f780*/  IMAD.MOV.U32 R184, RZ, RZ, R45 ;  /* 0x000000ffffb87224 */ /* 0x000fe200078e002d */
[----:B------:R-:W-:Y:S01]  /*9f790*/  MOV R183, R32 ;  /* 0x0000002000b77202 */ /* 0x000fe20000000f00 */
[----:B------:R-:W-:Y:S02]  /*9f7a0*/  IMAD.MOV.U32 R182, RZ, RZ, R33 ;  /* 0x000000ffffb67224 */ /* 0x000fe400078e0021 */
[----:B------:R-:W-:Y:S02]  /*9f7b0*/  IMAD.MOV.U32 R181, RZ, RZ, R36 ;  /* 0x000000ffffb57224 */ /* 0x000fe400078e0024 */
[----:B------:R-:W-:Y:S02]  /*9f7c0*/  IMAD.MOV.U32 R180, RZ, RZ, R37 ;  /* 0x000000ffffb47224 */ /* 0x000fe400078e0025 */
[----:B------:R-:W-:-:S02]  /*9f7d0*/  IMAD.MOV.U32 R188, RZ, RZ, R53 ;  /* 0x000000ffffbc7224 */ /* 0x000fc400078e0035 */
[----:B------:R-:W-:Y:S01]  /*9f7e0*/  IMAD.MOV.U32 R189, RZ, RZ, R52 ;  /* 0x000000ffffbd7224 */ /* 0x000fe200078e0034 */
[C---:B-1----:R-:W-:Y:S08]  /*9f7f0*/  HMMA.1688.F32.TF32 R8, R164.reuse, R132, R184 ;  /* 0x00000084a408723c */ /* 0x042ff000000810b8 */
[C---:B------:R-:W-:Y:S01]  /*9f800*/  HMMA.1688.F32.TF32 R12, R164.reuse, R136, R180 ;  /* 0x00000088a40c723c */ /* 0x040fe200000810b4 */
[----:B------:R-:W-:Y:S01]  /*9f810*/  IMAD.MOV.U32 R190, RZ, RZ, R49 ;  /* 0x000000ffffbe7224 */ /* 0x000fe200078e0031 */
[----:B------:R-:W-:Y:S01]  /*9f820*/  MOV R191, R48 ;  /* 0x0000003000bf7202 */ /* 0x000fe20000000f00 */
[----:B------:R-:W-:Y:S04]  /*9f830*/  LDSM.16.M88.4 R52, [R5+0x99080] ;  /* 0x099080000534783b */ /* 0x000fe80000000200 */
[----:B------:R-:W1:Y:S04]  /*9f840*/  LDSM.16.M88.4 R48, [R5+0x9a080] ;  /* 0x09a080000530783b */ /* 0x000e680000000200 */
[----:B------:R-:W2:Y:S04]  /*9f850*/  LDSM.16.M88.4 R44, [R5+0x9b080] ;  /* 0x09b08000052c783b */ /* 0x000ea80000000200 */
[----:B------:R-:W3:Y:S04]  /*9f860*/  LDSM.16.M88.4 R40, [R5+0x9c080] ;  /* 0x09c080000528783b */ /* 0x000ee80000000200 */
[----:B------:R-:W4:Y:S04]  /*9f870*/  LDSM.16.M88.4 R36, [R5+0x9d080] ;  /* 0x09d080000524783b */ /* 0x000f280000000200 */
[----:B------:R-:W1:Y:S01]  /*9f880*/  LDSM.16.M88.4 R32, [R5+0x9e080] ;  /* 0x09e080000520783b */ /* 0x000e620000000200 */
[C---:B------:R-:W-:Y:S03]  /*9f890*/  HMMA.1688.F32.TF32 R16, R164.reuse, R128, R188 ;  /* 0x00000080a410723c */ /* 0x040fe600000810bc */
[----:B------:R-:W-:Y:S01]  /*9f8a0*/  STL.64 [R1+0x16b0], R12 ;  /* 0x0016b00c01007387 */ /* 0x000fe20000100a00 */
[----:B------:R2:W-:Y:S02]  /*9f8b0*/  STL.64 [R1+0x16b8], R14 ;  /* 0x0016b80e01007387 */ /* 0x0005e40000100a00 */
[----:B------:R-:W-:Y:S02]  /*9f8c0*/  STL.64 [R1+0x1700], R8 ;  /* 0x0017000801007387 */ /* 0x000fe40000100a00 */
[----:B------:R2:W-:Y:S02]  /*9f8d0*/  STL.64 [R1+0x1708], R10 ;  /* 0x0017080a01007387 */ /* 0x0005e40000100a00 */
[C---:B--2---:R-:W-:Y:S08]  /*9f8e0*/  HMMA.1688.F32.TF32 R12, R164.reuse, R124, R192 ;  /* 0x0000007ca40c723c */ /* 0x044ff000000810c0 */
[C---:B------:R-:W-:Y:S05]  /*9f8f0*/  HMMA.1688.F32.TF32 R8, R164.reuse, R120, R196 ;  /* 0x00000078a408723c */ /* 0x040fea00000810c4 */
[----:B------:R-:W-:Y:S01]  /*9f900*/  STL.64 [R1+0x1720], R16 ;  /* 0x0017201001007387 */ /* 0x000fe20000100a00 */
[----:B------:R2:W-:Y:S02]  /*9f910*/  STL.64 [R1+0x1728], R18 ;  /* 0x0017281201007387 */ /* 0x0005e40000100a00 */
[C---:B--2---:R-:W-:Y:S07]  /*9f920*/  HMMA.1688.F32.TF32 R16, R164.reuse, R116, R200 ;  /* 0x00000074a410723c */ /* 0x044fee00000810c8 */
[----:B------:R-:W-:Y:S01]  /*9f930*/  STL.64 [R1+0x1750], R12 ;  /* 0x0017500c01007387 */ /* 0x000fe20000100a00 */
[----:B------:R2:W-:Y:S07]  /*9f940*/  STL.64 [R1+0x1758], R14 ;  /* 0x0017580e01007387 */ /* 0x0005ee0000100a00 */
[----:B------:R-:W-:Y:S02]  /*9f950*/  STL.64 [R1+0x17b0], R8 ;  /* 0x0017b00801007387 */ /* 0x000fe40000100a00 */
[----:B------:R1:W-:Y:S01]  /*9f960*/  STL.64 [R1+0x17b8], R10 ;  /* 0x0017b80a01007387 */ /* 0x0003e20000100a00 */
[C---:B--2---:R-:W-:Y:S08]  /*9f970*/  HMMA.1688.F32.TF32 R12, R164.reuse, R112, R204 ;  /* 0x00000070a40c723c */ /* 0x044ff000000810cc */
[C---:B-1----:R-:W-:Y:S01]  /*9f980*/  HMMA.1688.F32.TF32 R8, R164.reuse, R108, R208 ;  /* 0x0000006ca408723c */ /* 0x042fe200000810d0 */
        /* <DEDUP_REMOVED lines=28> */
[----:B------:R-:W-:Y:S02]  /*9fb50*/  STL.64 [R1+0x19b8], R18 ;  /* 0x0019b81201007387 */ /* 0x000fe40000100a00 */
[----:B------:R-:W2:Y:S11]  /*9fb60*/  LDL.LU R240, [R1+0x2c40] ;  /* 0x002c400001f07983 */ /* 0x000eb60000300800 */
[----:B------:R-:W-:Y:S01]  /*9fb70*/  STL.64 [R1+0x19d0], R12 ;  /* 0x0019d00c01007387 */ /* 0x000fe20000100a00 */
[----:B------:R-:W-:Y:S07]  /*9fb80*/  STL.64 [R1+0x19d8], R14 ;  /* 0x0019d80e01007387 */ /* 0x000fee0000100a00 */
        /* <DEDUP_REMOVED lines=49> */
[----:B------:R-:W4:Y:S01]  /*9fea0*/  LDL.LU R172, [R1+0x2d30] ;  /* 0x002d300001ac7983 */ /* 0x000f220000300800 */
[----:B------:R-:W4:Y:S01]  /*9feb0*/  LDL.LU R173, [R1+0x2d34] ;  /* 0x002d340001ad7983 */ /* 0x000f220000300800 */
[----:B------:R-:W4:Y:S02]  /*9fec0*/  LDL.LU R174, [R1+0x2d38] ;  /* 0x002d380001ae7983 */ /* 0x000f240000300800 */
[----:B------:R-:W4:Y:S02]  /*9fed0*/  LDL.LU R175, [R1+0x2d3c] ;  /* 0x002d3c0001af7983 */ /* 0x000f240000300800 */
[----:B------:R-:W3:Y:S01]  /*9fee0*/  LDL.LU R168, [R1+0x2d40] ;  /* 0x002d400001a87983 */ /* 0x000ee20000300800 */
[----:B------:R-:W3:Y:S01]  /*9fef0*/  LDL.LU R169, [R1+0x2d44] ;  /* 0x002d440001a97983 */ /* 0x000ee20000300800 */
[----:B------:R-:W3:Y:S02]  /*9ff00*/  LDL.LU R170, [R1+0x2d48] ;  /* 0x002d480001aa7983 */ /* 0x000ee40000300800 */
[----:B------:R-:W3:Y:S02]  /*9ff10*/  LDL.LU R171, [R1+0x2d4c] ;  /* 0x002d4c0001ab7983 */ /* 0x000ee40000300800 */
[----:B-1----:R-:W2:Y:S01]  /*9ff20*/  LDL.LU R8, [R1+0x2d60] ;  /* 0x002d600001087983 */ /* 0x002ea20000300800 */
        /* <DEDUP_REMOVED lines=50> */
[----:B------:R-:W4:Y:S01]  /*a0250*/  LDL.LU R247, [R1+0x2c3c] ;  /* 0x002c3c0001f77983 */ /* 0x000f220000300800 */
[C---:B--2---:R-:W-:Y:S08]  /*a0260*/  HMMA.1688.F32.TF32 R8, R164.reuse, R48, R8 ;  /* 0x00000030a408723c */ /* 0x044ff00000081008 */
[C---:B---3--:R-:W-:Y:S08]  /*a0270*/  HMMA.1688.F32.TF32 R12, R164.reuse, R52, R12 ;  /* 0x00000034a40c723c */ /* 0x048ff0000008100c */
[C---:B------:R-:W-:Y:S08]  /*a0280*/  HMMA.1688.F32.TF32 R16, R164.reuse, R56, R16 ;  /* 0x00000038a410723c */ /* 0x040ff00000081010 */
[C---:B----4-:R-:W-:Y:S08]  /*a0290*/  HMMA.1688.F32.TF32 R24, R164.reuse, R64, R24 ;  /* 0x00000040a418723c */ /* 0x050ff00000081018 */
        /* <DEDUP_REMOVED lines=189> */
[----:B------:R-:W2:Y:S01]  /*a0e70*/  LDL.LU R251, [R1+0x2a6c] ;  /* 0x002a6c0001fb7983 */ /* 0x000ea20000300800 */
[C---:B---3--:R-:W-:Y:S08]  /*a0e80*/  HMMA.1688.F32.TF32 R8, R216.reuse, R60, R8 ;  /* 0x0000003cd808723c */ /* 0x048ff00000081008 */
[C---:B----4-:R-:W-:Y:S08]  /*a0e90*/  HMMA.1688.F32.TF32 R16, R216.reuse, R68, R16 ;  /* 0x00000044d810723c */ /* 0x050ff00000081010 */
[C---:B------:R-:W-:Y:S08]  /*a0ea0*/  HMMA.1688.F32.TF32 R20, R216.reuse, R72, R20 ;  /* 0x00000048d814723c */ /* 0x040ff00000081014 */
[C---:B--2---:R-:W-:Y:S08]  /*a0eb0*/  HMMA.1688.F32.TF32 R244, R216.reuse, R84, R244 ;  /* 0x00000054d8f4723c */ /* 0x044ff000000810f4 */
        /* <DEDUP_REMOVED lines=9> */
[----:B------:R3:W-:Y:S02]  /*a0f50*/  STL.64 [R1+0x3048], R246 ;  /* 0x003048f601007387 */ /* 0x0007e40000100a00 */
[----:B---3--:R-:W3:Y:S01]  /*a0f60*/  LDL.LU.64 R246, [R1+0x46c0] ;  /* 0x0046c00001f67983 */ /* 0x008ee20000300a00 */
[----:B------:R-:W3:Y:S02]  /*a0f70*/  LDL.LU.64 R244, [R1+0x46b8] ;  /* 0x0046b80001f47983 */ /* 0x000ee40000300a00 */
        /* <DEDUP_REMOVED lines=12> */
[C---:B----4-:R-:W-:Y:S08]  /*a1040*/  HMMA.1688.F32.TF32 R16, R216.reuse, R56, R160 ;  /* 0x00000038d810723c */ /* 0x050ff000000810a0 */
[C---:B-1----:R-:W-:Y:S08]  /*a1050*/  HMMA.1688.F32.TF32 R12, R216.reuse, R52, R168 ;  /* 0x00000034d80c723c */ /* 0x042ff000000810a8 */
[C---:B------:R-:W-:Y:S07]  /*a1060*/  HMMA.1688.F32.TF32 R8, R216.reuse, R48, R172 ;  /* 0x00000030d808723c */ /* 0x040fee00000810ac */
[----:B------:R-:W-:Y:S01]  /*a1070*/  STL.64 [R1+0x2fd0], R16 ;  /* 0x002fd01001007387 */ /* 0x000fe20000100a00 */
[----:B------:R1:W-:Y:S07]  /*a1080*/  STL.64 [R1+0x2fd8], R18 ;  /* 0x002fd81201007387 */ /* 0x0003ee0000100a00 */
[----:B------:R-:W-:Y:S02]  /*a1090*/  STL.64 [R1+0x2fc0], R12 ;  /* 0x002fc00c01007387 */ /* 0x000fe40000100a00 */
[----:B------:R4:W-:Y:S06]  /*a10a0*/  STL.64 [R1+0x2fc8], R14 ;  /* 0x002fc80e01007387 */ /* 0x0009ec0000100a00 */
[----:B------:R-:W-:Y:S01]  /*a10b0*/  STL.64 [R1+0x2fb0], R8 ;  /* 0x002fb00801007387 */ /* 0x000fe20000100a00 */
[----:B------:R4:W-:Y:S01]  /*a10c0*/  STL.64 [R1+0x2fb8], R10 ;  /* 0x002fb80a01007387 */ /* 0x0009e20000100a00 */
[C---:B-1----:R-:W-:Y:S08]  /*a10d0*/  HMMA.1688.F32.TF32 R16, R216.reuse, R44, R176 ;  /* 0x0000002cd810723c */ /* 0x042ff000000810b0 */
[C---:B----4-:R-:W-:Y:S08]  /*a10e0*/  HMMA.1688.F32.TF32 R12, R216.reuse, R40, R180 ;  /* 0x00000028d80c723c */ /* 0x050ff000000810b4 */
        /* <DEDUP_REMOVED lines=8> */
[----:B----4-:R-:W-:Y:S08]  /*a1170*/  HMMA.1688.F32.TF32 R12, R216, R156, R192 ;  /* 0x0000009cd80c723c */ /* 0x010ff000000810c0 */
        /* <DEDUP_REMOVED lines=15> */
[----:B------:R4:W-:Y:S02]  /*a1270*/  STL.64 [R1+0x2f68], R10 ;  /* 0x002f680a01007387 */ /* 0x0009e40000100a00 */
[C---:B----4-:R-:W-:Y:S05]  /*a1280*/  HMMA.1688.F32.TF32 R8, R164.reuse, R136, R212 ;  /* 0x00000088a408723c */ /* 0x050fea00000810d4 */
[----:B------:R-:W-:Y:S01]  /*a1290*/  STL.64 [R1+0x2f50], R16 ;  /* 0x002f501001007387 */ /* 0x000fe20000100a00 */
[----:B------:R4:W-:Y:S07]  /*a12a0*/  STL.64 [R1+0x2f58], R18 ;  /* 0x002f581201007387 */ /* 0x0009ee0000100a00 */
[----:B------:R-:W-:Y:S02]  /*a12b0*/  STL.64 [R1+0x2f40], R12 ;  /* 0x002f400c01007387 */ /* 0x000fe40000100a00 */
[----:B------:R1:W-:Y:S01]  /*a12c0*/  STL.64 [R1+0x2f48], R14 ;  /* 0x002f480e01007387 */ /* 0x0003e20000100a00 */
[C---:B----4-:R-:W-:Y:S08]  /*a12d0*/  HMMA.1688.F32.TF32 R16, R164.reuse, R132, R220 ;  /* 0x00000084a410723c */ /* 0x050ff000000810dc */
        /* <DEDUP_REMOVED lines=14> */
[----:B------:R-:W-:Y:S02]  /*a13c0*/  STL.64 [R1+0x2ef8], R18 ;  /* 0x002ef81201007387 */ /* 0x000fe40000100a00 */
[----:B------:R-:W4:Y:S05]  /*a13d0*/  LDL.LU R228, [R1+0x1040] ;  /* 0x0010400001e47983 */ /* 0x000f2a0000300800 */
[----:B------:R-:W-:Y:S01]  /*a13e0*/  STL.64 [R1+0x2ee0], R12 ;  /* 0x002ee00c01007387 */ /* 0x000fe20000100a00 */
[----:B------:R-:W-:Y:S07]  /*a13f0*/  STL.64 [R1+0x2ee8], R14 ;  /* 0x002ee80e01007387 */ /* 0x000fee0000100a00 */
[----:B------:R1:W-:Y:S01]  /*a1400*/  STL.64 [R1+0x2ed0], R8 ;  /* 0x002ed00801007387 */ /* 0x0003e20000100a00 */
[----:B------:R1:W-:Y:S02]  /*a1410*/  STL.64 [R1+0x2ed8], R10 ;  /* 0x002ed80a01007387 */ /* 0x0003e40000100a00 */
        /* <DEDUP_REMOVED lines=99> */
[C---:B--2---:R-:W-:Y:S11]  /*a1a50*/  HMMA.1688.F32.TF32 R28, R164.reuse, R108, R28 ;  /* 0x0000006ca41c723c */ /* 0x044ff6000008101c */
[----:B------:R-:W-:Y:S11]  /*a1a60*/  @!UPT UIADD3 URZ, URZ, URZ, URZ ;  /* 0x0000003f3f3ff290 */ /* 0x000ff6000fffe03f */
[----:B------:R-:W-:Y:S01]  /*a1a70*/  @!UPT UIADD3 URZ, URZ, URZ, URZ ;  /* 0x0000003f3f3ff290 */ /* 0x000fe2000fffe03f */
[----:B------:R-:W-:Y:S01]  /*a1a80*/  STL.64 [R1+0x2ec0], R28 ;  /* 0x002ec01c01007387 */ /* 0x000fe20000100a00 */
[----:B------:R1:W-:Y:S02]  /*a1a90*/  STL.64 [R1+0x2ec8], R30 ;  /* 0x002ec81e01007387 */ /* 0x0003e40000100a00 */
[C---:B-1----:R-:W-:Y:S08]  /*a1aa0*/  HMMA.1688.F32.TF32 R28, R164.reuse, R104, R24 ;  /* 0x00000068a41c723c */ /* 0x042ff00000081018 */
[C---:B---3--:R-:W-:Y:S08]  /*a1ab0*/  HMMA.1688.F32.TF32 R24, R164.reuse, R100, R20 ;  /* 0x00000064a418723c */ /* 0x048ff00000081014 */
        /* <DEDUP_REMOVED lines=54> */
[C---:B----4-:R-:W-:Y:S01]  /*a1e20*/  HMMA.1688.F32.TF32 R8, R216.reuse, R152, R228 ;  /* 0x00000098d808723c */ /* 0x050fe200000810e4 */
        /* <DEDUP_REMOVED lines=11> */
[C---:B---3--:R-:W-:Y:S01]  /*a1ee0*/  HMMA.1688.F32.TF32 R8, R216.reuse, R144, R236 ;  /* 0x00000090d808723c */ /* 0x048fe200000810ec */
[----:B------:R-:W-:Y:S11]  /*a1ef0*/  STL.64 [R1+0x46b0], R146 ;  /* 0x0046b09201007387 */ /* 0x000ff60000100a00 */
[----:B------:R-:W-:Y:S03]  /*a1f00*/  @!UPT UIADD3 URZ, URZ, URZ, URZ ;  /* 0x0000003f3f3ff290 */ /* 0x000fe6000fffe03f */
[----:B------:R-:W-:Y:S01]  /*a1f10*/  STL.64 [R1+0x2d80], R12 ;  /* 0x002d800c01007387 */ /* 0x000fe20000100a00 */
[----:B------:R-:W-:Y:S02]  /*a1f20*/  STL.64 [R1+0x2d88], R14 ;  /* 0x002d880e01007387 */ /* 0x000fe40000100a00 */
[----:B------:R-:W-:Y:S05]  /*a1f30*/  STL.64 [R1+0x46a8], R144 ;  /* 0x0046a89001007387 */ /* 0x000fea0000100a00 */
[----:B------:R-:W-:Y:S01]  /*a1f40*/  STL.64 [R1+0x2d70], R8 ;  /* 0x002d700801007387 */ /* 0x000fe20000100a00 */
[----:B------:R2:W-:Y:S02]  /*a1f50*/  STL.64 [R1+0x2d78], R10 ;  /* 0x002d780a01007387 */ /* 0x0005e40000100a00 */
[C---:B--2---:R-:W-:Y:S02]  /*a1f60*/  HMMA.1688.F32.TF32 R8, R216.reuse, R140, R248 ;  /* 0x0000008cd808723c */ /* 0x044fe400000810f8 */
[----:B------:R-:W2:Y:S11]  /*a1f70*/  LDL.LU R248, [R1+0xdb0] ;  /* 0x000db00001f87983 */ /* 0x000eb60000300800 */
[----:B------:R-:W-:Y:S10]  /*a1f80*/  @!UPT UIADD3 URZ, URZ, URZ, URZ ;  /* 0x0000003f3f3ff290 */ /* 0x000ff4000fffe03f */
        /* <DEDUP_REMOVED lines=105> */
[----:B------:R-:W-:Y:S02]  /*a2620*/  STL.64 [R1+0x46a0], R142 ;  /* 0x0046a08e01007387 */ /* 0x000fe40000100a00 */
[----:B------:R1:W-:Y:S02]  /*a2630*/  STL.64 [R1+0x4698], R140 ;  /* 0x0046988c01007387 */ /* 0x0003e40000100a00 */
[----:B-1----:R-:W2:Y:S01]  /*a2640*/  LDL.LU R140, [R1+0x1000] ;  /* 0x00100000018c7983 */ /* 0x002ea20000300800 */
[----:B------:R-:W2:Y:S02]  /*a2650*/  LDL.LU R141, [R1+0x1004] ;  /* 0x00100400018d7983 */ /* 0x000ea40000300800 */
[----:B------:R-:W2:Y:S02]  /*a2660*/  LDL.LU R142, [R1+0x1008] ;  /* 0x00100800018e7983 */ /* 0x000ea40000300800 */
[----:B------:R-:W2:Y:S01]  /*a2670*/  LDL.LU R143, [R1+0x100c] ;  /* 0x00100c00018f7983 */ /* 0x000ea20000300800 */
[----:B------:R-:W-:Y:S01]  /*a2680*/  STL.64 [R1+0x4690], R138 ;  /* 0x0046908a01007387 */ /* 0x000fe20000100a00 */
[----:B------:R1:W-:Y:S01]  /*a2690*/  STL.64 [R1+0x4688], R136 ;  /* 0x0046888801007387 */ /* 0x0003e20000100a00 */
[C---:B---3--:R-:W-:Y:S08]  /*a26a0*/  HMMA.1688.F32.TF32 R8, R216.reuse, R108, R8 ;  /* 0x0000006cd808723c */ /* 0x048ff00000081008 */
[C---:B----4-:R-:W-:Y:S08]  /*a26b0*/  HMMA.1688.F32.TF32 R12, R216.reuse, R112, R12 ;  /* 0x00000070d80c723c */ /* 0x050ff0000008100c */
[C---:B------:R-:W-:Y:S08]  /*a26c0*/  HMMA.1688.F32.TF32 R16, R216.reuse, R116, R16 ;  /* 0x00000074d810723c */ /* 0x040ff00000081010 */
[C---:B--2---:R-:W-:Y:S08]  /*a26d0*/  HMMA.1688.F32.TF32 R24, R216.reuse, R124, R24 ;  /* 0x0000007cd818723c */ /* 0x044ff00000081018 */
[C---:B------:R-:W-:Y:S08]  /*a26e0*/  HMMA.1688.F32.TF32 R28, R216.reuse, R128, R28 ;  /* 0x00000080d81c723c */ /* 0x040ff0000008101c */
[C---:B------:R-:W-:Y:S08]  /*a26f0*/  HMMA.1688.F32.TF32 R20, R216.reuse, R120, R20 ;  /* 0x00000078d814723c */ /* 0x040ff00000081014 */
[C---:B------:R-:W-:Y:S08]  /*a2700*/  HMMA.1688.F32.TF32 R140, R216.reuse, R136, R140 ;  /* 0x00000088d88c723c */ /* 0x040ff0000008108c */
[C---:B-1----:R-:W-:Y:S11]  /*a2710*/  HMMA.1688.F32.TF32 R136, R216.reuse, R132, R144 ;  /* 0x00000084d888723c */ /* 0x042ff60000081090 */
        /* <DEDUP_REMOVED lines=82> */
[----:B------:R-:W2:Y:S02]  /*a2c40*/  LDL.LU R236, [R1] ;  /* 0x0000000001ec7983 */ /* 0x000ea40000300800 */
        /* <DEDUP_REMOVED lines=160> */
[C---:B----4-:R-:W-:Y:S08]  /*a3650*/  HMMA.1688.F32.TF32 R12, R164.reuse, R104, R12 ;  /* 0x00000068a40c723c */ /* 0x050ff0000008100c */
[C---:B------:R-:W-:Y:S08]  /*a3660*/  HMMA.1688.F32.TF32 R8, R164.reuse, R100, R8 ;  /* 0x00000064a408723c */ /* 0x040ff00000081008 */
[C---:B--2---:R-:W-:Y:S11]  /*a3670*/  HMMA.1688.F32.TF32 R248, R164.reuse, R132, R248 ;  /* 0x00000084a4f8723c */ /* 0x044ff600000810f8 */
[----:B------:R-:W-:Y:S11]  /*a3680*/  @!UPT UIADD3 URZ, URZ, URZ, URZ ;  /* 0x0000003f3f3ff290 */ /* 0x000ff6000fffe03f */
[----:B------:R-:W-:Y:S01]  /*a3690*/  @!UPT UIADD3 URZ, URZ, URZ, URZ ;  /* 0x0000003f3f3ff290 */ /* 0x000fe2000fffe03f */
[----:B------:R-:W-:Y:S01]  /*a36a0*/  STL.64 [R1+0x2b60], R248 ;  /* 0x002b60f801007387 */ /* 0x000fe20000100a00 */
[----:B------:R2:W-:Y:S03]  /*a36b0*/  STL.64 [R1+0x2b68], R250 ;  /* 0x002b68fa01007387 */ /* 0x0005e60000100a00 */
[----:B--2---:R-:W2:Y:S01]  /*a36c0*/  LDL.LU.64 R250, [R1+0x4670] ;  /* 0x0046700001fa7983 */ /* 0x004ea20000300a00 */
[----:B------:R-:W4:Y:S02]  /*a36d0*/  LDL.LU.64 R248, [R1+0x4668] ;  /* 0x0046680001f87983 */ /* 0x000f240000300a00 */
[----:B------:R-:W-:Y:S02]  /*a36e0*/  STL.64 [R1+0x2b50], R240 ;  /* 0x002b50f001007387 */ /* 0x000fe40000100a00 */
[----:B------:R1:W-:Y:S02]  /*a36f0*/  STL.64 [R1+0x2b58], R242 ;  /* 0x002b58f201007387 */ /* 0x0003e40000100a00 */
[C---:B-1----:R-:W-:Y:S11]  /*a3700*/  HMMA.1688.F32.TF32 R240, R164.reuse, R124, R244 ;  /* 0x0000007ca4f0723c */ /* 0x042ff600000810f4 */
        /* <DEDUP_REMOVED lines=17> */
[C---:B---3--:R-:W-:Y:S08]  /*a3820*/  HMMA.1688.F32.TF32 R12, R164.reuse, R92, R168 ;  /* 0x0000005ca40c723c */ /* 0x048ff000000810a8 */
        /* <DEDUP_REMOVED lines=45> */
[----:B------:R-:W-:Y:S01]  /*a3b00*/  HMMA.1688.F32.TF32 R8, R164, R156, R236 ;  /* 0x0000009ca408723c */ /* 0x000fe200000810ec */
[----:B------:R-:W-:Y:S04]  /*a3b10*/  LDS R164, [R3+0x18300] ;  /* 0x0183000003a47984 */ /* 0x000fe80000000800 */
[----:B------:R-:W-:Y:S04]  /*a3b20*/  LDS R166, [R3+0x1a300] ;  /* 0x01a3000003a67984 */ /* 0x000fe80000000800 */
[----:B------:R-:W-:Y:S04]  /*a3b30*/  LDS R165, [R4+0x18300] ;  /* 0x0183000004a57984 */ /* 0x000fe80000000800 */
[----:B------:R-:W1:Y:S04]  /*a3b40*/  LDS R167, [R4+0x1a300] ;  /* 0x01a3000004a77984 */ /* 0x000e680000000800 */
[----:B------:R-:W-:Y:S01]  /*a3b50*/  STL.64 [R1+0x29e0], R16 ;  /* 0x0029e01001007387 */ /* 0x000fe20000100a00 */
[----:B------:R-:W-:Y:S02]  /*a3b60*/  STL.64 [R1+0x29e8], R18 ;  /* 0x0029e81201007387 */ /* 0x000fe40000100a00 */
[----:B------:R-:W3:Y:S02]  /*a3b70*/  LDL.LU R232, [R1+0x80] ;  /* 0x0000800001e87983 */ /* 0x000ee40000300800 */
[----:B------:R-:W-:Y:S01]  /*a3b80*/  STL.64 [R1+0x29d0], R12 ;  /* 0x0029d00c01007387 */ /* 0x000fe20000100a00 */
[----:B------:R-:W-:Y:S01]  /*a3b90*/  STL.64 [R1+0x29d8], R14 ;  /* 0x0029d80e01007387 */ /* 0x000fe20000100a00 */
[----:B------:R1:W-:Y:S02]  /*a3ba0*/  STL.64 [R1+0x2380], R8 ;  /* 0x0023800801007387 */ /* 0x0003e40000100a00 */
[----:B------:R1:W-:Y:S02]  /*a3bb0*/  STL.64 [R1+0x2388], R10 ;  /* 0x0023880a01007387 */ /* 0x0003e40000100a00 */
[----:B------:R-:W3:Y:S01]  /*a3bc0*/  LDL.LU R233, [R1+0x84] ;  /* 0x0000840001e97983 */ /* 0x000ee20000300800 */
[----:B------:R-:W3:Y:S01]  /*a3bd0*/  LDL.LU R234, [R1+0x88] ;  /* 0x0000880001ea7983 */ /* 0x000ee20000300800 */
[----:B----4-:R-:W-:-:S03]  /*a3be0*/  IMAD.MOV.U32 R235, RZ, RZ, R248 ;  /* 0x000000ffffeb7224 */ /* 0x010fc600078e00f8 */
[----:B------:R-:W4:Y:S01]  /*a3bf0*/  LDL.LU R248, [R1+0x4664] ;  /* 0x0046640001f87983 */ /* 0x000f220000300800 */
[----:B------:R-:W3:Y:S02]  /*a3c00*/  LDL.LU R228, [R1+0x90] ;  /* 0x0000900001e47983 */ /* 0x000ee40000300800 */
[----:B--2---:R-:W-:Y:S02]  /*a3c10*/  IMAD.MOV.U32 R229, RZ, RZ, R251 ;  /* 0x000000ffffe57224 */ /* 0x004fe400078e00fb */
[----:B------:R-:W-:Y:S01]  /*a3c20*/  IMAD.MOV.U32 R230, RZ, RZ, R250 ;  /* 0x000000ffffe67224 */ /* 0x000fe200078e00fa */
[----:B------:R-:W2:Y:S01]  /*a3c30*/  LDL.LU R251, [R1+0x4660] ;  /* 0x0046600001fb7983 */ /* 0x000ea20000300800 */
[----:B------:R-:W2:Y:S01]  /*a3c40*/  LDL.LU R250, [R1+0x465c] ;  /* 0x00465c0001fa7983 */ /* 0x000ea20000300800 */
[----:B------:R-:W-:Y:S02]  /*a3c50*/  MOV R231, R249 ;  /* 0x000000f900e77202 */ /* 0x000fe40000000f00 */
[----:B------:R-:W2:Y:S01]  /*a3c60*/  LDL.LU R249, [R1+0x4658] ;  /* 0x0046580001f97983 */ /* 0x000ea20000300800 */
[----:B------:R-:W2:Y:S02]  /*a3c70*/  LDL.LU R224, [R1+0xa0] ;  /* 0x0000a00001e07983 */ /* 0x000ea40000300800 */
[----:B------:R-:W2:Y:S02]  /*a3c80*/  LDL.LU R225, [R1+0xa4] ;  /* 0x0000a40001e17983 */ /* 0x000ea40000300800 */
[----:B------:R-:W2:Y:S02]  /*a3c90*/  LDL.LU R226, [R1+0xa8] ;  /* 0x0000a80001e27983 */ /* 0x000ea40000300800 */
[----:B----4-:R-:W-:-:S02]  /*a3ca0*/  IMAD.MOV.U32 R227, RZ, RZ, R248 ;  /* 0x000000ffffe37224 */ /* 0x010fc400078e00f8 */
[----:B------:R-:W4:Y:S01]  /*a3cb0*/  LDL.LU R248, [R1+0x4654] ;  /* 0x0046540001f87983 */ /* 0x000f220000300800 */
[----:B------:R-:W2:Y:S02]  /*a3cc0*/  LDL.LU R212, [R1+0xc0] ;  /* 0x0000c00001d47983 */ /* 0x000ea40000300800 */
[----:B------:R-:W2:Y:S02]  /*a3cd0*/  LDL.LU R213, [R1+0xc4] ;  /* 0x0000c40001d57983 */ /* 0x000ea40000300800 */
[----:B------:R-:W2:Y:S01]  /*a3ce0*/  LDL.LU R214, [R1+0xc8] ;  /* 0x0000c80001d67983 */ /* 0x000ea20000300800 */
[----:B------:R-:W2:Y:S01]  /*a3cf0*/  LDL.LU R215, [R1+0xcc] ;  /* 0x0000cc0001d77983 */ /* 0x000ea20000300800 */
[----:B------:R-:W2:Y:S02]  /*a3d00*/  LDL.LU R208, [R1+0xd0] ;  /* 0x0000d00001d07983 */ /* 0x000ea40000300800 */
[----:B------:R-:W2:Y:S02]  /*a3d10*/  LDL.LU R209, [R1+0xd4] ;  /* 0x0000d40001d17983 */ /* 0x000ea40000300800 */
[----:B------:R-:W2:Y:S02]  /*a3d20*/  LDL.LU R210, [R1+0xd8] ;  /* 0x0000d80001d27983 */ /* 0x000ea40000300800 */
[----:B----4-:R-:W-:-:S02]  /*a3d30*/  IMAD.MOV.U32 R211, RZ, RZ, R248 ;  /* 0x000000ffffd37224 */ /* 0x010fc400078e00f8 */
        /* <DEDUP_REMOVED lines=76> */
[----:B--2---:R-:W-:Y:S01]  /*a4200*/  MOV R220, R249 ;  /* 0x000000f900dc7202 */ /* 0x004fe20000000f00 */
[----:B------:R-:W-:-:S02]  /*a4210*/  IMAD.MOV.U32 R221, RZ, RZ, R250 ;  /* 0x000000ffffdd7224 */ /* 0x000fc400078e00fa */
[----:B------:R-:W-:Y:S02]  /*a4220*/  IMAD.MOV.U32 R222, RZ, RZ, R251 ;  /* 0x000000ffffde7224 */ /* 0x000fe400078e00fb */
[----:B----4-:R-:W-:Y:S02]  /*a4230*/  IMAD.MOV.U32 R203, RZ, RZ, R248 ;  /* 0x000000ffffcb7224 */ /* 0x010fe400078e00f8 */
        /* <DEDUP_REMOVED lines=9> */
[C---:B---3--:R-:W-:Y:S08]  /*a42d0*/  HMMA.1688.F32.TF32 R8, R216.reuse, R120, R8 ;  /* 0x00000078d808723c */ /* 0x048ff00000081008 */
        /* <DEDUP_REMOVED lines=9> */
[----:B------:R1:W-:Y:S02]  /*a4370*/  STL.64 [R1+0x2378], R250 ;  /* 0x002378fa01007387 */ /* 0x0003e40000100a00 */
[C---:B-1----:R-:W-:Y:S08]  /*a4380*/  HMMA.1688.F32.TF32 R248, R216.reuse, R148, R240 ;  /* 0x00000094d8f8723c */ /* 0x042ff000000810f0 */
        /* <DEDUP_REMOVED lines=56> */
[C---:B--2---:R-:W-:Y:S07]  /*a4710*/  HMMA.1688.F32.TF32 R8, R216.reuse, R60, R224 ;  /* 0x0000003cd808723c */ /* 0x044fee00000810e0 */
        /* <DEDUP_REMOVED lines=124> */
[C---:B------:R-:W-:Y:S08]  /*a4ee0*/  HMMA.1688.F32.TF32 R28, R216.reuse, R32, R28 ;  /* 0x00000020d81c723c */ /* 0x040ff0000008101c */
[----:B------:R-:W-:Y:S08]  /*a4ef0*/  HMMA.1688.F32.TF32 R24, R216, R156, R24 ;  /* 0x0000009cd818723c */ /* 0x000ff00000081018 */
[C---:B---3--:R-:W-:Y:S08]  /*a4f00*/  HMMA.1688.F32.TF32 R20, R164.reuse, R152, R20 ;  /* 0x00000098a414723c */ /* 0x048ff00000081014 */
[C---:B----4-:R-:W-:Y:S08]  /*a4f10*/  HMMA.1688.F32.TF32 R12, R164.reuse, R144, R12 ;  /* 0x00000090a40c723c */ /* 0x050ff0000008100c */
[C---:B------:R-:W-:Y:S08]  /*a4f20*/  HMMA.1688.F32.TF32 R8, R164.reuse, R140, R8 ;  /* 0x0000008ca408723c */ /* 0x040ff00000081008 */
[----:B------:R-:W-:Y:S01]  /*a4f30*/  HMMA.1688.F32.TF32 R16, R164, R148, R16 ;  /* 0x00000094a410723c */ /* 0x000fe20000081010 */
[----:B------:R-:W-:Y:S01]  /*a4f40*/  STL.64 [R1+0x2820], R248 ;  /* 0x002820f801007387 */ /* 0x000fe20000100a00 */
[----:B------:R1:W-:Y:S06]  /*a4f50*/  STL.64 [R1+0x2828], R250 ;  /* 0x002828fa01007387 */ /* 0x0003ec0000100a00 */
[C---:B-1----:R-:W-:Y:S08]  /*a4f60*/  HMMA.1688.F32.TF32 R248, R216.reuse, R40, R240 ;  /* 0x00000028d8f8723c */ /* 0x042ff000000810f0 */
[----:B------:R-:W-:Y:S01]  /*a4f70*/  HMMA.1688.F32.TF32 R240, R216, R36, R244 ;  /* 0x00000024d8f0723c */ /* 0x000fe200000810f4 */
[----:B------:R-:W-:Y:S04]  /*a4f80*/  LDS R216, [R3+0x18380] ;  /* 0x0183800003d87984 */ /* 0x000fe80000000800 */
[----:B------:R-:W-:Y:S04]  /*a4f90*/  LDS R218, [R3+0x1a380] ;  /* 0x01a3800003da7984 */ /* 0x000fe80000000800 */
[----:B------:R-:W-:Y:S04]  /*a4fa0*/  LDS R217, [R4+0x18380] ;  /* 0x0183800004d97984 */ /* 0x000fe80000000800 */
[----:B------:R-:W1:Y:S04]  /*a4fb0*/  LDS R219, [R4+0x1a380] ;  /* 0x01a3800004db7984 */ /* 0x000e680000000800 */
[----:B------:R-:W-:Y:S01]  /*a4fc0*/  STL.64 [R1+0x2810], R248 ;  /* 0x002810f801007387 */ /* 0x000fe20000100a00 */
[----:B------:R-:W-:Y:S05]  /*a4fd0*/  STL.64 [R1+0x2818], R250 ;  /* 0x002818fa01007387 */ /* 0x000fea0000100a00 */
        /* <DEDUP_REMOVED lines=152> */
[----:B------:R-:W1:Y:S02]  /*a5960*/  LDL.LU R168, [R1+0x1a0] ;  /* 0x0001a00001a87983 */ /* 0x000e640000300800 */
[----:B------:R-:W1:Y:S01]  /*a5970*/  LDL.LU R169, [R1+0x1a4] ;  /* 0x0001a40001a97983 */ /* 0x000e620000300800 */
[----:B------:R-:W1:Y:S01]  /*a5980*/  LDL.LU R170, [R1+0x1a8] ;  /* 0x0001a80001aa7983 */ /* 0x000e620000300800 */
[----:B------:R-:W1:Y:S02]  /*a5990*/  LDL.LU R171, [R1+0x1ac] ;  /* 0x0001ac0001ab7983 */ /* 0x000e640000300800 */
        /* <DEDUP_REMOVED lines=25> */
[----:B------:R4:W-:Y:S02]  /*a5b30*/  STL.64 [R1+0x2698], R250 ;  /* 0x002698fa01007387 */ /* 0x0009e40000100a00 */
[----:B------:R-:W-:Y:S02]  /*a5b40*/  STL.64 [R1+0x2680], R240 ;  /* 0x002680f001007387 */ /* 0x000fe40000100a00 */
[----:B------:R2:W-:Y:S01]  /*a5b50*/  STL.64 [R1+0x2688], R242 ;  /* 0x002688f201007387 */ /* 0x0005e20000100a00 */
[C---:B----4-:R-:W-:Y:S08]  /*a5b60*/  HMMA.1688.F32.TF32 R248, R164.reuse, R56, R244 ;  /* 0x00000038a4f8723c */ /* 0x050ff000000810f4 */
[C---:B------:R-:W-:Y:S08]  /*a5b70*/  HMMA.1688.F32.TF32 R244, R164.reuse, R52, R28 ;  /* 0x00000034a4f4723c */ /* 0x040ff0000008101c */
[C---:B--2---:R-:W-:Y:S08]  /*a5b80*/  HMMA.1688.F32.TF32 R240, R164.reuse, R48, R24 ;  /* 0x00000030a4f0723c */ /* 0x044ff00000081018 */
[C---:B------:R-:W-:Y:S08]  /*a5b90*/  HMMA.1688.F32.TF32 R28, R164.reuse, R44, R20 ;  /* 0x0000002ca41c723c */ /* 0x040ff00000081014 */
[C---:B------:R-:W-:Y:S08]  /*a5ba0*/  HMMA.1688.F32.TF32 R24, R164.reuse, R40, R16 ;  /* 0x00000028a418723c */ /* 0x040ff00000081010 */
[C---:B------:R-:W-:Y:S08]  /*a5bb0*/  HMMA.1688.F32.TF32 R20, R164.reuse, R36, R12 ;  /* 0x00000024a414723c */ /* 0x040ff0000008100c */
[C---:B------:R-:W-:Y:S08]  /*a5bc0*/  HMMA.1688.F32.TF32 R16, R164.reuse, R32, R8 ;  /* 0x00000020a410723c */ /* 0x040ff00000081008 */
[----:B------:R-:W-:Y:S08]  /*a5bd0*/  HMMA.1688.F32.TF32 R12, R164, R156, R160 ;  /* 0x0000009ca40c723c */ /* 0x000ff000000810a0 */
        /* <DEDUP_REMOVED lines=66> */
[----:B------:R-:W-:Y:S02]  /*a6000*/  STL.64 [R1+0x2538], R18 ;  /* 0x0025381201007387 */ /* 0x000fe40000100a00 */
[----:B------:R-:W2:Y:S05]  /*a6010*/  LDL.LU R232, [R1+0x700] ;  /* 0x0007000001e87983 */ /* 0x000eaa0000300800 */
[----:B------:R-:W-:Y:S01]  /*a6020*/  STL.64 [R1+0x2520], R12 ;  /* 0x0025200c01007387 */ /* 0x000fe20000100a00 */
[----:B------:R-:W-:Y:S07]  /*a6030*/  STL.64 [R1+0x2528], R14 ;  /* 0x0025280e01007387 */ /* 0x000fee0000100a00 */
        /* <DEDUP_REMOVED lines=111> */
[----:B------:R3:W-:Y:S05]  /*a6730*/  STL.64 [R1+0x24b8], R14 ;  /* 0x0024b80e01007387 */ /* 0x0007ea0000100a00 */
        /* <DEDUP_REMOVED lines=40> */
[----:B------:R-:W-:Y:S02]  /*a69c0*/  STL.64 [R1+0x2418], R18 ;  /* 0x0024181201007387 */ /* 0x000fe40000100a00 */
[----:B------:R-:W-:Y:S05]  /*a69d0*/  STL.64 [R1+0x4638], R138 ;  /* 0x0046388a01007387 */ /* 0x000fea0000100a00 */
[----:B------:R-:W-:Y:S01]  /*a69e0*/  STL.64 [R1+0x2400], R12 ;  /* 0x0024000c01007387 */ /* 0x000fe20000100a00 */
[----:B------:R-:W-:Y:S01]  /*a69f0*/  STL.64 [R1+0x2408], R14 ;  /* 0x0024080e01007387 */ /* 0x000fe20000100a00 */
[----:B------:R-:W-:Y:S08]  /*a6a00*/  STL.64 [R1+0x4630], R136 ;  /* 0x0046308801007387 */ /* 0x000ff00000100a00 */
[----:B------:R-:W-:Y:S01]  /*a6a10*/  STL.64 [R1+0x23f0], R8 ;  /* 0x0023f00801007387 */ /* 0x000fe20000100a00 */
[----:B------:R2:W-:Y:S02]  /*a6a20*/  STL.64 [R1+0x23f8], R10 ;  /* 0x0023f80a01007387 */ /* 0x0005e40000100a00 */
[C---:B--2---:R-:W-:Y:S01]  /*a6a30*/  HMMA.1688.F32.TF32 R8, R164.reuse, R132, R228 ;  /* 0x00000084a408723c */ /* 0x044fe200000810e4 */
[----:B------:R-:W-:Y:S01]  /*a6a40*/  STL.64 [R1+0x4628], R134 ;  /* 0x0046288601007387 */ /* 0x000fe20000100a00 */
[----:B------:R-:W-:Y:S06]  /*a6a50*/  STL.64 [R1+0x4620], R132 ;  /* 0x0046208401007387 */ /* 0x000fec0000100a00 */
[C---:B------:R-:W-:Y:S11]  /*a6a60*/  HMMA.1688.F32.TF32 R12, R164.reuse, R128, R232 ;  /* 0x00000080a40c723c */ /* 0x040ff600000810e8 */
[----:B------:R-:W-:Y:S04]  /*a6a70*/  @!UPT UIADD3 URZ, URZ, URZ, URZ ;  /* 0x0000003f3f3ff290 */ /* 0x000fe8000fffe03f */
[----:B------:R-:W-:Y:S01]  /*a6a80*/  STL.64 [R1+0x23e0], R8 ;  /* 0x0023e00801007387 */ /* 0x000fe20000100a00 */
[----:B------:R2:W-:Y:S02]  /*a6a90*/  STL.64 [R1+0x23e8], R10 ;  /* 0x0023e80a01007387 */ /* 0x0005e40000100a00 */
[----:B------:R-:W1:Y:S01]  /*a6aa0*/  LDL.LU R228, [R1+0x160] ;  /* 0x0001600001e47983 */ /* 0x000e620000300800 */
[C---:B--2---:R-:W-:Y:S04]  /*a6ab0*/  HMMA.1688.F32.TF32 R8, R164.reuse, R124, R236 ;  /* 0x0000007ca408723c */ /* 0x044fe800000810ec */
[----:B------:R-:W-:Y:S01]  /*a6ac0*/  STL.64 [R1+0x23d0], R12 ;  /* 0x0023d00c01007387 */ /* 0x000fe20000100a00 */
[----:B------:R-:W-:Y:S11]  /*a6ad0*/  STL.64 [R1+0x23d8], R14 ;  /* 0x0023d80e01007387 */ /* 0x000ff60000100a00 */
[----:B------:R-:W-:Y:S07]  /*a6ae0*/  @!UPT UIADD3 URZ, URZ, URZ, URZ ;  /* 0x0000003f3f3ff290 */ /* 0x000fee000fffe03f */
        /* <DEDUP_REMOVED lines=110> */
[C---:B------:R-:W-:Y:S08]  /*a71d0*/  HMMA.1688.F32.TF32 R240, R164.reuse, R116, R240 ;  /* 0x00000074a4f0723c */ /* 0x040ff000000810f0 */
[C---:B---3--:R-:W-:Y:S07]  /*a71e0*/  HMMA.1688.F32.TF32 R136, R164.reuse, R112, R244 ;  /* 0x00000070a488723c */ /* 0x048fee00000810f4 */
[----:B------:R-:W-:Y:S01]  /*a71f0*/  STL.64 [R1+0x22f0], R132 ;  /* 0x0022f08401007387 */ /* 0x000fe20000100a00 */
[----:B------:R2:W-:Y:S02]  /*a7200*/  STL.64 [R1+0x22f8], R134 ;  /* 0x0022f88601007387 */ /* 0x0005e40000100a00 */
[C---:B--2---:R-:W-:Y:S08]  /*a7210*/  HMMA.1688.F32.TF32 R132, R164.reuse, R108, R28 ;  /* 0x0000006ca484723c */ /* 0x044ff0000008101c */
[C---:B------:R-:W-:Y:S08]  /*a7220*/  HMMA.1688.F32.TF32 R28, R164.reuse, R104, R24 ;  /* 0x00000068a41c723c */ /* 0x040ff00000081018 */
        /* <DEDUP_REMOVED lines=65> */
[----:B------:R-:W2:Y:S04]  /*a7640*/  LDS R167, [R4+0x1a500] ;  /* 0x01a5000004a77984 */ /* 0x000ea80000000800 */
        /* <DEDUP_REMOVED lines=8> */
[----:B------:R-:W2:Y:S11]  /*a76d0*/  LDL.LU R236, [R1+0x140] ;  /* 0x0001400001ec7983 */ /* 0x000eb60000300800 */
[----:B------:R-:W-:Y:S03]  /*a76e0*/  @!UPT UIADD3 URZ, URZ, URZ, URZ ;  /* 0x0000003f3f3ff290 */ /* 0x000fe6000fffe03f */
[----:B------:R-:W-:Y:S01]  /*a76f0*/  STL.64 [R1+0x2160], R12 ;  /* 0x0021600c01007387 */ /* 0x000fe20000100a00 */
[----:B------:R-:W-:Y:S07]  /*a7700*/  STL.64 [R1+0x2168], R14 ;  /* 0x0021680e01007387 */ /* 0x000fee0000100a00 */
[----:B------:R2:W-:Y:S02]  /*a7710*/  STL.64 [R1+0x2130], R8 ;  /* 0x0021300801007387 */ /* 0x0005e40000100a00 */
[----:B------:R3:W-:Y:S01]  /*a7720*/  STL.64 [R1+0x2138], R10 ;  /* 0x0021380a01007387 */ /* 0x0007e20000100a00 */
[----:B------:R-:W2:Y:S01]  /*a7730*/  LDL.LU R237, [R1+0x144] ;  /* 0x0001440001ed7983 */ /* 0x000ea20000300800 */
[----:B------:R-:W2:Y:S02]  /*a7740*/  LDL.LU R238, [R1+0x148] ;  /* 0x0001480001ee7983 */ /* 0x000ea40000300800 */
[----:B------:R-:W2:Y:S02]  /*a7750*/  LDL.LU R239, [R1+0x14c] ;  /* 0x00014c0001ef7983 */ /* 0x000ea40000300800 */
        /* <DEDUP_REMOVED lines=48> */
[----:B--2---:R-:W2:Y:S01]  /*a7a60*/  LDL.LU R8, [R1+0x4a0] ;  /* 0x0004a00001087983 */ /* 0x004ea20000300800 */
[----:B------:R-:W2:Y:S01]  /*a7a70*/  LDL.LU R9, [R1+0x4a4] ;  /* 0x0004a40001097983 */ /* 0x000ea20000300800 */
[----:B---3--:R-:W2:Y:S02]  /*a7a80*/  LDL.LU R10, [R1+0x4a8] ;  /* 0x0004a800010a7983 */ /* 0x008ea40000300800 */
[----:B------:R-:W2:Y:S02]  /*a7a90*/  LDL.LU R11, [R1+0x4ac] ;  /* 0x0004ac00010b7983 */ /* 0x000ea40000300800 */
[----:B------:R-:W3:Y:S01]  /*a7aa0*/  LDL.LU R12, [R1+0x4b0] ;  /* 0x0004b000010c7983 */ /* 0x000ee20000300800 */
[----:B------:R-:W3:Y:S01]  /*a7ab0*/  LDL.LU R13, [R1+0x4b4] ;  /* 0x0004b400010d7983 */ /* 0x000ee20000300800 */
[----:B------:R-:W3:Y:S02]  /*a7ac0*/  LDL.LU R14, [R1+0x4b8] ;  /* 0x0004b800010e7983 */ /* 0x000ee40000300800 */
[----:B------:R-:W3:Y:S02]  /*a7ad0*/  LDL.LU R15, [R1+0x4bc] ;  /* 0x0004bc00010f7983 */ /* 0x000ee40000300800 */
        /* <DEDUP_REMOVED lines=56> */
[----:B------:R-:W-:Y:S01]  /*a7e60*/  STL.64 [R1+0x4608], R146 ;  /* 0x0046089201007387 */ /* 0x000fe20000100a00 */
[----:B------:R1:W-:Y:S04]  /*a7e70*/  STL.64 [R1+0x4600], R144 ;  /* 0x0046009001007387 */ /* 0x0003e80000100a00 */
[----:B-1----:R-:W3:Y:S01]  /*a7e80*/  LDL.LU R144, [R1+0x530] ;  /* 0x0005300001907983 */ /* 0x002ee20000300800 */
        /* <DEDUP_REMOVED lines=20> */
[C---:B------:R-:W-:Y:S08]  /*a7fd0*/  HMMA.1688.F32.TF32 R24, R216.reuse, R112, R24 ;  /* 0x00000070d818723c */ /* 0x040ff00000081018 */
[C---:B---3--:R-:W-:Y:S08]  /*a7fe0*/  HMMA.1688.F32.TF32 R20, R216.reuse, R108, R20 ;  /* 0x0000006cd814723c */ /* 0x048ff00000081014 */
        /* <DEDUP_REMOVED lines=8> */
[C---:B-1----:R-:W-:Y:S01]  /*a8070*/  HMMA.1688.F32.TF32 R144, R216.reuse, R120, R244 ;  /* 0x00000078d890723c */ /* 0x042fe200000810f4 */
        /* <DEDUP_REMOVED lines=23> */
[C---:B----4-:R-:W-:Y:S08]  /*a81f0*/  HMMA.1688.F32.TF32 R12, R216.reuse, R88, R168 ;  /* 0x00000058d80c723c */ /* 0x050ff000000810a8 */
[C---:B---3--:R-:W-:Y:S07]  /*a8200*/  HMMA.1688.F32.TF32 R8, R216.reuse, R84, R172 ;  /* 0x00000054d808723c */ /* 0x048fee00000810ac */
        /* <DEDUP_REMOVED lines=139> */
[----:B-1----:R-:W3:Y:S02]  /*a8ac0*/  LDL.LU R8, [R1+0x330] ;  /* 0x0003300001087983 */ /* 0x002ee40000300800 */
        /* <DEDUP_REMOVED lines=20> */
[----:B------:R-:W-:Y:S01]  /*a8c10*/  IMAD.MOV.U32 R249, RZ, RZ, R252 ;  /* 0x000000fffff97224 */ /* 0x000fe200078e00fc */
[----:B------:R-:W-:Y:S01]  /*a8c20*/  MOV R250, R2 ;  /* 0x0000000200fa7202 */ /* 0x000fe20000000f00 */
[----:B------:R-:W3:Y:S01]  /*a8c30*/  LDL.LU R252, [R1+0x4618] ;  /* 0x0046180001fc7983 */ /* 0x000ee20000300800 */
[----:B------:R-:W3:Y:S02]  /*a8c40*/  LDL.LU R2, [R1+0x4614] ;  /* 0x0046140001027983 */ /* 0x000ee40000300800 */
[----:B------:R-:W-:-:S02]  /*a8c50*/  IMAD.MOV.U32 R251, RZ, RZ, R0 ;  /* 0x000000fffffb7224 */ /* 0x000fc400078e0000 */
[----:B------:R-:W3:Y:S01]  /*a8c60*/  LDL.LU R0, [R1+0x4610] ;  /* 0x0046100001007983 */ /* 0x000ee20000300800 */
[C---:B--2---:R-:W-:Y:S11]  /*a8c70*/  HMMA.1688.F32.TF32 R144, R164.reuse, R148, R144 ;  /* 0x00000094a490723c */ /* 0x044ff60000081090 */
[----:B------:R-:W-:Y:S11]  /*a8c80*/  @!UPT UIADD3 URZ, URZ, URZ, URZ ;  /* 0x0000003f3f3ff290 */ /* 0x000ff6000fffe03f */
[----:B------:R-:W-:Y:S01]  /*a8c90*/  @!UPT UIADD3 URZ, URZ, URZ, URZ ;  /* 0x0000003f3f3ff290 */ /* 0x000fe2000fffe03f */
[----:B------:R-:W-:Y:S01]  /*a8ca0*/  STL.64 [R1+0x1dc0], R144 ;  /* 0x001dc09001007387 */ /* 0x000fe20000100a00 */
[----:B------:R1:W-:Y:S03]  /*a8cb0*/  STL.64 [R1+0x1dc8], R146 ;  /* 0x001dc89201007387 */ /* 0x0003e60000100a00 */
[----:B-1----:R-:W2:Y:S01]  /*a8cc0*/  LDL.LU.64 R146, [R1+0x4608] ;  /* 0x0046080001927983 */ /* 0x002ea20000300a00 */
[----:B------:R-:W2:Y:S01]  /*a8cd0*/  LDL.LU.64 R144, [R1+0x4600] ;  /* 0x0046000001907983 */ /* 0x000ea20000300a00 */
        /* <DEDUP_REMOVED lines=27> */
[----:B------:R1:W-:Y:S03]  /*a8e90*/  STL.64 [R1+0x1aa8], R30 ;  /* 0x001aa81e01007387 */ /* 0x0003e60000100a00 */
        /* <DEDUP_REMOVED lines=8> */
[----:B-1----:R-:W4:Y:S01]  /*a8f20*/  LDL.LU.64 R22, [R1+0x45d8] ;  /* 0x0045d80001167983 */ /* 0x002f220000300a00 */
[----:B------:R-:W4:Y:S02]  /*a8f30*/  LDL.LU.64 R20, [R1+0x45d0] ;  /* 0x0045d00001147983 */ /* 0x000f240000300a00 */
        /* <DEDUP_REMOVED lines=78> */
[----:B-1----:R-:W4:Y:S01]  /*a9420*/  LDL.LU.64 R234, [R1+0x4498] ;  /* 0x0044980001ea7983 */ /* 0x002f220000300a00 */
[----:B------:R-:W4:Y:S02]  /*a9430*/  LDL.LU.64 R232, [R1+0x4490] ;  /* 0x0044900001e87983 */ /* 0x000f240000300a00 */
[----:B------:R-:W-:Y:S02]  /*a9440*/  STL.64 [R1+0x14f0], R236 ;  /* 0x0014f0ec01007387 */ /* 0x000fe40000100a00 */
[----:B------:R1:W-:Y:S02]  /*a9450*/  STL.64 [R1+0x14f8], R238 ;  /* 0x0014f8ee01007387 */ /* 0x0003e40000100a00 */
[----:B-1----:R-:W4:Y:S01]  /*a9460*/  LDL.LU.64 R238, [R1+0x4488] ;  /* 0x0044880001ee7983 */ /* 0x002f220000300a00 */
[----:B------:R-:W4:Y:S01]  /*a9470*/  LDL.LU.64 R236, [R1+0x4480] ;  /* 0x0044800001ec7983 */ /* 0x000f220000300a00 */
[C---:B------:R-:W-:Y:S11]  /*a9480*/  HMMA.1688.F32.TF32 R216, R164.reuse, R48, R216 ;  /* 0x00000030a4d8723c */ /* 0x040ff600000810d8 */
[----:B------:R-:W-:Y:S11]  /*a9490*/  @!UPT UIADD3 URZ, URZ, URZ, URZ ;  /* 0x0000003f3f3ff290 */ /* 0x000ff6000fffe03f */
[----:B------:R-:W-:Y:S01]  /*a94a0*/  @!UPT UIADD3 URZ, URZ, URZ, URZ ;  /* 0x0000003f3f3ff290 */ /* 0x000fe2000fffe03f */
[----:B------:R-:W-:Y:S01]  /*a94b0*/  STL.64 [R1+0x1460], R216 ;  /* 0x001460d801007387 */ /* 0x000fe20000100a00 */
[----:B------:R1:W-:Y:S02]  /*a94c0*/  STL.64 [R1+0x1468], R218 ;  /* 0x001468da01007387 */ /* 0x0003e40000100a00 */
[C---:B-1----:R-:W-:Y:S08]  /*a94d0*/  HMMA.1688.F32.TF32 R216, R164.reuse, R44, R248 ;  /* 0x0000002ca4d8723c */ /* 0x042ff000000810f8 */
[----:B------:R-:W-:Y:S11]  /*a94e0*/  HMMA.1688.F32.TF32 R240, R164, R40, R240 ;  /* 0x00000028a4f0723c */ /* 0x000ff600000810f0 */
[----:B------:R-:W-:Y:S04]  /*a94f0*/  @!UPT UIADD3 URZ, URZ, URZ, URZ ;  /* 0x0000003f3f3ff290 */ /* 0x000fe8000fffe03f */
[----:B------:R-:W-:Y:S01]  /*a9500*/  STL.64 [R1+0x1450], R216 ;  /* 0x001450d801007387 */ /* 0x000fe20000100a00 */
[----:B------:R4:W-:Y:S07]  /*a9510*/  STL.64 [R1+0x1458], R218 ;  /* 0x001458da01007387 */ /* 0x0009ee0000100a00 */
[----:B------:R-:W-:Y:S02]  /*a9520*/  STL.64 [R1+0x1400], R240 ;  /* 0x001400f001007387 */ /* 0x000fe40000100a00 */
[----:B------:R-:W-:Y:S01]  /*a9530*/  STL.64 [R1+0x1408], R242 ;  /* 0x001408f201007387 */ /* 0x000fe20000100a00 */
[C---:B--2---:R-:W-:Y:S08]  /*a9540*/  HMMA.1688.F32.TF32 R12, R244.reuse, R88, R12 ;  /* 0x00000058f40c723c */ /* 0x044ff0000008100c */
[----:B---3--:R-:W-:Y:S08]  /*a9550*/  HMMA.1688.F32.TF32 R224, R244, R152, R224 ;  /* 0x00000098f4e0723c */ /* 0x008ff000000810e0 */
[C---:B----4-:R-:W-:Y:S08]  /*a9560*/  HMMA.1688.F32.TF32 R216, R164.reuse, R32, R232 ;  /* 0x00000020a4d8723c */ /* 0x050ff000000810e8 */
[C---:B------:R-:W-:Y:S08]  /*a9570*/  HMMA.1688.F32.TF32 R236, R164.reuse, R36, R236 ;  /* 0x00000024a4ec723c */ /* 0x040ff000000810ec */
[----:B------:R-:W-:Y:S11]  /*a9580*/  HMMA.1688.F32.TF32 R164, R164, R156, R228 ;  /* 0x0000009ca4a4723c */ /* 0x000ff600000810e4 */
[----:B------:R-:W-:Y:S04]  /*a9590*/  @!UPT UIADD3 URZ, URZ, URZ, URZ ;  /* 0x0000003f3f3ff290 */ /* 0x000fe8000fffe03f */
[----:B------:R-:W-:Y:S01]  /*a95a0*/  STL.64 [R1+0x1370], R236 ;  /* 0x001370ec01007387 */ /* 0x000fe20000100a00 */
[----:B------:R-:W-:Y:S02]  /*a95b0*/  STL.64 [R1+0x1378], R238 ;  /* 0x001378ee01007387 */ /* 0x000fe40000100a00 */
[----:B------:R-:W-:Y:S02]  /*a95c0*/  STL.64 [R1+0x1320], R216 ;  /* 0x001320d801007387 */ /* 0x000fe40000100a00 */
        /* <DEDUP_REMOVED lines=56> */
[----:B------:R2:W-:Y:S01]  /*a9950*/  STL.64 [R1+0x1188], R14 ;  /* 0x0011880e01007387 */ /* 0x0005e20000100a00 */
[C---:B------:R-:W-:Y:S01]  /*a9960*/  HMMA.1688.F32.TF32 R16, R244.reuse, R80, R20 ;  /* 0x00000050f410723c */ /* 0x040fe20000081014 */
[----:B------:R-:W-:Y:S01]  /*a9970*/  STL.64 [R1+0x1170], R8 ;  /* 0x0011700801007387 */ /* 0x000fe20000100a00 */
[----:B------:R3:W-:Y:S06]  /*a9980*/  STL.64 [R1+0x1178], R10 ;  /* 0x0011780a01007387 */ /* 0x0007ec0000100a00 */
[C---:B--2---:R-:W-:Y:S08]  /*a9990*/  HMMA.1688.F32.TF32 R12, R244.reuse, R76, R24 ;  /* 0x0000004cf40c723c */ /* 0x044ff00000081018 */
[C---:B---3--:R-:W-:Y:S07]  /*a99a0*/  HMMA.1688.F32.TF32 R8, R244.reuse, R72, R28 ;  /* 0x00000048f408723c */ /* 0x048fee000008101c */
[----:B------:R-:W-:Y:S01]  /*a99b0*/  STL.64 [R1+0x1160], R16 ;  /* 0x0011601001007387 */ /* 0x000fe20000100a00 */
[----:B------:R-:W-:Y:S11]  /*a99c0*/  STL.64 [R1+0x1168], R18 ;  /* 0x0011681201007387 */ /* 0x000ff60000100a00 */
[----:B------:R-:W-:Y:S04]  /*a99d0*/  @!UPT UIADD3 URZ, URZ, URZ, URZ ;  /* 0x0000003f3f3ff290 */ /* 0x000fe8000fffe03f */
[----:B------:R-:W-:Y:S01]  /*a99e0*/  STL.64 [R1+0x6d0], R8 ;  /* 0x0006d00801007387 */ /* 0x000fe20000100a00 */
[----:B------:R-:W-:Y:S02]  /*a99f0*/  STL.64 [R1+0x1150], R12 ;  /* 0x0011500c01007387 */ /* 0x000fe40000100a00 */
[----:B------:R-:W-:Y:S02]  /*a9a00*/  STL.64 [R1+0x1158], R14 ;  /* 0x0011580e01007387 */ /* 0x000fe40000100a00 */
[----:B------:R2:W-:Y:S01]  /*a9a10*/  STL.64 [R1+0x6d8], R10 ;  /* 0x0006d80a01007387 */ /* 0x0005e20000100a00 */
        /* <DEDUP_REMOVED lines=68> */
[----:B------:R-:W-:Y:S01]  /*a9e60*/  STL [R1+0x4660], R252 ;  /* 0x004660fc01007387 */ /* 0x000fe20000100800 */
[----:B------:R-:W-:Y:S02]  /*a9e70*/  STL [R1+0x465c], R0 ;  /* 0x00465c0001007387 */ /* 0x000fe40000100800 */
[----:B------:R-:W-:Y:S01]  /*a9e80*/  STL [R1+0x4658], R2 ;  /* 0x0046580201007387 */ /* 0x000fe20000100800 */
[C---:B--2---:R-:W-:Y:S08]  /*a9e90*/  HMMA.1688.F32.TF32 R8, R244.reuse, R68, R180 ;  /* 0x00000044f408723c */ /* 0x044ff000000810b4 */
[C---:B------:R-:W-:Y:S08]  /*a9ea0*/  HMMA.1688.F32.TF32 R16, R244.reuse, R64, R184 ;  /* 0x00000040f410723c */ /* 0x040ff000000810b8 */
[C---:B------:R-:W-:Y:S07]  /*a9eb0*/  HMMA.1688.F32.TF32 R12, R244.reuse, R60, R188 ;  /* 0x0000003cf40c723c */ /* 0x040fee00000810bc */
[----:B------:R-:W-:Y:S01]  /*a9ec0*/  STL.64 [R1+0x3060], R8 ;  /* 0x0030600801007387 */ /* 0x000fe20000100a00 */
[----:B------:R3:W-:Y:S07]  /*a9ed0*/  STL.64 [R1+0x3068], R10 ;  /* 0x0030680a01007387 */ /* 0x0007ee0000100a00 */
[----:B------:R-:W-:Y:S02]  /*a9ee0*/  STL.64 [R1+0x6c0], R16 ;  /* 0x0006c01001007387 */ /* 0x000fe40000100a00 */
[----:B------:R2:W-:Y:S01]  /*a9ef0*/  STL.64 [R1+0x6c8], R18 ;  /* 0x0006c81201007387 */ /* 0x0005e20000100a00 */
[C---:B---3--:R-:W-:Y:S08]  /*a9f00*/  HMMA.1688.F32.TF32 R8, R244.reuse, R56, R192 ;  /* 0x00000038f408723c */ /* 0x048ff000000810c0 */
[C---:B--2---:R-:W-:Y:S01]  /*a9f10*/  HMMA.1688.F32.TF32 R16, R244.reuse, R52, R196 ;  /* 0x00000034f410723c */ /* 0x044fe200000810c4 */
        /* <DEDUP_REMOVED lines=11> */
[----:B--2---:R-:W-:Y:S07]  /*a9fd0*/  HMMA.1688.F32.TF32 R12, R244, R36, R212 ;  /* 0x00000024f40c723c */ /* 0x004fee00000810d4 */
[----:B------:R-:W-:Y:S01]  /*a9fe0*/  STL.64 [R1+0x670], R8 ;  /* 0x0006700801007387 */ /* 0x000fe20000100a00 */
[----:B------:R2:W-:Y:S01]  /*a9ff0*/  STL.64 [R1+0x678], R10 ;  /* 0x0006780a01007387 */ /* 0x0005e20000100a00 */
[----:B-1----:R-:W-:Y:S06]  /*aa000*/  HMMA.1688.F32.TF32 R240, R164, R152, R240 ;  /* 0x00000098a4f0723c */ /* 0x002fec00000810f0 */
[----:B------:R-:W-:Y:S02]  /*aa010*/  STL.64 [R1+0x660], R16 ;  /* 0x0006601001007387 */ /* 0x000fe40000100a00 */
[C---:B--2---:R-:W-:Y:S08]  /*aa020*/  HMMA.1688.F32.TF32 R8, R244.reuse, R32, R220 ;  /* 0x00000020f408723c */ /* 0x044ff000000810dc */
[----:B----4-:R-:W-:Y:S01]  /*aa030*/  HMMA.1688.F32.TF32 R244, R244, R156, R224 ;  /* 0x0000009cf4f4723c */ /* 0x010fe200000810e0 */
[----:B------:R1:W-:Y:S01]  /*aa040*/  STL.64 [R1+0x668], R18 ;  /* 0x0006681201007387 */ /* 0x0003e20000100a00 */
[----:B------:R-:W-:Y:S02]  /*aa050*/  STL.64 [R1+0x650], R12 ;  /* 0x0006500c01007387 */ /* 0x000fe40000100a00 */
[----:B------:R2:W-:Y:S04]  /*aa060*/  STL.64 [R1+0x658], R14 ;  /* 0x0006580e01007387 */ /* 0x0005e80000100a00 */
[C---:B-1----:R-:W-:Y:S08]  /*aa070*/  HMMA.1688.F32.TF32 R16, R164.reuse, R148, R228 ;  /* 0x00000094a410723c */ /* 0x042ff000000810e4 */
[C---:B--2---:R-:W-:Y:S07]  /*aa080*/  HMMA.1688.F32.TF32 R12, R164.reuse, R144, R232 ;  /* 0x00000090a40c723c */ /* 0x044fee00000810e8 */
[----:B------:R-:W-:Y:S01]  /*aa090*/  STL [R1+0x46cc], R244 ;  /* 0x0046ccf401007387 */ /* 0x000fe20000100800 */
[----:B------:R-:W-:Y:S02]  /*aa0a0*/  STL.64 [R1+0x640], R8 ;  /* 0x0006400801007387 */ /* 0x000fe40000100a00 */
[----:B------:R-:W-:Y:S02]  /*aa0b0*/  STL.64 [R1+0x648], R10 ;  /* 0x0006480a01007387 */ /* 0x000fe40000100a00 */
[----:B------:R-:W-:Y:S01]  /*aa0c0*/  STL [R1+0x46c8], R245 ;  /* 0x0046c8f501007387 */ /* 0x000fe20000100800 */
[----:B------:R-:W-:Y:S01]  /*aa0d0*/  STL [R1+0x46c4], R246 ;  /* 0x0046c4f601007387 */ /* 0x000fe20000100800 */
[----:B------:R-:W-:Y:S02]  /*aa0e0*/  STL [R1+0x46c0], R247 ;  /* 0x0046c0f701007387 */ /* 0x000fe40000100800 */
[----:B------:R-:W-:Y:S02]  /*aa0f0*/  STL [R1+0x46dc], R240 ;  /* 0x0046dcf001007387 */ /* 0x000fe40000100800 */
[----:B------:R-:W-:Y:S01]  /*aa100*/  STL [R1+0x46d8], R241 ;  /* 0x0046d8f101007387 */ /* 0x000fe20000100800 */
[----:B------:R-:W-:Y:S01]  /*aa110*/  STL [R1+0x46d4], R242 ;  /* 0x0046d4f201007387 */ /* 0x000fe20000100800 */
[----:B------:R-:W-:Y:S01]  /*aa120*/  STL [R1+0x46d0], R243 ;  /* 0x0046d0f301007387 */ /* 0x000fe20000100800 */
[C---:B------:R-:W-:Y:S02]  /*aa130*/  HMMA.1688.F32.TF32 R20, R164.reuse, R140, R236 ;  /* 0x0000008ca414723c */ /* 0x040fe400000810ec */
[----:B------:R-:W-:Y:S04]  /*aa140*/  LDS R8, [R3+0x18680] ;  /* 0x0186800003087984 */ /* 0x000fe80000000800 */
[----:B------:R-:W-:Y:S01]  /*aa150*/  STL.64 [R1+0x630], R16 ;  /* 0x0006301001007387 */ /* 0x000fe20000100a00 */
[----:B------:R1:W-:Y:S02]  /*aa160*/  STL.64 [R1+0x638], R18 ;  /* 0x0006381201007387 */ /* 0x0003e40000100a00 */
[----:B------:R-:W-:Y:S02]  /*aa170*/  STL.64 [R1+0x620], R12 ;  /* 0x0006200c01007387 */ /* 0x000fe40000100a00 */
[----:B------:R2:W-:Y:S01]  /*aa180*/  STL.64 [R1+0x628], R14 ;  /* 0x0006280e01007387 */ /* 0x0005e20000100a00 */
[----:B------:R-:W-:Y:S04]  /*aa190*/  LDS R10, [R3+0x1a680] ;  /* 0x01a68000030a7984 */ /* 0x000fe80000000800 */
[----:B------:R-:W-:Y:S04]  /*aa1a0*/  LDS R9, [R4+0x18680] ;  /* 0x0186800004097984 */ /* 0x000fe80000000800 */
[----:B------:R-:W3:Y:S01]  /*aa1b0*/  LDS R11, [R4+0x1a680] ;  /* 0x01a68000040b7984 */ /* 0x000ee20000000800 */
[C---:B-1----:R-:W-:Y:S08]  /*aa1c0*/  HMMA.1688.F32.TF32 R16, R164.reuse, R136, R216 ;  /* 0x00000088a410723c */ /* 0x042ff000000810d8 */
[C---:B--2---:R-:W-:Y:S01]  /*aa1d0*/  HMMA.1688.F32.TF32 R12, R164.reuse, R132, R248 ;  /* 0x00000084a40c723c */ /* 0x044fe200000810f8 */
[----:B------:R-:W-:Y:S01]  /*aa1e0*/  STL.64 [R1+0x610], R20 ;  /* 0x0006101401007387 */ /* 0x000fe20000100a00 */
[----:B------:R-:W-:Y:S02]  /*aa1f0*/  STL.64 [R1+0x618], R22 ;  /* 0x0006181601007387 */ /* 0x000fe40000100a00 */
[----:B------:R-:W2:Y:S11]  /*aa200*/  LDL.LU R212, [R1+0x12f0] ;  /* 0x0012f00001d47983 */ /* 0x000eb60000300800 */
[----:B------:R-:W-:Y:S01]  /*aa210*/  STL.64 [R1+0x600], R16 ;  /* 0x0006001001007387 */ /* 0x000fe20000100a00 */
[----:B------:R-:W-:Y:S07]  /*aa220*/  STL.64 [R1+0x608], R18 ;  /* 0x0006081201007387 */ /* 0x000fee0000100a00 */
[----:B------:R-:W-:Y:S02]  /*aa230*/  STL.64 [R1+0x5f0], R12 ;  /* 0x0005f00c01007387 */ /* 0x000fe40000100a00 */
        /* <DEDUP_REMOVED lines=8> */
[----:B------:R-:W1:Y:S01]  /*aa2c0*/  LDL.LU R200, [R1+0x1210] ;  /* 0x0012100001c87983 */ /* 0x000e620000300800 */
[----:B------:R-:W1:Y:S01]  /*aa2d0*/  LDL.LU R201, [R1+0x1214] ;  /* 0x0012140001c97983 */ /* 0x000e620000300800 */
[----:B------:R-:W1:Y:S02]  /*aa2e0*/  LDL.LU R202, [R1+0x1218] ;  /* 0x0012180001ca7983 */ /* 0x000e640000300800 */
[----:B------:R-:W1:Y:S02]  /*aa2f0*/  LDL.LU R203, [R1+0x121c] ;  /* 0x00121c0001cb7983 */ /* 0x000e640000300800 */
        /* <DEDUP_REMOVED lines=32> */
[C---:B-1----:R-:W-:Y:S08]  /*aa500*/  HMMA.1688.F32.TF32 R12, R164.reuse, R128, R200 ;  /* 0x00000080a40c723c */ /* 0x042ff000000810c8 */
[C---:B----4-:R-:W-:Y:S08]  /*aa510*/  HMMA.1688.F32.TF32 R20, R164.reuse, R124, R204 ;  /* 0x0000007ca414723c */ /* 0x050ff000000810cc */
[C---:B--2---:R-:W-:Y:S07]  /*aa520*/  HMMA.1688.F32.TF32 R16, R164.reuse, R120, R208 ;  /* 0x00000078a410723c */ /* 0x044fee00000810d0 */
[----:B------:R-:W-:Y:S01]  /*aa530*/  STL.64 [R1+0x5e0], R12 ;  /* 0x0005e00c01007387 */ /* 0x000fe20000100a00 */
[----:B------:R1:W-:Y:S02]  /*aa540*/  STL.64 [R1+0x5e8], R14 ;  /* 0x0005e80e01007387 */ /* 0x0003e40000100a00 */
[C---:B-1----:R-:W-:Y:S05]  /*aa550*/  HMMA.1688.F32.TF32 R12, R164.reuse, R116, R212 ;  /* 0x00000074a40c723c */ /* 0x042fea00000810d4 */
[----:B------:R-:W-:Y:S01]  /*aa560*/  STL.64 [R1+0x5d0], R20 ;  /* 0x0005d01401007387 */ /* 0x000fe20000100a00 */
[----:B------:R-:W-:Y:S07]  /*aa570*/  STL.64 [R1+0x5d8], R22 ;  /* 0x0005d81601007387 */ /* 0x000fee0000100a00 */
[----:B------:R-:W-:Y:S02]  /*aa580*/  STL.64 [R1+0x5c0], R16 ;  /* 0x0005c01001007387 */ /* 0x000fe40000100a00 */
[----:B------:R3:W-:Y:S02]  /*aa590*/  STL.64 [R1+0x5c8], R18 ;  /* 0x0005c81201007387 */ /* 0x0007e40000100a00 */
[----:B---3--:R-:W-:Y:S07]  /*aa5a0*/  HMMA.1688.F32.TF32 R16, R164, R112, R220 ;  /* 0x00000070a410723c */ /* 0x008fee00000810dc */
[----:B------:R-:W-:-:S02]  /*aa5b0*/  IMAD.MOV.U32 R240, RZ, RZ, R12 ;  /* 0x000000fffff07224 */ /* 0x000fc400078e000c */
[----:B------:R-:W-:Y:S01]  /*aa5c0*/  IMAD.MOV.U32 R241, RZ, RZ, R13 ;  /* 0x000000fffff17224 */ /* 0x000fe200078e000d */
[----:B------:R-:W-:Y:S01]  /*aa5d0*/  MOV R242, R14 ;  /* 0x0000000e00f27202 */ /* 0x000fe20000000f00 */
[----:B------:R-:W-:Y:S02]  /*aa5e0*/  IMAD.MOV.U32 R243, RZ, RZ, R15 ;  /* 0x000000fffff37224 */ /* 0x000fe400078e000f */
[C---:B------:R-:W-:Y:S03]  /*aa5f0*/  HMMA.1688.F32.TF32 R12, R164.reuse, R108, R224 ;  /* 0x0000006ca40c723c */ /* 0x040fe600000810e0 */
[----:B------:R-:W-:Y:S01]  /*aa600*/  STL [R1+0x46ec], R243 ;  /* 0x0046ecf301007387 */ /* 0x000fe20000100800 */
[----:B------:R-:W-:Y:S02]  /*aa610*/  STL [R1+0x46e8], R242 ;  /* 0x0046e8f201007387 */ /* 0x000fe40000100800 */
[----:B------:R-:W-:Y:S02]  /*aa620*/  STL [R1+0x46e4], R241 ;  /* 0x0046e4f101007387 */ /* 0x000fe40000100800 */
[----:B------:R-:W-:Y:S02]  /*aa630*/  STL [R1+0x46e0], R240 ;  /* 0x0046e0f001007387 */ /* 0x000fe40000100800 */
[----:B------:R-:W-:Y:S01]  /*aa640*/  STL.64 [R1+0x5a0], R16 ;  /* 0x0005a01001007387 */ /* 0x000fe20000100a00 */
[----:B------:R1:W-:Y:S02]  /*aa650*/  STL.64 [R1+0x5a8], R18 ;  /* 0x0005a81201007387 */ /* 0x0003e40000100a00 */
[----:B-1----:R-:W-:Y:S11]  /*aa660*/  HMMA.1688.F32.TF32 R16, R164, R104, R228 ;  /* 0x00000068a410723c */ /* 0x002ff600000810e4 */
[----:B------:R-:W-:-:S02]  /*aa670*/  IMAD.MOV.U32 R243, RZ, RZ, R12 ;  /* 0x000000fffff37224 */ /* 0x000fc400078e000c */
[----:B------:R-:W-:Y:S01]  /*aa680*/  IMAD.MOV.U32 R242, RZ, RZ, R13 ;  /* 0x000000fffff27224 */ /* 0x000fe200078e000d */
[----:B------:R-:W-:Y:S01]  /*aa690*/  MOV R241, R14 ;  /* 0x0000000e00f17202 */ /* 0x000fe20000000f00 */
[----:B------:R-:W-:Y:S02]  /*aa6a0*/  IMAD.MOV.U32 R240, RZ, RZ, R15 ;  /* 0x000000fffff07224 */ /* 0x000fe400078e000f */
[C---:B------:R-:W-:Y:S08]  /*aa6b0*/  HMMA.1688.F32.TF32 R12, R164.reuse, R100, R232 ;  /* 0x00000064a40c723c */ /* 0x040ff000000810e8 */
[----:B------:R-:W-:Y:S01]  /*aa6c0*/  HMMA.1688.F32.TF32 R20, R164, R96, R236 ;  /* 0x00000060a414723c */ /* 0x000fe200000810ec */
[----:B------:R-:W-:Y:S01]  /*aa6d0*/  STL.64 [R1+0x46f8], R242 ;  /* 0x0046f8f201007387 */ /* 0x000fe20000100a00 */
[----:B------:R-:W-:Y:S03]  /*aa6e0*/  STL.64 [R1+0x46f0], R240 ;  /* 0x0046f0f001007387 */ /* 0x000fe60000100a00 */
[----:B------:R-:W-:Y:S01]  /*aa6f0*/  STL.64 [R1+0x580], R16 ;  /* 0x0005801001007387 */ /* 0x000fe20000100a00 */
[----:B------:R1:W-:Y:S10]  /*aa700*/  STL.64 [R1+0x588], R18 ;  /* 0x0005881201007387 */ /* 0x0003f40000100a00 */
[----:B------:R-:W-:-:S02]  /*aa710*/  IMAD.MOV.U32 R244, RZ, RZ, R12 ;  /* 0x000000fffff47224 */ /* 0x000fc400078e000c */
[----:B------:R-:W-:Y:S01]  /*aa720*/  IMAD.MOV.U32 R245, RZ, RZ, R13 ;  /* 0x000000fffff57224 */ /* 0x000fe200078e000d */
[----:B------:R-:W-:Y:S01]  /*aa730*/  MOV R246, R14 ;  /* 0x0000000e00f67202 */ /* 0x000fe20000000f00 */
[----:B------:R-:W-:Y:S02]  /*aa740*/  IMAD.MOV.U32 R247, RZ, RZ, R15 ;  /* 0x000000fffff77224 */ /* 0x000fe400078e000f */
[C---:B------:R-:W-:Y:S08]  /*aa750*/  HMMA.1688.F32.TF32 R12, R164.reuse, R88, R248 ;  /* 0x00000058a40c723c */ /* 0x040ff000000810f8 */
[C---:B-1----:R-:W-:Y:S01]  /*aa760*/  HMMA.1688.F32.TF32 R16, R164.reuse, R92, R216 ;  /* 0x0000005ca410723c */ /* 0x042fe200000810d8 */
[----:B------:R-:W-:Y:S01]  /*aa770*/  STL.64 [R1+0x4708], R246 ;  /* 0x004708f601007387 */ /* 0x000fe20000100a00 */
[----:B------:R-:W-:Y:S02]  /*aa780*/  STL.64 [R1+0x4700], R244 ;  /* 0x004700f401007387 */ /* 0x000fe40000100a00 */
[----:B------:R-:W-:Y:S02]  /*aa790*/  STL.64 [R1+0x560], R20 ;  /* 0x0005601401007387 */ /* 0x000fe40000100a00 */
[----:B------:R-:W-:Y:S01]  /*aa7a0*/  STL.64 [R1+0x568], R22 ;  /* 0x0005681601007387 */ /* 0x000fe20000100a00 */
[----:B------:R-:W2:Y:S11]  /*aa7b0*/  LDL.LU R216, [R1+0x1590] ;  /* 0x0015900001d87983 */ /* 0x000eb60000300800 */
[----:B------:R-:W-:Y:S05]  /*aa7c0*/  @!UPT UIADD3 URZ, URZ, URZ, URZ ;  /* 0x0000003f3f3ff290 */ /* 0x000fea000fffe03f */
[----:B------:R1:W-:Y:S01]  /*aa7d0*/  STL.64 [R1+0x550], R16 ;  /* 0x0005501001007387 */ /* 0x0003e20000100a00 */
[----:B------:R3:W-:Y:S02]  /*aa7e0*/  STL.64 [R1+0x558], R18 ;  /* 0x0005581201007387 */ /* 0x0007e40000100a00 */
        /* <DEDUP_REMOVED lines=57> */
[----:B-1----:R-:W2:Y:S01]  /*aab80*/  LDL.LU R16, [R1+0x13f0] ;  /* 0x0013f00001107983 */ /* 0x002ea20000300800 */
        /* <DEDUP_REMOVED lines=23> */
[----:B----4-:R-:W4:Y:S01]  /*aad00*/  LDL.LU R12, [R1+0x1410] ;  /* 0x00141000010c7983 */ /* 0x010f220000300800 */
[----:B------:R-:W4:Y:S01]  /*aad10*/  LDL.LU R13, [R1+0x1414] ;  /* 0x00141400010d7983 */ /* 0x000f220000300800 */
[----:B------:R-:W4:Y:S02]  /*aad20*/  LDL.LU R14, [R1+0x1418] ;  /* 0x00141800010e7983 */ /* 0x000f240000300800 */
[----:B------:R-:W4:Y:S02]  /*aad30*/  LDL.LU R15, [R1+0x141c] ;  /* 0x00141c00010f7983 */ /* 0x000f240000300800 */
        /* <DEDUP_REMOVED lines=66> */
[----:B-1----:R-:W-:Y:S08]  /*ab160*/  HMMA.1688.F32.TF32 R20, R164, R156, R192 ;  /* 0x0000009ca414723c */ /* 0x002ff000000810c0 */
[C---:B--2---:R-:W-:Y:S01]  /*ab170*/  HMMA.1688.F32.TF32 R16, R8.reuse, R152, R196 ;  /* 0x000000980810723c */ /* 0x044fe200000810c4 */
[----:B------:R-:W-:Y:S01]  /*ab180*/  STL.64 [R1+0xc0], R12 ;  /* 0x0000c00c01007387 */ /* 0x000fe20000100a00 */
[----:B------:R-:W-:Y:S06]  /*ab190*/  STL.64 [R1+0xc8], R14 ;  /* 0x0000c80e01007387 */ /* 0x000fec0000100a00 */
        /* <DEDUP_REMOVED lines=17> */
[----:B------:R2:W-:Y:S03]  /*ab2b0*/  STL.64 [R1+0x88], R26 ;  /* 0x0000881a01007387 */ /* 0x0005e60000100a00 */
[----:B------:R-:W-:Y:S02]  /*ab2c0*/  STL.64 [R1+0x70], R20 ;  /* 0x0000701401007387 */ /* 0x000fe40000100a00 */
[----:B------:R3:W-:Y:S01]  /*ab2d0*/  STL.64 [R1+0x78], R22 ;  /* 0x0000781601007387 */ /* 0x0007e20000100a00 */
[C---:B--2---:R-:W-:Y:S08]  /*ab2e0*/  HMMA.1688.F32.TF32 R24, R8.reuse, R132, R220 ;  /* 0x000000840818723c */ /* 0x044ff000000810dc */
[C---:B---3--:R-:W-:Y:S07]  /*ab2f0*/  HMMA.1688.F32.TF32 R20, R8.reuse, R128, R224 ;  /* 0x000000800814723c */ /* 0x048fee00000810e0 */
        /* <DEDUP_REMOVED lines=13> */
[----:B------:R-:W-:Y:S07]  /*ab3d0*/  STL.64 [R1+0x28], R26 ;  /* 0x0000281a01007387 */ /* 0x000fee0000100a00 */
[----:B------:R-:W-:Y:S02]  /*ab3e0*/  STL.64 [R1+0x10], R20 ;  /* 0x0000101401007387 */ /* 0x000fe40000100a00 */
[----:B------:R-:W-:Y:S01]  /*ab3f0*/  STL.64 [R1+0x18], R22 ;  /* 0x0000181601007387 */ /* 0x000fe20000100a00 */
[----:B------:R-:W2:Y:S05]  /*ab400*/  LDL.LU R216, [R1+0x1c40] ;  /* 0x001c400001d87983 */ /* 0x000eaa0000300800 */
[----:B------:R3:W-:Y:S01]  /*ab410*/  STL.64 [R1], R16 ;  /* 0x0000001001007387 */ /* 0x0007e20000100a00 */
        /* <DEDUP_REMOVED lines=104> */
[----:B------:R-:W-:Y:S02]  /*abaa0*/  STL.64 [R1+0x46a8], R250 ;  /* 0x0046a8fa01007387 */ /* 0x000fe40000100a00 */
[----:B------:R2:W-:Y:S02]  /*abab0*/  STL.64 [R1+0x46a0], R248 ;  /* 0x0046a0f801007387 */ /* 0x0005e40000100a00 */
[C---:B--2---:R-:W-:Y:S08]  /*abac0*/  HMMA.1688.F32.TF32 R248, R8.reuse, R104, R164 ;  /* 0x0000006808f8723c */ /* 0x044ff000000810a4 */
        /* <DEDUP_REMOVED lines=8> */
[----:B------:R3:W-:Y:S02]  /*abb50*/  STL.64 [R1+0x468], R166 ;  /* 0x000468a601007387 */ /* 0x0007e40000100a00 */
[C---:B---3--:R-:W-:Y:S08]  /*abb60*/  HMMA.1688.F32.TF32 R164, R8.reuse, R88, R24 ;  /* 0x0000005808a4723c */ /* 0x048ff00000081018 */
        /* <DEDUP_REMOVED lines=9> */
[----:B------:R-:W-:Y:S03]  /*abc00*/  STL.64 [R1+0x428], R30 ;  /* 0x0004281e01007387 */ /* 0x000fe60000100a00 */
[----:B------:R-:W-:Y:S01]  /*abc10*/  STL.64 [R1+0x410], R24 ;  /* 0x0004101801007387 */ /* 0x000fe20000100a00 */
[----:B------:R2:W-:Y:S02]  /*abc20*/  STL.64 [R1+0x418], R26 ;  /* 0x0004181a01007387 */ /* 0x0005e40000100a00 */
[----:B------:R-:W-:Y:S02]  /*abc30*/  STL.64 [R1+0x400], R20 ;  /* 0x0004001401007387 */ /* 0x000fe40000100a00 */
[----:B------:R3:W-:Y:S03]  /*abc40*/  STL.64 [R1+0x408], R22 ;  /* 0x0004081601007387 */ /* 0x0007e60000100a00 */
        /* <DEDUP_REMOVED lines=47> */
[----:B------:R-:W-:Y:S02]  /*abf40*/  STL.64 [R1+0x390], R16 ;  /* 0x0003901001007387 */ /* 0x000fe40000100a00 */
[----:B------:R3:W-:Y:S01]  /*abf50*/  STL.64 [R1+0x398], R18 ;  /* 0x0003981201007387 */ /* 0x0007e20000100a00 */
[C---:B--2---:R-:W-:Y:S08]  /*abf60*/  HMMA.1688.F32.TF32 R20, R12.reuse, R136, R236 ;  /* 0x000000880c14723c */ /* 0x044ff000000810ec */
[C---:B---3--:R-:W-:Y:S01]  /*abf70*/  HMMA.1688.F32.TF32 R16, R12.reuse, R132, R216 ;  /* 0x000000840c10723c */ /* 0x048fe200000810d8 */
        /* <DEDUP_REMOVED lines=54> */
[----:B---3--:R-:W3:Y:S01]  /*ac2e0*/  LDL.LU R16, [R1+0x1c00] ;  /* 0x001c000001107983 */ /* 0x008ee20000300800 */
[----:B------:R-:W3:Y:S01]  /*ac2f0*/  LDL.LU R17, [R1+0x1c04] ;  /* 0x001c040001117983 */ /* 0x000ee20000300800 */
[----:B----4-:R-:W3:Y:S02]  /*ac300*/  LDL.LU R18, [R1+0x1c08] ;  /* 0x001c080001127983 */ /* 0x010ee40000300800 */
[----:B------:R-:W3:Y:S02]  /*ac310*/  LDL.LU R19, [R1+0x1c0c] ;  /* 0x001c0c0001137983 */ /* 0x000ee40000300800 */
[----:B------:R-:W4:Y:S01]  /*ac320*/  LDL.LU R24, [R1+0x1c20] ;  /* 0x001c200001187983 */ /* 0x000f220000300800 */
[----:B------:R-:W4:Y:S01]  /*ac330*/  LDL.LU R25, [R1+0x1c24] ;  /* 0x001c240001197983 */ /* 0x000f220000300800 */
[----:B------:R-:W4:Y:S02]  /*ac340*/  LDL.LU R26, [R1+0x1c28] ;  /* 0x001c2800011a7983 */ /* 0x000f240000300800 */
[----:B------:R-:W4:Y:S02]  /*ac350*/  LDL.LU R27, [R1+0x1c2c] ;  /* 0x001c2c00011b7983 */ /* 0x000f240000300800 */
        /* <DEDUP_REMOVED lines=35> */
[----:B------:R-:W2:Y:S01]  /*ac590*/  LDL.LU R235, [R1+0x1adc] ;  /* 0x001adc0001eb7983 */ /* 0x000ea20000300800 */
[C---:B----4-:R-:W-:Y:S08]  /*ac5a0*/  HMMA.1688.F32.TF32 R24, R12.reuse, R124, R24 ;  /* 0x0000007c0c18723c */ /* 0x050ff00000081018 */
[C---:B--2---:R-:W-:Y:S08]  /*ac5b0*/  HMMA.1688.F32.TF32 R28, R12.reuse, R128, R28 ;  /* 0x000000800c1c723c */ /* 0x044ff0000008101c */
[C---:B------:R-:W-:Y:S08]  /*ac5c0*/  HMMA.1688.F32.TF32 R20, R12.reuse, R120, R20 ;  /* 0x000000780c14723c */ /* 0x040ff00000081014 */
[C---:B---3--:R-:W-:Y:S07]  /*ac5d0*/  HMMA.1688.F32.TF32 R16, R12.reuse, R116, R16 ;  /* 0x000000740c10723c */ /* 0x048fee0000081010 */
        /* <DEDUP_REMOVED lines=15> */
[----:B------:R3:W-:Y:S07]  /*ac6d0*/  STL.64 [R1+0x308], R22 ;  /* 0x0003081601007387 */ /* 0x0007ee0000100a00 */
[----:B------:R-:W-:Y:S02]  /*ac6e0*/  STL.64 [R1+0x2f0], R16 ;  /* 0x0002f01001007387 */ /* 0x000fe40000100a00 */
[----:B------:R4:W-:Y:S02]  /*ac6f0*/  STL.64 [R1+0x2f8], R18 ;  /* 0x0002f81201007387 */ /* 0x0009e40000100a00 */
[----:B------:R-:W2:Y:S01]  /*ac700*/  LDL.LU R237, [R1+0x1ac4] ;  /* 0x001ac40001ed7983 */ /* 0x000ea20000300800 */
[----:B------:R-:W2:Y:S01]  /*ac710*/  LDL.LU R238, [R1+0x1ac8] ;  /* 0x001ac80001ee7983 */ /* 0x000ea20000300800 */
[----:B------:R-:W2:Y:S01]  /*ac720*/  LDL.LU R239, [R1+0x1acc] ;  /* 0x001acc0001ef7983 */ /* 0x000ea20000300800 */
[C---:B---3--:R-:W-:Y:S08]  /*ac730*/  HMMA.1688.F32.TF32 R20, R12.reuse, R100, R172 ;  /* 0x000000640c14723c */ /* 0x048ff000000810ac */
[C---:B----4-:R-:W-:Y:S08]  /*ac740*/  HMMA.1688.F32.TF32 R16, R12.reuse, R96, R176 ;  /* 0x000000600c10723c */ /* 0x050ff000000810b0 */
[C---:B------:R-:W-:Y:S07]  /*ac750*/  HMMA.1688.F32.TF32 R24, R12.reuse, R92, R180 ;  /* 0x0000005c0c18723c */ /* 0x040fee00000810b4 */
[----:B------:R-:W-:Y:S01]  /*ac760*/  STL.64 [R1+0x2e0], R20 ;  /* 0x0002e01401007387 */ /* 0x000fe20000100a00 */
[----:B------:R3:W-:Y:S07]  /*ac770*/  STL.64 [R1+0x2e8], R22 ;  /* 0x0002e81601007387 */ /* 0x0007ee0000100a00 */
[----:B------:R-:W-:Y:S02]  /*ac780*/  STL.64 [R1+0x2d0], R16 ;  /* 0x0002d01001007387 */ /* 0x000fe40000100a00 */
[----:B------:R4:W-:Y:S01]  /*ac790*/  STL.64 [R1+0x2d8], R18 ;  /* 0x0002d81201007387 */ /* 0x0009e20000100a00 */
[C---:B---3--:R-:W-:Y:S08]  /*ac7a0*/  HMMA.1688.F32.TF32 R20, R12.reuse, R88, R184 ;  /* 0x000000580c14723c */ /* 0x048ff000000810b8 */
[C---:B----4-:R-:W-:Y:S01]  /*ac7b0*/  HMMA.1688.F32.TF32 R16, R12.reuse, R84, R188 ;  /* 0x000000540c10723c */ /* 0x050fe200000810bc */
[----:B------:R-:W-:Y:S01]  /*ac7c0*/  STL.64 [R1+0x2c0], R24 ;  /* 0x0002c01801007387 */ /* 0x000fe20000100a00 */
[----:B------:R3:W-:Y:S06]  /*ac7d0*/  STL.64 [R1+0x2c8], R26 ;  /* 0x0002c81a01007387 */ /* 0x0007ec0000100a00 */
[C---:B---3--:R-:W-:Y:S07]  /*ac7e0*/  HMMA.1688.F32.TF32 R24, R12.reuse, R80, R192 ;  /* 0x000000500c18723c */ /* 0x048fee00000810c0 */
        /* <DEDUP_REMOVED lines=16> */
[----:B------:R-:W-:Y:S02]  /*ac8f0*/  STL.64 [R1+0x268], R26 ;  /* 0x0002681a01007387 */ /* 0x000fe40000100a00 */
[----:B------:R-:W3:Y:S11]  /*ac900*/  LDL.LU R216, [R1+0x1ab0] ;  /* 0x001ab00001d87983 */ /* 0x000ef60000300800 */
[----:B------:R-:W-:Y:S01]  /*ac910*/  STL.64 [R1+0x250], R20 ;  /* 0x0002501401007387 */ /* 0x000fe20000100a00 */
[----:B------:R4:W-:Y:S07]  /*ac920*/  STL.64 [R1+0x258], R22 ;  /* 0x0002581601007387 */ /* 0x0009ee0000100a00 */
[----:B------:R-:W-:Y:S02]  /*ac930*/  STL.64 [R1+0x240], R16 ;  /* 0x0002401001007387 */ /* 0x000fe40000100a00 */
[----:B------:R1:W-:Y:S01]  /*ac940*/  STL.64 [R1+0x248], R18 ;  /* 0x0002481201007387 */ /* 0x0003e20000100a00 */
[----:B------:R-:W3:Y:S01]  /*ac950*/  LDL.LU R217, [R1+0x1ab4] ;  /* 0x001ab40001d97983 */ /* 0x000ee20000300800 */
[C---:B----4-:R-:W-:Y:S08]  /*ac960*/  HMMA.1688.F32.TF32 R20, R12.reuse, R56, R212 ;  /* 0x000000380c14723c */ /* 0x050ff000000810d4 */
[C---:B-1----:R-:W-:Y:S08]  /*ac970*/  HMMA.1688.F32.TF32 R16, R12.reuse, R52, R220 ;  /* 0x000000340c10723c */ /* 0x042ff000000810dc */
[C---:B------:R-:W-:Y:S07]  /*ac980*/  HMMA.1688.F32.TF32 R24, R12.reuse, R48, R224 ;  /* 0x000000300c18723c */ /* 0x040fee00000810e0 */
[----:B------:R-:W-:Y:S01]  /*ac990*/  STL.64 [R1+0x230], R20 ;  /* 0x0002301401007387 */ /* 0x000fe20000100a00 */
[----:B------:R1:W-:Y:S07]  /*ac9a0*/  STL.64 [R1+0x238], R22 ;  /* 0x0002381601007387 */ /* 0x0003ee0000100a00 */
[----:B------:R-:W-:Y:S02]  /*ac9b0*/  STL.64 [R1+0x220], R16 ;  /* 0x0002201001007387 */ /* 0x000fe40000100a00 */
[----:B------:R4:W-:Y:S01]  /*ac9c0*/  STL.64 [R1+0x228], R18 ;  /* 0x0002281201007387 */ /* 0x0009e20000100a00 */
[C---:B-1----:R-:W-:Y:S08]  /*ac9d0*/  HMMA.1688.F32.TF32 R20, R12.reuse, R44, R228 ;  /* 0x0000002c0c14723c */ /* 0x042ff000000810e4 */
[----:B----4-:R-:W-:Y:S01]  /*ac9e0*/  HMMA.1688.F32.TF32 R16, R12, R40, R232 ;  /* 0x000000280c10723c */ /* 0x010fe200000810e8 */
[----:B------:R-:W-:Y:S01]  /*ac9f0*/  STL.64 [R1+0x210], R24 ;  /* 0x0002101801007387 */ /* 0x000fe20000100a00 */
[----:B------:R-:W-:Y:S02]  /*aca00*/  STL.64 [R1+0x218], R26 ;  /* 0x0002181a01007387 */ /* 0x000fe40000100a00 */
[----:B------:R-:W-:-:S02]  /*aca10*/  IMAD.MOV.U32 R218, RZ, RZ, R7 ;  /* 0x000000ffffda7224 */ /* 0x000fc400078e0007 */
[----:B------:R-:W-:-:S09]  /*aca20*/  IMAD.MOV.U32 R219, RZ, RZ, R6 ;  /* 0x000000ffffdb7224 */ /* 0x000fd200078e0006 */
[----:B------:R-:W-:Y:S01]  /*aca30*/  STL.64 [R1+0x200], R20 ;  /* 0x0002001401007387 */ /* 0x000fe20000100a00 */
[----:B------:R-:W-:Y:S07]  /*aca40*/  STL.64 [R1+0x208], R22 ;  /* 0x0002081601007387 */ /* 0x000fee0000100a00 */
[----:B------:R2:W-:Y:S01]  /*aca50*/  STL [R1+0x1f0], R16 ;  /* 0x0001f01001007387 */ /* 0x0005e20000100800 */
[----:B------:R-:W-:Y:S01]  /*aca60*/  MOV R5, R17 ;  /* 0x0000001100057202 */ /* 0x000fe20000000f00 */
[----:B------:R-:W-:-:S02]  /*aca70*/  IMAD.MOV.U32 R6, RZ, RZ, R18 ;  /* 0x000000ffff067224 */ /* 0x000fc400078e0012 */
[----:B------:R-:W-:Y:S01]  /*aca80*/  IMAD.MOV.U32 R7, RZ, RZ, R19 ;  /* 0x000000ffff077224 */ /* 0x000fe200078e0013 */
[----:B------:R-:W4:Y:S01]  /*aca90*/  LDL.LU R220, [R1+0x1a60] ;  /* 0x001a600001dc7983 */ /* 0x000f220000300800 */
[----:B------:R-:W4:Y:S02]  /*acaa0*/  LDL.LU R221, [R1+0x1a64] ;  /* 0x001a640001dd7983 */ /* 0x000f240000300800 */
[----:B------:R-:W4:Y:S02]  /*acab0*/  LDL.LU R222, [R1+0x1a68] ;  /* 0x001a680001de7983 */ /* 0x000f240000300800 */
[----:B------:R-:W4:Y:S01]  /*acac0*/  LDL.LU R223, [R1+0x1a6c] ;  /* 0x001a6c0001df7983 */ /* 0x000f220000300800 */
[----:B------:R-:W-:Y:S01]  /*acad0*/  STL [R1+0x466c], R6 ;  /* 0x00466c0601007387 */ /* 0x000fe20000100800 */
[----:B------:R-:W-:Y:S02]  /*acae0*/  STL [R1+0x4668], R5 ;  /* 0x0046680501007387 */ /* 0x000fe40000100800 */
[----:B------:R-:W-:Y:S01]  /*acaf0*/  STL [R1+0x4664], R7 ;  /* 0x0046640701007387 */ /* 0x000fe20000100800 */
[C---:B--2---:R-:W-:Y:S11]  /*acb00*/  HMMA.1688.F32.TF32 R16, R12.reuse, R36, R236 ;  /* 0x000000240c10723c */ /* 0x044ff600000810ec */
[----:B------:R-:W-:Y:S11]  /*acb10*/  @!UPT UIADD3 URZ, URZ, URZ, URZ ;  /* 0x0000003f3f3ff290 */ /* 0x000ff6000fffe03f */
[----:B------:R-:W-:Y:S01]  /*acb20*/  @!UPT UIADD3 URZ, URZ, URZ, URZ ;  /* 0x0000003f3f3ff290 */ /* 0x000fe2000fffe03f */
        /* <DEDUP_REMOVED lines=8> */
[----:B------:R-:W2:Y:S01]  /*acbb0*/  LDL.LU R228, [R1+0x1a10] ;  /* 0x001a100001e47983 */ /* 0x000ea20000300800 */
[----:B------:R-:W2:Y:S02]  /*acbc0*/  LDL.LU R229, [R1+0x1a14] ;  /* 0x001a140001e57983 */ /* 0x000ea40000300800 */
[----:B------:R-:W2:Y:S02]  /*acbd0*/  LDL.LU R230, [R1+0x1a18] ;  /* 0x001a180001e67983 */ /* 0x000ea40000300800 */
[----:B------:R-:W2:Y:S01]  /*acbe0*/  LDL.LU R231, [R1+0x1a1c] ;  /* 0x001a1c0001e77983 */ /* 0x000ea20000300800 */
[----:B------:R-:W-:Y:S01]  /*acbf0*/  STL [R1+0x4678], R2 ;  /* 0x0046780201007387 */ /* 0x000fe20000100800 */
[----:B------:R1:W-:Y:S02]  /*acc00*/  STL [R1+0x4674], R0 ;  /* 0x0046740001007387 */ /* 0x0003e40000100800 */
[----:B------:R1:W-:Y:S01]  /*acc10*/  STL [R1+0x4670], R252 ;  /* 0x004670fc01007387 */ /* 0x0003e20000100800 */
[C---:B---3--:R-:W-:Y:S11]  /*acc20*/  HMMA.1688.F32.TF32 R16, R12.reuse, R32, R216 ;  /* 0x000000200c10723c */ /* 0x048ff600000810d8 */
[----:B------:R-:W-:Y:S11]  /*acc30*/  @!UPT UIADD3 URZ, URZ, URZ, URZ ;  /* 0x0000003f3f3ff290 */ /* 0x000ff6000fffe03f */
[----:B------:R-:W-:Y:S01]  /*acc40*/  @!UPT UIADD3 URZ, URZ, URZ, URZ ;  /* 0x0000003f3f3ff290 */ /* 0x000fe2000fffe03f */
[----:B------:R-:W-:Y:S01]  /*acc50*/  STL [R1+0x1d4], R17 ;  /* 0x0001d41101007387 */ /* 0x000fe20000100800 */
[----:B------:R-:W-:Y:S02]  /*acc60*/  STL.64 [R1+0x1d8], R18 ;  /* 0x0001d81201007387 */ /* 0x000fe40000100a00 */
        /* <DEDUP_REMOVED lines=12> */
[----:B------:R-:W-:Y:S01]  /*acd30*/  IMAD.MOV.U32 R7, RZ, RZ, R16 ;  /* 0x000000ffff077224 */ /* 0x000fe200078e0010 */
[----:B----4-:R-:W-:Y:S04]  /*acd40*/  HMMA.1688.F32.TF32 R12, R12, R156, R220 ;  /* 0x0000009c0c0c723c */ /* 0x010fe800000810dc */
[----:B------:R4:W-:Y:S11]  /*acd50*/  STL [R1+0x467c], R7 ;  /* 0x00467c0701007387 */ /* 0x0009f60000100800 */
[----:B------:R-:W-:Y:S09]  /*acd60*/  @!UPT UIADD3 URZ, URZ, URZ, URZ ;  /* 0x0000003f3f3ff290 */ /* 0x000ff2000fffe03f */
[----:B-1----:R-:W-:Y:S01]  /*acd70*/  IMAD.MOV.U32 R0, RZ, RZ, R12 ;  /* 0x000000ffff007224 */ /* 0x002fe200078e000c */
[----:B------:R-:W-:Y:S01]  /*acd80*/  MOV R252, R13 ;  /* 0x0000000d00fc7202 */ /* 0x000fe20000000f00 */
[----:B------:R-:W-:Y:S02]  /*acd90*/  IMAD.MOV.U32 R6, RZ, RZ, R14 ;  /* 0x000000ffff067224 */ /* 0x000fe400078e000e */
[----:B------:R-:W-:-:S05]  /*acda0*/  IMAD.MOV.U32 R5, RZ, RZ, R15 ;  /* 0x000000ffff057224 */ /* 0x000fca00078e000f */
[----:B------:R-:W-:Y:S01]  /*acdb0*/  STL [R1+0x468c], R5 ;  /* 0x00468c0501007387 */ /* 0x000fe20000100800 */
[----:B------:R-:W-:Y:S02]  /*acdc0*/  STL [R1+0x4688], R6 ;  /* 0x0046880601007387 */ /* 0x000fe40000100800 */
[----:B------:R-:W-:Y:S02]  /*acdd0*/  STL [R1+0x4684], R252 ;  /* 0x004684fc01007387 */ /* 0x000fe40000100800 */
[----:B------:R-:W-:Y:S01]  /*acde0*/  STL [R1+0x4680], R0 ;  /* 0x0046800001007387 */ /* 0x000fe20000100800 */
[C---:B--2---:R-:W-:Y:S11]  /*acdf0*/  HMMA.1688.F32.TF32 R12, R8.reuse, R152, R224 ;  /* 0x00000098080c723c */ /* 0x044ff600000810e0 */
[----:B------:R-:W-:Y:S11]  /*ace00*/  @!UPT UIADD3 URZ, URZ, URZ, URZ ;  /* 0x0000003f3f3ff290 */ /* 0x000ff6000fffe03f */
[----:B------:R-:W-:Y:S01]  /*ace10*/  @!UPT UIADD3 URZ, URZ, URZ, URZ ;  /* 0x0000003f3f3ff290 */ /* 0x000fe2000fffe03f */
[----:B------:R1:W-:Y:S01]  /*ace20*/  STL.64 [R1+0x1a0], R12 ;  /* 0x0001a00c01007387 */ /* 0x0003e20000100a00 */
[----:B----4-:R-:W-:Y:S01]  /*ace30*/  IMAD.MOV.U32 R7, RZ, RZ, R14 ;  /* 0x000000ffff077224 */ /* 0x010fe200078e000e */
[----:B------:R-:W-:Y:S02]  /*ace40*/  MOV R2, R15 ;  /* 0x0000000f00027202 */ /* 0x000fe40000000f00 */
[C---:B-1----:R-:W-:Y:S11]  /*ace50*/  HMMA.1688.F32.TF32 R12, R8.reuse, R148, R228 ;  /* 0x00000094080c723c */ /* 0x042ff600000810e4 */
[----:B------:R-:W-:Y:S11]  /*ace60*/  @!UPT UIADD3 URZ, URZ, URZ, URZ ;  /* 0x0000003f3f3ff290 */ /* 0x000ff6000fffe03f */
[----:B------:R-:W-:Y:S02]  /*ace70*/  @!UPT UIADD3 URZ, URZ, URZ, URZ ;  /* 0x0000003f3f3ff290 */ /* 0x000fe4000fffe03f */
        /* <DEDUP_REMOVED lines=8> */
[C---:B---3--:R-:W-:Y:S11]  /*acf00*/  HMMA.1688.F32.TF32 R12, R8.reuse, R144, R232 ;  /* 0x00000090080c723c */ /* 0x048ff600000810e8 */
[----:B------:R-:W-:Y:S11]  /*acf10*/  @!UPT UIADD3 URZ, URZ, URZ, URZ ;  /* 0x0000003f3f3ff290 */ /* 0x000ff6000fffe03f */
[----:B------:R-:W-:Y:S02]  /*acf20*/  @!UPT UIADD3 URZ, URZ, URZ, URZ ;  /* 0x0000003f3f3ff290 */ /* 0x000fe4000fffe03f */
[----:B------:R-:W-:Y:S02]  /*acf30*/  IMAD.MOV.U32 R252, RZ, RZ, R12 ;  /* 0x000000fffffc7224 */ /* 0x000fe400078e000c */
[----:B------:R-:W-:Y:S02]  /*acf40*/  IMAD.MOV.U32 R0, RZ, RZ, R13 ;  /* 0x000000ffff007224 */ /* 0x000fe400078e000d */
[----:B------:R-:W-:Y:S01]  /*acf50*/  IMAD.MOV.U32 R145, RZ, RZ, R14 ;  /* 0x000000ffff917224 */ /* 0x000fe200078e000e */
[----:B------:R-:W-:Y:S02]  /*acf60*/  MOV R144, R15 ;  /* 0x0000000f00907202 */ /* 0x000fe40000000f00 */
[C---:B------:R-:W-:Y:S11]  /*acf70*/  HMMA.1688.F32.TF32 R12, R8.reuse, R140, R236 ;  /* 0x0000008c080c723c */ /* 0x040ff600000810ec */
[----:B------:R-:W-:Y:S11]  /*acf80*/  @!UPT UIADD3 URZ, URZ, URZ, URZ ;  /* 0x0000003f3f3ff290 */ /* 0x000ff6000fffe03f */
[----:B------:R-:W-:Y:S02]  /*acf90*/  @!UPT UIADD3 URZ, URZ, URZ, URZ ;  /* 0x0000003f3f3ff290 */ /* 0x000fe4000fffe03f */
[----:B------:R-:W-:Y:S02]  /*acfa0*/  IMAD.MOV.U32 R5, RZ, RZ, R12 ;  /* 0x000000ffff057224 */ /* 0x000fe400078e000c */
[----:B------:R-:W-:Y:S02]  /*acfb0*/  IMAD.MOV.U32 R6, RZ, RZ, R13 ;  /* 0x000000ffff067224 */ /* 0x000fe400078e000d */
[----:B------:R-:W-:Y:S01]  /*acfc0*/  IMAD.MOV.U32 R141, RZ, RZ, R14 ;  /* 0x000000ffff8d7224 */ /* 0x000fe200078e000e */
[----:B------:R-:W-:Y:S02]  /*acfd0*/  MOV R140, R15 ;  /* 0x0000000f008c7202 */ /* 0x000fe40000000f00 */
[C---:B------:R-:W-:Y:S01]  /*acfe0*/  HMMA.1688.F32.TF32 R12, R8.reuse, R136, R216 ;  /* 0x00000088080c723c */ /* 0x040fe200000810d8 */
        /* <DEDUP_REMOVED lines=62> */
[C---:B------:R-:W-:Y:S01]  /*ad3d0*/  HMMA.1688.F32.TF32 R192, R8.reuse, R96, R216 ;  /* 0x0000006008c0723c */ /* 0x040fe200000810d8 */
[----:B------:R-:W-:Y:S01]  /*ad3e0*/  STL.64 [R1+0x4598], R190 ;  /* 0x004598be01007387 */ /* 0x000fe20000100a00 */
[----:B------:R-:W-:Y:S02]  /*ad3f0*/  STL.64 [R1+0x4590], R188 ;  /* 0x004590bc01007387 */ /* 0x000fe40000100a00 */
        /* <DEDUP_REMOVED lines=36> */
[----:B------:R-:W-:Y:S02]  /*ad640*/  STL.64 [R1+0x45a8], R194 ;  /* 0x0045a8c201007387 */ /* 0x000fe40000100a00 */
[----:B------:R-:W-:Y:S01]  /*ad650*/  STL.64 [R1+0x45a0], R192 ;  /* 0x0045a0c001007387 */ /* 0x000fe20000100a00 */
[C---:B---3--:R-:W-:Y:S01]  /*ad660*/  HMMA.1688.F32.TF32 R196, R8.reuse, R92, R236 ;  /* 0x0000005c08c4723c */ /* 0x048fe200000810ec */
[----:B------:R-:W3:Y:S01]  /*ad670*/  LDL.LU R236, [R1+0x17d0] ;  /* 0x0017d00001ec7983 */ /* 0x000ee20000300800 */
[----:B------:R-:W3:Y:S02]  /*ad680*/  LDL.LU R237, [R1+0x17d4] ;  /* 0x0017d40001ed7983 */ /* 0x000ee40000300800 */
[----:B------:R-:W3:Y:S02]  /*ad690*/  LDL.LU R238, [R1+0x17d8] ;  /* 0x0017d80001ee7983 */ /* 0x000ee40000300800 */
[----:B------:R-:W3:Y:S02]  /*ad6a0*/  LDL.LU R239, [R1+0x17dc] ;  /* 0x0017dc0001ef7983 */ /* 0x000ee40000300800 */
[C---:B----4-:R-:W-:Y:S08]  /*ad6b0*/  HMMA.1688.F32.TF32 R200, R8.reuse, R88, R200 ;  /* 0x0000005808c8723c */ /* 0x050ff000000810c8 */
[C---:B--2---:R-:W-:Y:S08]  /*ad6c0*/  HMMA.1688.F32.TF32 R204, R8.reuse, R84, R204 ;  /* 0x0000005408cc723c */ /* 0x044ff000000810cc */
        /* <DEDUP_REMOVED lines=8> */
[----:B------:R-:W-:Y:S03]  /*ad750*/  STL.64 [R1+0x45c0], R200 ;  /* 0x0045c0c801007387 */ /* 0x000fe60000100a00 */
[----:B------:R-:W-:Y:S01]  /*ad760*/  STL.64 [R1+0x45d8], R206 ;  /* 0x0045d8ce01007387 */ /* 0x000fe20000100a00 */
[----:B------:R-:W-:Y:S03]  /*ad770*/  STL.64 [R1+0x45d0], R204 ;  /* 0x0045d0cc01007387 */ /* 0x000fe60000100a00 */
        /* <DEDUP_REMOVED lines=14> */
[----:B------:R-:W-:Y:S01]  /*ad860*/  HMMA.1688.F32.TF32 R228, R8, R60, R228 ;  /* 0x0000003c08e4723c */ /* 0x000fe200000810e4 */
[----:B-1----:R-:W-:-:S02]  /*ad870*/  IMAD.MOV.U32 R152, RZ, RZ, R12 ;  /* 0x000000ffff987224 */ /* 0x002fc400078e000c */
[----:B------:R-:W-:Y:S02]  /*ad880*/  IMAD.MOV.U32 R153, RZ, RZ, R13 ;  /* 0x000000ffff997224 */ /* 0x000fe400078e000d */
[----:B------:R-:W-:Y:S01]  /*ad890*/  IMAD.MOV.U32 R2, RZ, RZ, R14 ;  /* 0x000000ffff027224 */ /* 0x000fe200078e000e */
[----:B------:R-:W-:Y:S02]  /*ad8a0*/  MOV R7, R15 ;  /* 0x0000000f00077202 */ /* 0x000fe40000000f00 */
[----:B------:R-:W-:Y:S01]  /*ad8b0*/  HMMA.1688.F32.TF32 R12, R8, R132, R232 ;  /* 0x00000084080c723c */ /* 0x000fe200000810e8 */
[----:B------:R-:W-:Y:S04]  /*ad8c0*/  LDS R232, [R3+0x1c000] ;  /* 0x01c0000003e87984 */ /* 0x000fe80000000800 */
[----:B------:R-:W-:Y:S04]  /*ad8d0*/  LDS R234, [R3+0x1e000] ;  /* 0x01e0000003ea7984 */ /* 0x000fe80000000800 */
[----:B------:R-:W-:Y:S04]  /*ad8e0*/  LDS R233, [R4+0x1c000] ;  /* 0x01c0000004e97984 */ /* 0x000fe80000000800 */
[----:B------:R-:W1:Y:S04]  /*ad8f0*/  LDS R235, [R4+0x1e000] ;  /* 0x01e0000004eb7984 */ /* 0x000e680000000800 */
[----:B------:R-:W-:Y:S01]  /*ad900*/  STL.64 [R1+0x4638], R230 ;  /* 0x004638e601007387 */ /* 0x000fe20000100a00 */
[----:B------:R-:W-:Y:S02]  /*ad910*/  STL.64 [R1+0x4630], R228 ;  /* 0x004630e401007387 */ /* 0x000fe40000100a00 */
[----:B------:R-:W4:Y:S02]  /*ad920*/  LDL.LU R248, [R1+0x1740] ;  /* 0x0017400001f87983 */ /* 0x000f240000300800 */
[----:B------:R-:W4:Y:S01]  /*ad930*/  LDL.LU R249, [R1+0x1744] ;  /* 0x0017440001f97983 */ /* 0x000f220000300800 */
[----:B------:R-:W4:Y:S01]  /*ad940*/  LDL.LU R250, [R1+0x1748] ;  /* 0x0017480001fa7983 */ /* 0x000f220000300800 */
[----:B------:R-:W4:Y:S02]  /*ad950*/  LDL.LU R251, [R1+0x174c] ;  /* 0x00174c0001fb7983 */ /* 0x000f240000300800 */
[----:B------:R-:W-:-:S02]  /*ad960*/  IMAD.MOV.U32 R137, RZ, RZ, R12 ;  /* 0x000000ffff897224 */ /* 0x000fc400078e000c */
[----:B------:R-:W-:Y:S02]  /*ad970*/  IMAD.MOV.U32 R136, RZ, RZ, R13 ;  /* 0x000000ffff887224 */ /* 0x000fe400078e000d */
[----:B------:R-:W-:Y:S01]  /*ad980*/  IMAD.MOV.U32 R133, RZ, RZ, R14 ;  /* 0x000000ffff857224 */ /* 0x000fe200078e000e */
[----:B------:R-:W-:Y:S02]  /*ad990*/  MOV R132, R15 ;  /* 0x0000000f00847202 */ /* 0x000fe40000000f00 */
[----:B---3--:R-:W-:Y:S01]  /*ad9a0*/  HMMA.1688.F32.TF32 R12, R8, R56, R236 ;  /* 0x00000038080c723c */ /* 0x008fe200000810ec */
        /* <DEDUP_REMOVED lines=23> */
[----:B------:R-:W3:Y:S02]  /*adb20*/  LDL.LU R23, [R1+0x15fc] ;  /* 0x0015fc0001177983 */ /* 0x000ee40000300800 */
[----:B------:R-:W-:-:S02]  /*adb30*/  IMAD.MOV.U32 R81, RZ, RZ, R12 ;  /* 0x000000ffff517224 */ /* 0x000fc400078e000c */
[----:B------:R-:W-:Y:S02]  /*adb40*/  IMAD.MOV.U32 R80, RZ, RZ, R13 ;  /* 0x000000ffff507224 */ /* 0x000fe400078e000d */
[----:B------:R-:W-:Y:S01]  /*adb50*/  IMAD.MOV.U32 R77, RZ, RZ, R14 ;  /* 0x000000ffff4d7224 */ /* 0x000fe200078e000e */
[----:B------:R-:W-:Y:S02]  /*adb60*/  MOV R76, R15 ;  /* 0x0000000f004c7202 */ /* 0x000fe40000000f00 */
[C---:B--2---:R-:W-:Y:S01]  /*adb70*/  HMMA.1688.F32.TF32 R12, R8.reuse, R52, R16 ;  /* 0x00000034080c723c */ /* 0x044fe20000081010 */
[----:B------:R-:W2:Y:S01]  /*adb80*/  LDL.LU R16, [R1+0x1620] ;  /* 0x0016200001107983 */ /* 0x000ea20000300800 */
[----:B------:R-:W2:Y:S02]  /*adb90*/  LDL.LU R17, [R1+0x1624] ;  /* 0x0016240001117983 */ /* 0x000ea40000300800 */
[----:B------:R-:W2:Y:S02]  /*adba0*/  LDL.LU R18, [R1+0x1628] ;  /* 0x0016280001127983 */ /* 0x000ea40000300800 */
[----:B------:R-:W2:Y:S11]  /*adbb0*/  LDL.LU R19, [R1+0x162c] ;  /* 0x00162c0001137983 */ /* 0x000eb60000300800 */
[----:B------:R-:W-:Y:S07]  /*adbc0*/  @!UPT UIADD3 URZ, URZ, URZ, URZ ;  /* 0x0000003f3f3ff290 */ /* 0x000fee000fffe03f */
[----:B------:R-:W-:Y:S02]  /*adbd0*/  IMAD.MOV.U32 R73, RZ, RZ, R12 ;  /* 0x000000ffff497224 */ /* 0x000fe400078e000c */
[----:B------:R-:W-:Y:S02]  /*adbe0*/  IMAD.MOV.U32 R72, RZ, RZ, R13 ;  /* 0x000000ffff487224 */ /* 0x000fe400078e000d */
[----:B------:R-:W-:Y:S01]  /*adbf0*/  IMAD.MOV.U32 R69, RZ, RZ, R14 ;  /* 0x000000ffff457224 */ /* 0x000fe200078e000e */
[----:B------:R-:W-:Y:S02]  /*adc00*/  MOV R68, R15 ;  /* 0x0000000f00447202 */ /* 0x000fe40000000f00 */
[C---:B----4-:R-:W-:Y:S11]  /*adc10*/  HMMA.1688.F32.TF32 R12, R8.reuse, R48, R248 ;  /* 0x00000030080c723c */ /* 0x050ff600000810f8 */
[----:B------:R-:W-:Y:S11]  /*adc20*/  @!UPT UIADD3 URZ, URZ, URZ, URZ ;  /* 0x0000003f3f3ff290 */ /* 0x000ff6000fffe03f */
[----:B------:R-:W-:Y:S02]  /*adc30*/  @!UPT UIADD3 URZ, URZ, URZ, URZ ;  /* 0x0000003f3f3ff290 */ /* 0x000fe4000fffe03f */
[----:B------:R-:W-:Y:S02]  /*adc40*/  IMAD.MOV.U32 R65, RZ, RZ, R12 ;  /* 0x000000ffff417224 */ /* 0x000fe400078e000c */
[----:B------:R-:W-:Y:S02]  /*adc50*/  IMAD.MOV.U32 R64, RZ, RZ, R13 ;  /* 0x000000ffff407224 */ /* 0x000fe400078e000d */
[----:B------:R-:W-:Y:S01]  /*adc60*/  IMAD.MOV.U32 R61, RZ, RZ, R14 ;  /* 0x000000ffff3d7224 */ /* 0x000fe200078e000e */
[----:B------:R-:W-:Y:S02]  /*adc70*/  MOV R60, R15 ;  /* 0x0000000f003c7202 */ /* 0x000fe40000000f00 */
        /* <DEDUP_REMOVED lines=14> */
[----:B------:R-:W-:Y:S08]  /*add60*/  HMMA.1688.F32.TF32 R12, R8, R36, R28 ;  /* 0x00000024080c723c */ /* 0x000ff0000008101c */
[----:B-1----:R-:W-:Y:S01]  /*add70*/  HMMA.1688.F32.TF32 R28, R232, R154, R236 ;  /* 0x0000009ae81c723c */ /* 0x002fe200000810ec */
[----:B------:R-:W-:Y:S04]  /*add80*/  LDS R236, [R3+0x1c080] ;  /* 0x01c0800003ec7984 */ /* 0x000fe80000000800 */
[----:B------:R-:W-:Y:S04]  /*add90*/  LDS R238, [R3+0x1e080] ;  /* 0x01e0800003ee7984 */ /* 0x000fe80000000800 */
[----:B------:R-:W-:Y:S04]  /*adda0*/  LDS R237, [R4+0x1c080] ;  /* 0x01c0800004ed7984 */ /* 0x000fe80000000800 */
[----:B------:R-:W1:Y:S03]  /*addb0*/  LDS R239, [R4+0x1e080] ;  /* 0x01e0800004ef7984 */ /* 0x000e660000000800 */
[----:B------:R-:W-:-:S02]  /*addc0*/  IMAD.MOV.U32 R41, RZ, RZ, R12 ;  /* 0x000000ffff297224 */ /* 0x000fc400078e000c */
[----:B------:R-:W-:Y:S02]  /*addd0*/  IMAD.MOV.U32 R40, RZ, RZ, R13 ;  /* 0x000000ffff287224 */ /* 0x000fe400078e000d */
[----:B------:R-:W-:Y:S01]  /*adde0*/  IMAD.MOV.U32 R37, RZ, RZ, R14 ;  /* 0x000000ffff257224 */ /* 0x000fe200078e000e */
[----:B------:R-:W-:Y:S02]  /*addf0*/  MOV R36, R15 ;  /* 0x0000000f00247202 */ /* 0x000fe40000000f00 */
[C---:B------:R-:W-:Y:S08]  /*ade00*/  HMMA.1688.F32.TF32 R12, R8.reuse, R32, R24 ;  /* 0x00000020080c723c */ /* 0x040ff00000081018 */
[----:B------:R-:W-:Y:S11]  /*ade10*/  HMMA.1688.F32.TF32 R8, R8, R156, R20 ;  /* 0x0000009c0808723c */ /* 0x000ff60000081014 */
[----:B------:R-:W-:Y:S04]  /*ade20*/  @!UPT UIADD3 URZ, URZ, URZ, URZ ;  /* 0x0000003f3f3ff290 */ /* 0x000fe8000fffe03f */
[----:B------:R3:W-:Y:S01]  /*ade30*/  STL.64 [R1+0x1540], R12 ;  /* 0x0015400c01007387 */ /* 0x0007e20000100a00 */
[----:B------:R2:W-:Y:S02]  /*ade40*/  STL.64 [R1+0x1548], R14 ;  /* 0x0015480e01007387 */ /* 0x0005e40000100a00 */
[----:B------:R-:W-:Y:S05]  /*ade50*/  STL [R1+0x448c], R28 ;  /* 0x00448c1c01007387 */ /* 0x000fea0000100800 */
[----:B------:R-:W-:Y:S01]  /*ade60*/  STL.64 [R1+0x1470], R8 ;  /* 0x0014700801007387 */ /* 0x000fe20000100a00 */
[----:B------:R1:W-:Y:S01]  /*ade70*/  STL.64 [R1+0x1478], R10 ;  /* 0x0014780a01007387 */ /* 0x0003e20000100a00 */
[----:B------:R-:W-:Y:S02]  /*ade80*/  STL [R1+0x4488], R29 ;  /* 0x0044881d01007387 */ /* 0x000fe40000100800 */
[----:B------:R-:W-:Y:S02]  /*ade90*/  STL [R1+0x4484], R30 ;  /* 0x0044841e01007387 */ /* 0x000fe40000100800 */
[----:B------:R-:W-:Y:S01]  /*adea0*/  STL [R1+0x4480], R31 ;  /* 0x0044801f01007387 */ /* 0x000fe20000100800 */
        /* <DEDUP_REMOVED lines=57> */
[----:B------:R-:W-:Y:S02]  /*ae240*/  STL [R1+0x449c], R24 ;  /* 0x00449c1801007387 */ /* 0x000fe40000100800 */
[----:B------:R-:W-:Y:S02]  /*ae250*/  STL [R1+0x4498], R25 ;  /* 0x0044981901007387 */ /* 0x000fe40000100800 */
[----:B------:R-:W-:Y:S01]  /*ae260*/  STL [R1+0x4494], R26 ;  /* 0x0044941a01007387 */ /* 0x000fe20000100800 */
[----:B------:R-:W-:Y:S01]  /*ae270*/  STL [R1+0x4490], R27 ;  /* 0x0044901b01007387 */ /* 0x000fe20000100800 */
[C---:B----4-:R-:W-:Y:S08]  /*ae280*/  HMMA.1688.F32.TF32 R20, R232.reuse, R146, R20 ;  /* 0x00000092e814723c */ /* 0x050ff00000081014 */
[C---:B--2---:R-:W-:Y:S08]  /*ae290*/  HMMA.1688.F32.TF32 R16, R232.reuse, R142, R16 ;  /* 0x0000008ee810723c */ /* 0x044ff00000081010 */
[C---:B---3--:R-:W-:Y:S08]  /*ae2a0*/  HMMA.1688.F32.TF32 R12, R232.reuse, R138, R12 ;  /* 0x0000008ae80c723c */ /* 0x048ff0000008100c */
[C---:B-1----:R-:W-:Y:S01]  /*ae2b0*/  HMMA.1688.F32.TF32 R8, R232.reuse, R134, R188 ;  /* 0x00000086e808723c */ /* 0x042fe200000810bc */
[----:B------:R-:W-:Y:S01]  /*ae2c0*/  STL [R1+0x44ac], R20 ;  /* 0x0044ac1401007387 */ /* 0x000fe20000100800 */
[----:B------:R-:W-:Y:S02]  /*ae2d0*/  STL [R1+0x44a8], R21 ;  /* 0x0044a81501007387 */ /* 0x000fe40000100800 */
[----:B------:R-:W-:Y:S02]  /*ae2e0*/  STL [R1+0x44a4], R22 ;  /* 0x0044a41601007387 */ /* 0x000fe40000100800 */
[----:B------:R-:W-:Y:S01]  /*ae2f0*/  STL [R1+0x44a0], R23 ;  /* 0x0044a01701007387 */ /* 0x000fe20000100800 */
[----:B------:R-:W-:Y:S01]  /*ae300*/  STL [R1+0x44bc], R16 ;  /* 0x0044bc1001007387 */ /* 0x000fe20000100800 */
[----:B------:R-:W-:Y:S02]  /*ae310*/  STL [R1+0x44b8], R17 ;  /* 0x0044b81101007387 */ /* 0x000fe40000100800 */
[----:B------:R-:W-:Y:S02]  /*ae320*/  STL [R1+0x44b4], R18 ;  /* 0x0044b41201007387 */ /* 0x000fe40000100800 */
[----:B------:R-:W-:Y:S03]  /*ae330*/  STL [R1+0x44b0], R19 ;  /* 0x0044b01301007387 */ /* 0x000fe60000100800 */
[----:B------:R-:W-:Y:S01]  /*ae340*/  STL [R1+0x44cc], R12 ;  /* 0x0044cc0c01007387 */ /* 0x000fe20000100800 */
[----:B------:R-:W-:Y:S02]  /*ae350*/  STL [R1+0x44c8], R13 ;  /* 0x0044c80d01007387 */ /* 0x000fe40000100800 */
[----:B------:R-:W-:Y:S02]  /*ae360*/  STL [R1+0x44c4], R14 ;  /* 0x0044c40e01007387 */ /* 0x000fe40000100800 */
[----:B------:R-:W-:Y:S03]  /*ae370*/  STL [R1+0x44c0], R15 ;  /* 0x0044c00f01007387 */ /* 0x000fe60000100800 */
[----:B------:R-:W-:Y:S01]  /*ae380*/  STL [R1+0x44dc], R8 ;  /* 0x0044dc0801007387 */ /* 0x000fe20000100800 */
[----:B------:R-:W-:Y:S02]  /*ae390*/  STL [R1+0x44d8], R9 ;  /* 0x0044d80901007387 */ /* 0x000fe40000100800 */
[----:B------:R-:W-:Y:S02]  /*ae3a0*/  STL [R1+0x44d4], R10 ;  /* 0x0044d40a01007387 */ /* 0x000fe40000100800 */
[----:B------:R1:W-:Y:S02]  /*ae3b0*/  STL [R1+0x44d0], R11 ;  /* 0x0044d00b01007387 */ /* 0x0003e40000100800 */
[C---:B-1----:R-:W-:Y:S08]  /*ae3c0*/  HMMA.1688.F32.TF32 R8, R232.reuse, R130, R184 ;  /* 0x00000082e808723c */ /* 0x042ff000000810b8 */
[C---:B------:R-:W-:Y:S08]  /*ae3d0*/  HMMA.1688.F32.TF32 R16, R232.reuse, R126, R180 ;  /* 0x0000007ee810723c */ /* 0x040ff000000810b4 */
[C---:B------:R-:W-:Y:S07]  /*ae3e0*/  HMMA.1688.F32.TF32 R12, R232.reuse, R122, R176 ;  /* 0x0000007ae80c723c */ /* 0x040fee00000810b0 */
        /* <DEDUP_REMOVED lines=97> */
[----:B---3--:R-:W2:Y:S01]  /*aea00*/  LDL.LU R14, [R1+0x1998] ;  /* 0x00199800010e7983 */ /* 0x008ea20000300800 */
[----:B------:R-:W2:Y:S01]  /*aea10*/  LDL.LU R15, [R1+0x199c] ;  /* 0x00199c00010f7983 */ /* 0x000ea20000300800 */
[----:B----4-:R-:W3:Y:S02]  /*aea20*/  LDL.LU R8, [R1+0x1960] ;  /* 0x0019600001087983 */ /* 0x010ee40000300800 */
        /* <DEDUP_REMOVED lines=35> */
[C---:B---3--:R-:W-:Y:S11]  /*aec60*/  HMMA.1688.F32.TF32 R8, R232.reuse, R90, R8 ;  /* 0x0000005ae808723c */ /* 0x048ff60000081008 */
[----:B------:R-:W-:Y:S11]  /*aec70*/  @!UPT UIADD3 URZ, URZ, URZ, URZ ;  /* 0x0000003f3f3ff290 */ /* 0x000ff6000fffe03f */
[----:B------:R-:W-:Y:S01]  /*aec80*/  @!UPT UIADD3 URZ, URZ, URZ, URZ ;  /* 0x0000003f3f3ff290 */ /* 0x000fe2000fffe03f */
[----:B------:R-:W-:Y:S01]  /*aec90*/  STL.64 [R1+0x10a0], R8 ;  /* 0x0010a00801007387 */ /* 0x000fe20000100a00 */
[----:B------:R2:W-:Y:S02]  /*aeca0*/  STL.64 [R1+0x10a8], R10 ;  /* 0x0010a80a01007387 */ /* 0x0005e40000100a00 */
[C---:B--2---:R-:W-:Y:S08]  /*aecb0*/  HMMA.1688.F32.TF32 R8, R232.reuse, R86, R12 ;  /* 0x00000056e808723c */ /* 0x044ff0000008100c */
[C---:B----4-:R-:W-:Y:S08]  /*aecc0*/  HMMA.1688.F32.TF32 R16, R232.reuse, R82, R16 ;  /* 0x00000052e810723c */ /* 0x050ff00000081010 */
        /* <DEDUP_REMOVED lines=36> */
[----:B--2---:R-:W-:Y:S01]  /*aef10*/  HMMA.1688.F32.TF32 R12, R232, R158, R192 ;  /* 0x0000009ee80c723c */ /* 0x004fe200000810c0 */
[----:B------:R-:W-:Y:S04]  /*aef20*/  LDS R232, [R3+0x1c100] ;  /* 0x01c1000003e87984 */ /* 0x000fe80000000800 */
[----:B------:R-:W-:Y:S04]  /*aef30*/  LDS R234, [R3+0x1e100] ;  /* 0x01e1000003ea7984 */ /* 0x000fe80000000800 */
[----:B------:R-:W-:Y:S04]  /*aef40*/  LDS R233, [R4+0x1c100] ;  /* 0x01c1000004e97984 */ /* 0x000fe80000000800 */
[----:B------:R-:W1:Y:S04]  /*aef50*/  LDS R235, [R4+0x1e100] ;  /* 0x01e1000004eb7984 */ /* 0x000e680000000800 */
[----:B------:R-:W-:Y:S01]  /*aef60*/  STL.64 [R1+0xfd0], R8 ;  /* 0x000fd00801007387 */ /* 0x000fe20000100a00 */
[----:B------:R2:W-:Y:S02]  /*aef70*/  STL.64 [R1+0xfd8], R10 ;  /* 0x000fd80a01007387 */ /* 0x0005e40000100a00 */
[C---:B--2---:R-:W-:Y:S01]  /*aef80*/  HMMA.1688.F32.TF32 R8, R236.reuse, R154, R188 ;  /* 0x0000009aec08723c */ /* 0x044fe200000810bc */
[----:B------:R-:W-:Y:S01]  /*aef90*/  STL.64 [R1+0xfc0], R16 ;  /* 0x000fc01001007387 */ /* 0x000fe20000100a00 */
[----:B------:R-:W-:Y:S02]  /*aefa0*/  STL.64 [R1+0xfc8], R18 ;  /* 0x000fc81201007387 */ /* 0x000fe40000100a00 */
[----:B------:R-:W-:Y:S02]  /*aefb0*/  STL.64 [R1+0x8d0], R12 ;  /* 0x0008d00c01007387 */ /* 0x000fe40000100a00 */
[----:B------:R-:W-:Y:S11]  /*aefc0*/  STL.64 [R1+0x8d8], R14 ;  /* 0x0008d80e01007387 */ /* 0x000ff60000100a00 */
[----:B------:R-:W-:Y:S06]  /*aefd0*/  @!UPT UIADD3 URZ, URZ, URZ, URZ ;  /* 0x0000003f3f3ff290 */ /* 0x000fec000fffe03f */
        /* <DEDUP_REMOVED lines=26> */
[----:B------:R2:W-:Y:S01]  /*af180*/  STL.64 [R1+0xf40], R16 ;  /* 0x000f401001007387 */ /* 0x0005e20000100a00 */
[----:B------:R3:W-:Y:S02]  /*af190*/  STL.64 [R1+0xf48], R18 ;  /* 0x000f481201007387 */ /* 0x0007e40000100a00 */
[----:B------:R-:W1:Y:S05]  /*af1a0*/  LDL.LU R160, [R1+0x21f0] ;  /* 0x0021f00001a07983 */ /* 0x000e6a0000300800 */
[----:B------:R-:W-:Y:S01]  /*af1b0*/  STL.64 [R1+0xf30], R12 ;  /* 0x000f300c01007387 */ /* 0x000fe20000100a00 */
[----:B------:R-:W-:Y:S07]  /*af1c0*/  STL.64 [R1+0xf38], R14 ;  /* 0x000f380e01007387 */ /* 0x000fee0000100a00 */
[----:B------:R-:W-:Y:S01]  /*af1d0*/  STL.64 [R1+0xf20], R8 ;  /* 0x000f200801007387 */ /* 0x000fe20000100a00 */
        /* <DEDUP_REMOVED lines=64> */
[----:B--2---:R-:W4:Y:S02]  /*af5e0*/  LDL.LU R16, [R1+0x2030] ;  /* 0x0020300001107983 */ /* 0x004f240000300800 */
[----:B------:R-:W4:Y:S02]  /*af5f0*/  LDL.LU R17, [R1+0x2034] ;  /* 0x0020340001117983 */ /* 0x000f240000300800 */
[----:B---3--:R-:W4:Y:S01]  /*af600*/  LDL.LU R18, [R1+0x2038] ;  /* 0x0020380001127983 */ /* 0x008f220000300800 */
        /* <DEDUP_REMOVED lines=34> */
[C---:B------:R-:W-:Y:S08]  /*af830*/  HMMA.1688.F32.TF32 R16, R236.reuse, R106, R20 ;  /* 0x0000006aec10723c */ /* 0x040ff00000081014 */
        /* <DEDUP_REMOVED lines=54> */
[----:B---3--:R-:W-:Y:S01]  /*afba0*/  HMMA.1688.F32.TF32 R12, R236, R158, R164 ;  /* 0x0000009eec0c723c */ /* 0x008fe200000810a4 */
[----:B------:R-:W-:Y:S04]  /*afbb0*/  LDS R236, [R3+0x1c180] ;  /* 0x01c1800003ec7984 */ /* 0x000fe80000000800 */
[----:B------:R-:W-:Y:S04]  /*afbc0*/  LDS R238, [R3+0x1e180] ;  /* 0x01e1800003ee7984 */ /* 0x000fe80000000800 */
[----:B------:R-:W-:Y:S04]  /*afbd0*/  LDS R237, [R4+0x1c180] ;  /* 0x01c1800004ed7984 */ /* 0x000fe80000000800 */
[----:B------:R-:W2:Y:S04]  /*afbe0*/  LDS R239, [R4+0x1e180] ;  /* 0x01e1800004ef7984 */ /* 0x000ea80000000800 */
[----:B------:R-:W-:Y:S01]  /*afbf0*/  STL.64 [R1+0xdf0], R8 ;  /* 0x000df00801007387 */ /* 0x000fe20000100a00 */
[----:B------:R1:W-:Y:S02]  /*afc00*/  STL.64 [R1+0xdf8], R10 ;  /* 0x000df80a01007387 */ /* 0x0003e40000100a00 */
[C---:B-1----:R-:W-:Y:S01]  /*afc10*/  HMMA.1688.F32.TF32 R8, R232.reuse, R154, R160 ;  /* 0x0000009ae808723c */ /* 0x042fe200000810a0 */
[----:B------:R-:W-:Y:S01]  /*afc20*/  STL.64 [R1+0xde0], R16 ;  /* 0x000de01001007387 */ /* 0x000fe20000100a00 */
[----:B------:R-:W-:Y:S02]  /*afc30*/  STL.64 [R1+0xde8], R18 ;  /* 0x000de81201007387 */ /* 0x000fe40000100a00 */
[----:B------:R-:W-:Y:S02]  /*afc40*/  STL.64 [R1+0x8b0], R12 ;  /* 0x0008b00c01007387 */ /* 0x000fe40000100a00 */
[----:B------:R1:W-:Y:S02]  /*afc50*/  STL.64 [R1+0x8b8], R14 ;  /* 0x0008b80e01007387 */ /* 0x0003e40000100a00 */
[C---:B-1----:R-:W-:Y:S11]  /*afc60*/  HMMA.1688.F32.TF32 R12, R232.reuse, R150, R248 ;  /* 0x00000096e80c723c */ /* 0x042ff600000810f8 */
[----:B------:R-:W-:Y:S04]  /*afc70*/  @!UPT UIADD3 URZ, URZ, URZ, URZ ;  /* 0x0000003f3f3ff290 */ /* 0x000fe8000fffe03f */
[----:B------:R-:W-:Y:S01]  /*afc80*/  STL.64 [R1+0x8a0], R8 ;  /* 0x0008a00801007387 */ /* 0x000fe20000100a00 */
[----:B------:R1:W-:Y:S02]  /*afc90*/  STL.64 [R1+0x8a8], R10 ;  /* 0x0008a80a01007387 */ /* 0x0003e40000100a00 */
[C---:B-1----:R-:W-:Y:S01]  /*afca0*/  HMMA.1688.F32.TF32 R8, R232.reuse, R146, R244 ;  /* 0x00000092e808723c */ /* 0x042fe200000810f4 */
[----:B------:R-:W-:Y:S04]  /*afcb0*/  STL.64 [R1+0x4768], R146 ;  /* 0x0047689201007387 */ /* 0x000fe80000100a00 */
[----:B------:R-:W-:Y:S02]  /*afcc0*/  STL.64 [R1+0xdd0], R12 ;  /* 0x000dd00c01007387 */ /* 0x000fe40000100a00 */
[----:B------:R-:W-:Y:S02]  /*afcd0*/  STL.64 [R1+0xdd8], R14 ;  /* 0x000dd80e01007387 */ /* 0x000fe40000100a00 */
[----:B------:R-:W-:Y:S11]  /*afce0*/  STL.64 [R1+0x4760], R144 ;  /* 0x0047609001007387 */ /* 0x000ff60000100a00 */
[----:B------:R-:W-:Y:S03]  /*afcf0*/  @!UPT UIADD3 URZ, URZ, URZ, URZ ;  /* 0x0000003f3f3ff290 */ /* 0x000fe6000fffe03f */
[----:B------:R-:W-:Y:S01]  /*afd00*/  STL.64 [R1+0xdc0], R8 ;  /* 0x000dc00801007387 */ /* 0x000fe20000100a00 */
[----:B------:R1:W-:Y:S02]  /*afd10*/  STL.64 [R1+0xdc8], R10 ;  /* 0x000dc80a01007387 */ /* 0x0003e40000100a00 */
[C---:B-1----:R-:W-:Y:S01]  /*afd20*/  HMMA.1688.F32.TF32 R8, R232.reuse, R142, R240 ;  /* 0x0000008ee808723c */ /* 0x042fe200000810f0 */
[----:B------:R-:W2:Y:S11]  /*afd30*/  LDL.LU R240, [R1+0x23b0] ;  /* 0x0023b00001f07983 */ /* 0x000eb60000300800 */
[----:B------:R-:W-:Y:S11]  /*afd40*/  @!UPT UIADD3 URZ, URZ, URZ, URZ ;  /* 0x0000003f3f3ff290 */ /* 0x000ff6000fffe03f */
[----:B------:R1:W-:Y:S01]  /*afd50*/  STL.64 [R1+0xdb0], R8 ;  /* 0x000db00801007387 */ /* 0x0003e20000100a00 */
[----:B------:R3:W-:Y:S02]  /*afd60*/  STL.64 [R1+0xdb8], R10 ;  /* 0x000db80a01007387 */ /* 0x0007e40000100a00 */
[----:B------:R-:W2:Y:S02]  /*afd70*/  LDL.LU R241, [R1+0x23b4] ;  /* 0x0023b40001f17983 */ /* 0x000ea40000300800 */
[----:B------:R-:W2:Y:S01]  /*afd80*/  LDL.LU R242, [R1+0x23b8] ;  /* 0x0023b80001f27983 */ /* 0x000ea20000300800 */
[----:B------:R-:W2:Y:S01]  /*afd90*/  LDL.LU R243, [R1+0x23bc] ;  /* 0x0023bc0001f37983 */ /* 0x000ea20000300800 */
        /* <DEDUP_REMOVED lines=76> */
[----:B------:R-:W4:Y:S02]  /*b0260*/  LDL.LU R144, [R1+0x2f20] ;  /* 0x002f200001907983 */ /* 0x000f240000300800 */
[----:B------:R-:W4:Y:S02]  /*b0270*/  LDL.LU R145, [R1+0x2f24] ;  /* 0x002f240001917983 */ /* 0x000f240000300800 */
[----:B------:R-:W4:Y:S01]  /*b0280*/  LDL.LU R146, [R1+0x2f28] ;  /* 0x002f280001927983 */ /* 0x000f220000300800 */
[----:B------:R-:W4:Y:S01]  /*b0290*/  LDL.LU R147, [R1+0x2f2c] ;  /* 0x002f2c0001937983 */ /* 0x000f220000300800 */
[----:B-1----:R-:W4:Y:S02]  /*b02a0*/  LDL.LU R8, [R1+0x2f10] ;  /* 0x002f100001087983 */ /* 0x002f240000300800 */
[----:B------:R-:W4:Y:S02]  /*b02b0*/  LDL.LU R9, [R1+0x2f14] ;  /* 0x002f140001097983 */ /* 0x000f240000300800 */
[----:B---3--:R-:W4:Y:S01]  /*b02c0*/  LDL.LU R10, [R1+0x2f18] ;  /* 0x002f1800010a7983 */ /* 0x008f220000300800 */
        /* <DEDUP_REMOVED lines=27> */
[----:B-1----:R-:W3:Y:S01]  /*b0480*/  LDL.LU R140, [R1+0x2f30] ;  /* 0x002f3000018c7983 */ /* 0x002ee20000300800 */
[----:B------:R-:W3:Y:S02]  /*b0490*/  LDL.LU R141, [R1+0x2f34] ;  /* 0x002f3400018d7983 */ /* 0x000ee40000300800 */
[----:B------:R-:W3:Y:S02]  /*b04a0*/  LDL.LU R142, [R1+0x2f38] ;  /* 0x002f3800018e7983 */ /* 0x000ee40000300800 */
[----:B------:R-:W3:Y:S01]  /*b04b0*/  LDL.LU R143, [R1+0x2f3c] ;  /* 0x002f3c00018f7983 */ /* 0x000ee20000300800 */
[----:B------:R-:W-:Y:S01]  /*b04c0*/  STL.64 [R1+0x4748], R138 ;  /* 0x0047488a01007387 */ /* 0x000fe20000100a00 */
[----:B------:R4:W-:Y:S01]  /*b04d0*/  STL.64 [R1+0x4740], R136 ;  /* 0x0047408801007387 */ /* 0x0009e20000100a00 */
[C---:B--2---:R-:W-:Y:S08]  /*b04e0*/  HMMA.1688.F32.TF32 R12, R232.reuse, R126, R12 ;  /* 0x0000007ee80c723c */ /* 0x044ff0000008100c */
[C---:B---3--:R-:W-:Y:S08]  /*b04f0*/  HMMA.1688.F32.TF32 R140, R232.reuse, R138, R140 ;  /* 0x0000008ae88c723c */ /* 0x048ff0000008108c */
[C---:B----4-:R-:W-:Y:S08]  /*b0500*/  HMMA.1688.F32.TF32 R136, R232.reuse, R130, R8 ;  /* 0x00000082e888723c */ /* 0x050ff00000081008 */
[C---:B------:R-:W-:Y:S07]  /*b0510*/  HMMA.1688.F32.TF32 R8, R232.reuse, R122, R16 ;  /* 0x0000007ae808723c */ /* 0x040fee0000081010 */
[----:B------:R-:W-:Y:S01]  /*b0520*/  STL.64 [R1+0xda0], R140 ;  /* 0x000da08c01007387 */ /* 0x000fe20000100a00 */
[----:B------:R1:W-:Y:S02]  /*b0530*/  STL.64 [R1+0xda8], R142 ;  /* 0x000da88e01007387 */ /* 0x0003e40000100a00 */
[C---:B-1----:R-:W-:Y:S08]  /*b0540*/  HMMA.1688.F32.TF32 R140, R232.reuse, R134, R144 ;  /* 0x00000086e88c723c */ /* 0x042ff00000081090 */
[C---:B------:R-:W-:Y:S11]  /*b0550*/  HMMA.1688.F32.TF32 R16, R232.reuse, R118, R20 ;  /* 0x00000076e810723c */ /* 0x040ff60000081014 */
[----:B------:R-:W-:Y:S04]  /*b0560*/  @!UPT UIADD3 URZ, URZ, URZ, URZ ;  /* 0x0000003f3f3ff290 */ /* 0x000fe8000fffe03f */
        /* <DEDUP_REMOVED lines=73> */
[----:B------:R1:W-:Y:S01]  /*b0a00*/  STL.64 [R1+0xc00], R16 ;  /* 0x000c001001007387 */ /* 0x0003e20000100a00 */
[----:B------:R2:W-:Y:S02]  /*b0a10*/  STL.64 [R1+0xc08], R18 ;  /* 0x000c081201007387 */ /* 0x0005e40000100a00 */
[----:B------:R-:W3:Y:S01]  /*b0a20*/  LDL.LU R240, [R1+0x2bb0] ;  /* 0x002bb00001f07983 */ /* 0x000ee20000300800 */
[----:B------:R-:W-:Y:S04]  /*b0a30*/  LDS R232, [R3+0x1c200] ;  /* 0x01c2000003e87984 */ /* 0x000fe80000000800 */
[----:B------:R-:W-:Y:S04]  /*b0a40*/  LDS R234, [R3+0x1e200] ;  /* 0x01e2000003ea7984 */ /* 0x000fe80000000800 */
[----:B------:R-:W-:Y:S04]  /*b0a50*/  LDS R233, [R4+0x1c200] ;  /* 0x01c2000004e97984 */ /* 0x000fe80000000800 */
[----:B------:R-:W4:Y:S04]  /*b0a60*/  LDS R235, [R4+0x1e200] ;  /* 0x01e2000004eb7984 */ /* 0x000f280000000800 */
[----:B------:R1:W-:Y:S01]  /*b0a70*/  STL.64 [R1+0x890], R12 ;  /* 0x0008900c01007387 */ /* 0x0003e20000100a00 */
[----:B------:R1:W-:Y:S02]  /*b0a80*/  STL.64 [R1+0x898], R14 ;  /* 0x0008980e01007387 */ /* 0x0003e40000100a00 */
[----:B------:R1:W-:Y:S02]  /*b0a90*/  STL.64 [R1+0x880], R8 ;  /* 0x0008800801007387 */ /* 0x0003e40000100a00 */
[----:B------:R1:W-:Y:S01]  /*b0aa0*/  STL.64 [R1+0x888], R10 ;  /* 0x0008880a01007387 */ /* 0x0003e20000100a00 */
        /* <DEDUP_REMOVED lines=71> */
[----:B-1----:R-:W3:Y:S01]  /*b0f20*/  LDL.LU R16, [R1+0x2d30] ;  /* 0x002d300001107983 */ /* 0x002ee20000300800 */
[----:B------:R-:W3:Y:S01]  /*b0f30*/  LDL.LU R17, [R1+0x2d34] ;  /* 0x002d340001117983 */ /* 0x000ee20000300800 */
[----:B--2---:R-:W3:Y:S02]  /*b0f40*/  LDL.LU R18, [R1+0x2d38] ;  /* 0x002d380001127983 */ /* 0x004ee40000300800 */
        /* <DEDUP_REMOVED lines=51> */
[----:B------:R-:W3:Y:S01]  /*b1280*/  LDL.LU.64 R144, [R1+0x4760] ;  /* 0x0047600001907983 */ /* 0x000ee20000300a00 */
[C---:B--2---:R-:W-:Y:S11]  /*b1290*/  HMMA.1688.F32.TF32 R140, R236.reuse, R146, R140 ;  /* 0x00000092ec8c723c */ /* 0x044ff6000008108c */
[----:B------:R-:W-:Y:S11]  /*b12a0*/  @!UPT UIADD3 URZ, URZ, URZ, URZ ;  /* 0x0000003f3f3ff290 */ /* 0x000ff6000fffe03f */
[----:B------:R-:W-:Y:S01]  /*b12b0*/  @!UPT UIADD3 URZ, URZ, URZ, URZ ;  /* 0x0000003f3f3ff290 */ /* 0x000fe2000fffe03f */
[----:B------:R-:W-:Y:S01]  /*b12c0*/  STL.64 [R1+0xbe0], R140 ;  /* 0x000be08c01007387 */ /* 0x000fe20000100a00 */
[----:B------:R1:W-:Y:S03]  /*b12d0*/  STL.64 [R1+0xbe8], R142 ;  /* 0x000be88e01007387 */ /* 0x0003e60000100a00 */
[----:B-1----:R-:W3:Y:S01]  /*b12e0*/  LDL.LU.64 R142, [R1+0x4758] ;  /* 0x00475800018e7983 */ /* 0x002ee20000300a00 */
[----:B------:R-:W2:Y:S01]  /*b12f0*/  LDL.LU.64 R140, [R1+0x4750] ;  /* 0x00475000018c7983 */ /* 0x000ea20000300a00 */
[C---:B---3--:R-:W-:Y:S11]  /*b1300*/  HMMA.1688.F32.TF32 R136, R236.reuse, R142, R136 ;  /* 0x0000008eec88723c */ /* 0x048ff60000081088 */
[----:B------:R-:W-:Y:S11]  /*b1310*/  @!UPT UIADD3 URZ, URZ, URZ, URZ ;  /* 0x0000003f3f3ff290 */ /* 0x000ff6000fffe03f */
[----:B------:R-:W-:Y:S01]  /*b1320*/  @!UPT UIADD3 URZ, URZ, URZ, URZ ;  /* 0x0000003f3f3ff290 */ /* 0x000fe2000fffe03f */
[----:B------:R-:W-:Y:S01]  /*b1330*/  STL.64 [R1+0xbd0], R136 ;  /* 0x000bd08801007387 */ /* 0x000fe20000100a00 */
[----:B------:R1:W-:Y:S03]  /*b1340*/  STL.64 [R1+0xbd8], R138 ;  /* 0x000bd88a01007387 */ /* 0x0003e60000100a00 */
[----:B-1----:R-:W3:Y:S01]  /*b1350*/  LDL.LU.64 R138, [R1+0x4748] ;  /* 0x00474800018a7983 */ /* 0x002ee20000300a00 */
[----:B------:R-:W2:Y:S01]  /*b1360*/  LDL.LU.64 R136, [R1+0x4740] ;  /* 0x0047400001887983 */ /* 0x000ea20000300a00 */
[C---:B------:R-:W-:Y:S08]  /*b1370*/  HMMA.1688.F32.TF32 R12, R236.reuse, R134, R12 ;  /* 0x00000086ec0c723c */ /* 0x040ff0000008100c */
[C---:B---3--:R-:W-:Y:S11]  /*b1380*/  HMMA.1688.F32.TF32 R8, R236.reuse, R138, R8 ;  /* 0x0000008aec08723c */ /* 0x048ff60000081008 */
[----:B------:R-:W-:Y:S11]  /*b1390*/  @!UPT UIADD3 URZ, URZ, URZ, URZ ;  /* 0x0000003f3f3ff290 */ /* 0x000ff6000fffe03f */
[----:B------:R-:W-:Y:S01]  /*b13a0*/  @!UPT UIADD3 URZ, URZ, URZ, URZ ;  /* 0x0000003f3f3ff290 */ /* 0x000fe2000fffe03f */
[----:B------:R-:W-:Y:S01]  /*b13b0*/  STL.64 [R1+0xbc0], R8 ;  /* 0x000bc00801007387 */ /* 0x000fe20000100a00 */
[----:B------:R1:W-:Y:S02]  /*b13c0*/  STL.64 [R1+0xbc8], R10 ;  /* 0x000bc80a01007387 */ /* 0x0003e40000100a00 */
[C---:B-1----:R-:W-:Y:S08]  /*b13d0*/  HMMA.1688.F32.TF32 R8, R236.reuse, R130, R16 ;  /* 0x00000082ec08723c */ /* 0x042ff00000081010 */
[C---:B------:R-:W-:Y:S01]  /*b13e0*/  HMMA.1688.F32.TF32 R16, R236.reuse, R126, R20 ;  /* 0x0000007eec10723c */ /* 0x040fe20000081014 */
[----:B------:R-:W-:Y:S01]  /*b13f0*/  STL.64 [R1+0xbb0], R12 ;  /* 0x000bb00c01007387 */ /* 0x000fe20000100a00 */
[----:B------:R1:W-:Y:S06]  /*b1400*/  STL.64 [R1+0xbb8], R14 ;  /* 0x000bb80e01007387 */ /* 0x0003ec0000100a00 */
        /* <DEDUP_REMOVED lines=68> */
[----:B------:R-:W-:Y:S02]  /*b1850*/  STL.64 [R1+0xa48], R18 ;  /* 0x000a481201007387 */ /* 0x000fe40000100a00 */
[----:B------:R-:W3:Y:S05]  /*b1860*/  LDL.LU R244, [R1+0x2a30] ;  /* 0x002a300001f47983 */ /* 0x000eea0000300800 */
[----:B------:R1:W-:Y:S01]  /*b1870*/  STL.64 [R1+0xa30], R12 ;  /* 0x000a300c01007387 */ /* 0x0003e20000100a00 */
[----:B------:R1:W-:Y:S07]  /*b1880*/  STL.64 [R1+0xa38], R14 ;  /* 0x000a380e01007387 */ /* 0x0003ee0000100a00 */
[----:B------:R1:W-:Y:S01]  /*b1890*/  STL.64 [R1+0xa20], R8 ;  /* 0x000a200801007387 */ /* 0x0003e20000100a00 */
[----:B------:R1:W-:Y:S02]  /*b18a0*/  STL.64 [R1+0xa28], R10 ;  /* 0x000a280a01007387 */ /* 0x0003e40000100a00 */
        /* <DEDUP_REMOVED lines=67> */
[----:B-1----:R-:W4:Y:S02]  /*b1ce0*/  LDL.LU R12, [R1+0x2390] ;  /* 0x00239000010c7983 */ /* 0x002f240000300800 */
        /* <DEDUP_REMOVED lines=39> */
[----:B--2---:R-:W-:Y:S08]  /*b1f60*/  HMMA.1688.F32.TF32 R236, R236, R158, R8 ;  /* 0x0000009eecec723c */ /* 0x004ff00000081008 */
[C---:B----4-:R-:W-:Y:S11]  /*b1f70*/  HMMA.1688.F32.TF32 R8, R232.reuse, R154, R12 ;  /* 0x0000009ae808723c */ /* 0x050ff6000008100c */
[----:B------:R-:W-:Y:S04]  /*b1f80*/  @!UPT UIADD3 URZ, URZ, URZ, URZ ;  /* 0x0000003f3f3ff290 */ /* 0x000fe8000fffe03f */
[----:B------:R-:W-:Y:S01]  /*b1f90*/  STL.64 [R1+0x870], R236 ;  /* 0x000870ec01007387 */ /* 0x000fe20000100a00 */
[----:B------:R-:W-:Y:S07]  /*b1fa0*/  STL.64 [R1+0x878], R238 ;  /* 0x000878ee01007387 */ /* 0x000fee0000100a00 */
[----:B------:R-:W-:Y:S02]  /*b1fb0*/  STL.64 [R1+0x860], R8 ;  /* 0x0008600801007387 */ /* 0x000fe40000100a00 */
[----:B------:R3:W-:Y:S01]  /*b1fc0*/  STL.64 [R1+0x868], R10 ;  /* 0x0008680a01007387 */ /* 0x0007e20000100a00 */
[C---:B------:R-:W-:Y:S01]  /*b1fd0*/  HMMA.1688.F32.TF32 R12, R232.reuse, R142, R24 ;  /* 0x0000008ee80c723c */ /* 0x040fe20000081018 */
[----:B------:R-:W-:Y:S04]  /*b1fe0*/  LDS R236, [R3+0x1c280] ;  /* 0x01c2800003ec7984 */ /* 0x000fe80000000800 */
[----:B------:R-:W-:Y:S04]  /*b1ff0*/  LDS R238, [R3+0x1e280] ;  /* 0x01e2800003ee7984 */ /* 0x000fe80000000800 */
[----:B------:R-:W-:Y:S04]  /*b2000*/  LDS R237, [R4+0x1c280] ;  /* 0x01c2800004ed7984 */ /* 0x000fe80000000800 */
[----:B------:R-:W1:Y:S01]  /*b2010*/  LDS R239, [R4+0x1e280] ;  /* 0x01e2800004ef7984 */ /* 0x000e620000000800 */
[C---:B---3--:R-:W-:Y:S08]  /*b2020*/  HMMA.1688.F32.TF32 R8, R232.reuse, R150, R16 ;  /* 0x00000096e808723c */ /* 0x048ff00000081010 */
[C---:B------:R-:W-:Y:S11]  /*b2030*/  HMMA.1688.F32.TF32 R16, R232.reuse, R146, R20 ;  /* 0x00000092e810723c */ /* 0x040ff60000081014 */
[----:B------:R-:W-:Y:S04]  /*b2040*/  @!UPT UIADD3 URZ, URZ, URZ, URZ ;  /* 0x0000003f3f3ff290 */ /* 0x000fe8000fffe03f */
[----:B------:R-:W-:Y:S01]  /*b2050*/  STL.64 [R1+0xa10], R8 ;  /* 0x000a100801007387 */ /* 0x000fe20000100a00 */
[----:B------:R2:W-:Y:S02]  /*b2060*/  STL.64 [R1+0xa18], R10 ;  /* 0x000a180a01007387 */ /* 0x0005e40000100a00 */
[C---:B--2---:R-:W-:Y:S05]  /*b2070*/  HMMA.1688.F32.TF32 R8, R232.reuse, R138, R28 ;  /* 0x0000008ae808723c */ /* 0x044fea000008101c */
[----:B------:R-:W-:Y:S01]  /*b2080*/  STL.64 [R1+0xa00], R16 ;  /* 0x000a001001007387 */ /* 0x000fe20000100a00 */
[----:B------:R2:W-:Y:S02]  /*b2090*/  STL.64 [R1+0xa08], R18 ;  /* 0x000a081201007387 */ /* 0x0005e40000100a00 */
[----:B------:R-:W-:Y:S02]  /*b20a0*/  STL.64 [R1+0x9f0], R12 ;  /* 0x0009f00c01007387 */ /* 0x000fe40000100a00 */
[----:B------:R3:W-:Y:S01]  /*b20b0*/  STL.64 [R1+0x9f8], R14 ;  /* 0x0009f80e01007387 */ /* 0x0007e20000100a00 */
[C---:B--2---:R-:W-:Y:S08]  /*b20c0*/  HMMA.1688.F32.TF32 R16, R232.reuse, R134, R228 ;  /* 0x00000086e810723c */ /* 0x044ff000000810e4 */
[C---:B---3--:R-:W-:Y:S04]  /*b20d0*/  HMMA.1688.F32.TF32 R12, R232.reuse, R130, R224 ;  /* 0x00000082e80c723c */ /* 0x048fe800000810e0 */
[----:B------:R-:W-:Y:S01]  /*b20e0*/  STL.64 [R1+0x9e0], R8 ;  /* 0x0009e00801007387 */ /* 0x000fe20000100a00 */
[----:B------:R2:W-:Y:S03]  /*b20f0*/  STL.64 [R1+0x9e8], R10 ;  /* 0x0009e80a01007387 */ /* 0x0005e60000100a00 */
        /* <DEDUP_REMOVED lines=169> */
[C---:B----4-:R-:W-:Y:S11]  /*b2b90*/  HMMA.1688.F32.TF32 R8, R232.reuse, R50, R8 ;  /* 0x00000032e808723c */ /* 0x050ff60000081008 */
[----:B------:R-:W-:Y:S11]  /*b2ba0*/  @!UPT UIADD3 URZ, URZ, URZ, URZ ;  /* 0x0000003f3f3ff290 */ /* 0x000ff6000fffe03f */
[----:B------:R-:W-:Y:S01]  /*b2bb0*/  @!UPT UIADD3 URZ, URZ, URZ, URZ ;  /* 0x0000003f3f3ff290 */ /* 0x000fe2000fffe03f */
[----:B------:R-:W-:Y:S01]  /*b2bc0*/  STL.64 [R1+0x800], R8 ;  /* 0x0008000801007387 */ /* 0x000fe20000100a00 */
[----:B------:R3:W-:Y:S02]  /*b2bd0*/  STL.64 [R1+0x808], R10 ;  /* 0x0008080a01007387 */ /* 0x0007e40000100a00 */
[C---:B---3--:R-:W-:Y:S08]  /*b2be0*/  HMMA.1688.F32.TF32 R8, R232.reuse, R46, R12 ;  /* 0x0000002ee808723c */ /* 0x048ff0000008100c */
[C---:B--2---:R-:W-:Y:S11]  /*b2bf0*/  HMMA.1688.F32.TF32 R12, R232.reuse, R42, R16 ;  /* 0x0000002ae80c723c */ /* 0x044ff60000081010 */
[----:B------:R-:W-:Y:S04]  /*b2c00*/  @!UPT UIADD3 URZ, URZ, URZ, URZ ;  /* 0x0000003f3f3ff290 */ /* 0x000fe8000fffe03f */
[----:B------:R-:W-:Y:S01]  /*b2c10*/  STL.64 [R1+0x7f0], R8 ;  /* 0x0007f00801007387 */ /* 0x000fe20000100a00 */
[----:B------:R1:W-:Y:S02]  /*b2c20*/  STL.64 [R1+0x7f8], R10 ;  /* 0x0007f80a01007387 */ /* 0x0003e40000100a00 */
[C---:B-1----:R-:W-:Y:S08]  /*b2c30*/  HMMA.1688.F32.TF32 R8, R232.reuse, R38, R20 ;  /* 0x00000026e808723c */ /* 0x042ff00000081014 */
[C---:B------:R-:W-:Y:S01]  /*b2c40*/  HMMA.1688.F32.TF32 R16, R232.reuse, R34, R24 ;  /* 0x00000022e810723c */ /* 0x040fe20000081018 */
[----:B------:R-:W-:Y:S01]  /*b2c50*/  STL.64 [R1+0x7e0], R12 ;  /* 0x0007e00c01007387 */ /* 0x000fe20000100a00 */
[----:B------:R1:W-:Y:S06]  /*b2c60*/  STL.64 [R1+0x7e8], R14 ;  /* 0x0007e80e01007387 */ /* 0x0003ec0000100a00 */
[----:B-1----:R-:W-:Y:S01]  /*b2c70*/  HMMA.1688.F32.TF32 R12, R232, R158, R28 ;  /* 0x0000009ee80c723c */ /* 0x002fe2000008101c */
        /* <DEDUP_REMOVED lines=10> */
[----:B------:R2:W-:Y:S02]  /*b2d20*/  STL.64 [R1+0x7b8], R14 ;  /* 0x0007b80e01007387 */ /* 0x0005e40000100a00 */
[C---:B--2---:R-:W-:Y:S11]  /*b2d30*/  HMMA.1688.F32.TF32 R12, R236.reuse, R150, R224 ;  /* 0x00000096ec0c723c */ /* 0x044ff600000810e0 */
[----:B------:R-:W-:Y:S04]  /*b2d40*/  @!UPT UIADD3 URZ, URZ, URZ, URZ ;  /* 0x0000003f3f3ff290 */ /* 0x000fe8000fffe03f */
[----:B------:R-:W-:Y:S01]  /*b2d50*/  STL.64 [R1+0x7a0], R8 ;  /* 0x0007a00801007387 */ /* 0x000fe20000100a00 */
[----:B------:R2:W-:Y:S02]  /*b2d60*/  STL.64 [R1+0x7a8], R10 ;  /* 0x0007a80a01007387 */ /* 0x0005e40000100a00 */
[C---:B--2---:R-:W-:Y:S08]  /*b2d70*/  HMMA.1688.F32.TF32 R8, R236.reuse, R146, R220 ;  /* 0x00000092ec08723c */ /* 0x044ff000000810dc */
        /* <DEDUP_REMOVED lines=166> */
[C---:B----4-:R-:W-:Y:S08]  /*b37e0*/  HMMA.1688.F32.TF32 R8, R236.reuse, R70, R8 ;  /* 0x00000046ec08723c */ /* 0x050ff00000081008 */
[C---:B---3--:R-:W-:Y:S11]  /*b37f0*/  HMMA.1688.F32.TF32 R12, R236.reuse, R66, R12 ;  /* 0x00000042ec0c723c */ /* 0x048ff6000008100c */
[----:B------:R-:W-:Y:S04]  /*b3800*/  @!UPT UIADD3 URZ, URZ, URZ, URZ ;  /* 0x0000003f3f3ff290 */ /* 0x000fe8000fffe03f */
[----:B------:R-:W-:Y:S01]  /*b3810*/  STL.64 [R1+0x1380], R8 ;  /* 0x0013800801007387 */ /* 0x000fe20000100a00 */
[----:B------:R2:W-:Y:S02]  /*b3820*/  STL.64 [R1+0x1388], R10 ;  /* 0x0013880a01007387 */ /* 0x0005e40000100a00 */
[C---:B--2---:R-:W-:Y:S08]  /*b3830*/  HMMA.1688.F32.TF32 R8, R236.reuse, R62, R16 ;  /* 0x0000003eec08723c */ /* 0x044ff00000081010 */
        /* <DEDUP_REMOVED lines=30> */
[----:B------:R2:W-:Y:S02]  /*b3a20*/  STL.64 [R1+0x1438], R18 ;  /* 0x0014381201007387 */ /* 0x0005e40000100a00 */
[----:B------:R-:W-:Y:S02]  /*b3a30*/  STL.64 [R1+0x1420], R12 ;  /* 0x0014200c01007387 */ /* 0x000fe40000100a00 */
[----:B------:R3:W-:Y:S02]  /*b3a40*/  STL.64 [R1+0x1428], R14 ;  /* 0x0014280e01007387 */ /* 0x0007e40000100a00 */
        /* <DEDUP_REMOVED lines=161> */
[C---:B--2---:R-:W-:Y:S08]  /*b4460*/  HMMA.1688.F32.TF32 R16, R232.reuse, R82, R16 ;  /* 0x00000052e810723c */ /* 0x044ff00000081010 */
        /* <DEDUP_REMOVED lines=468> */
[----:B------:R-:W-:Y:S02]  /*b61b0*/  STL.64 [R1+0x2578], R18 ;  /* 0x0025781201007387 */ /* 0x000fe40000100a00 */
[----:B------:R-:W2:Y:S01]  /*b61c0*/  LDL.LU R240, [R1+0x1e20] ;  /* 0x001e200001f07983 */ /* 0x000ea20000300800 */
[----:B------:R-:W-:Y:S04]  /*b61d0*/  LDS R232, [R3+0x1c500] ;  /* 0x01c5000003e87984 */ /* 0x000fe80000000800 */
[----:B------:R-:W-:Y:S04]  /*b61e0*/  LDS R234, [R3+0x1e500] ;  /* 0x01e5000003ea7984 */ /* 0x000fe80000000800 */
[----:B------:R-:W-:Y:S04]  /*b61f0*/  LDS R233, [R4+0x1c500] ;  /* 0x01c5000004e97984 */ /* 0x000fe80000000800 */
[----:B------:R-:W1:Y:S04]  /*b6200*/  LDS R235, [R4+0x1e500] ;  /* 0x01e5000004eb7984 */ /* 0x000e680000000800 */
        /* <DEDUP_REMOVED lines=79> */
[----:B-1----:R-:W4:Y:S01]  /*b6700*/  LDL.LU R8, [R1+0x2100] ;  /* 0x0021000001087983 */ /* 0x002f220000300800 */
        /* <DEDUP_REMOVED lines=63> */
[C---:B----4-:R-:W-:Y:S01]  /*b6b00*/  HMMA.1688.F32.TF32 R8, R236.reuse, R134, R8 ;  /* 0x00000086ec08723c */ /* 0x050fe20000081008 */
[----:B------:R-:W4:Y:S07]  /*b6b10*/  LDL.LU.64 R136, [R1+0x4710] ;  /* 0x0047100001887983 */ /* 0x000f2e0000300a00 */
[C---:B------:R-:W-:Y:S08]  /*b6b20*/  HMMA.1688.F32.TF32 R16, R236.reuse, R126, R16 ;  /* 0x0000007eec10723c */ /* 0x040ff00000081010 */
[C---:B---3--:R-:W-:Y:S11]  /*b6b30*/  HMMA.1688.F32.TF32 R244, R236.reuse, R138, R244 ;  /* 0x0000008aecf4723c */ /* 0x048ff600000810f4 */
[----:B------:R-:W-:Y:S11]  /*b6b40*/  @!UPT UIADD3 URZ, URZ, URZ, URZ ;  /* 0x0000003f3f3ff290 */ /* 0x000ff6000fffe03f */
[----:B------:R-:W-:Y:S01]  /*b6b50*/  @!UPT UIADD3 URZ, URZ, URZ, URZ ;  /* 0x0000003f3f3ff290 */ /* 0x000fe2000fffe03f */
[----:B------:R-:W-:Y:S01]  /*b6b60*/  STL.64 [R1+0x2530], R244 ;  /* 0x002530f401007387 */ /* 0x000fe20000100a00 */
[----:B------:R1:W-:Y:S03]  /*b6b70*/  STL.64 [R1+0x2538], R246 ;  /* 0x002538f601007387 */ /* 0x0003e60000100a00 */
[----:B-1----:R-:W3:Y:S01]  /*b6b80*/  LDL.LU.64 R246, [R1+0x4708] ;  /* 0x0047080001f67983 */ /* 0x002ee20000300a00 */
[----:B------:R-:W2:Y:S02]  /*b6b90*/  LDL.LU.64 R244, [R1+0x4700] ;  /* 0x0047000001f47983 */ /* 0x000ea40000300a00 */
[----:B------:R-:W-:Y:S02]  /*b6ba0*/  STL.64 [R1+0x2520], R8 ;  /* 0x0025200801007387 */ /* 0x000fe40000100a00 */
[----:B------:R1:W-:Y:S02]  /*b6bb0*/  STL.64 [R1+0x2528], R10 ;  /* 0x0025280a01007387 */ /* 0x0003e40000100a00 */
[C---:B-1----:R-:W-:Y:S08]  /*b6bc0*/  HMMA.1688.F32.TF32 R8, R236.reuse, R130, R12 ;  /* 0x00000082ec08723c */ /* 0x042ff0000008100c */
[C---:B------:R-:W-:Y:S11]  /*b6bd0*/  HMMA.1688.F32.TF32 R12, R236.reuse, R122, R20 ;  /* 0x0000007aec0c723c */ /* 0x040ff60000081014 */
[----:B------:R-:W-:Y:S04]  /*b6be0*/  @!UPT UIADD3 URZ, URZ, URZ, URZ ;  /* 0x0000003f3f3ff290 */ /* 0x000fe8000fffe03f */
[----:B------:R-:W-:Y:S01]  /*b6bf0*/  STL.64 [R1+0x2510], R8 ;  /* 0x0025100801007387 */ /* 0x000fe20000100a00 */
[----:B------:R1:W-:Y:S02]  /*b6c00*/  STL.64 [R1+0x2518], R10 ;  /* 0x0025180a01007387 */ /* 0x0003e40000100a00 */
[C---:B-1----:R-:W-:Y:S01]  /*b6c10*/  HMMA.1688.F32.TF32 R8, R236.reuse, R118, R24 ;  /* 0x00000076ec08723c */ /* 0x042fe20000081018 */
[----:B------:R-:W-:Y:S01]  /*b6c20*/  STL.64 [R1+0x2500], R16 ;  /* 0x0025001001007387 */ /* 0x000fe20000100a00 */
[----:B------:R1:W-:Y:S03]  /*b6c30*/  STL.64 [R1+0x2508], R18 ;  /* 0x0025081201007387 */ /* 0x0003e60000100a00 */
[----:B------:R-:W-:Y:S02]  /*b6c40*/  STL.64 [R1+0x24f0], R12 ;  /* 0x0024f00c01007387 */ /* 0x000fe40000100a00 */
[----:B------:R4:W-:Y:S01]  /*b6c50*/  STL.64 [R1+0x24f8], R14 ;  /* 0x0024f80e01007387 */ /* 0x0009e20000100a00 */
[C---:B-1----:R-:W-:Y:S08]  /*b6c60*/  HMMA.1688.F32.TF32 R16, R236.reuse, R114, R28 ;  /* 0x00000072ec10723c */ /* 0x042ff0000008101c */
[C---:B----4-:R-:W-:Y:S07]  /*b6c70*/  HMMA.1688.F32.TF32 R12, R236.reuse, R110, R228 ;  /* 0x0000006eec0c723c */ /* 0x050fee00000810e4 */
        /* <DEDUP_REMOVED lines=57> */
[----:B------:R1:W-:Y:S01]  /*b7010*/  STL.64 [R1+0x23b0], R16 ;  /* 0x0023b01001007387 */ /* 0x0003e20000100a00 */
[----:B------:R4:W-:Y:S02]  /*b7020*/  STL.64 [R1+0x23b8], R18 ;  /* 0x0023b81201007387 */ /* 0x0009e40000100a00 */
        /* <DEDUP_REMOVED lines=70> */
[----:B----4-:R-:W2:Y:S01]  /*b7490*/  LDL.LU R18, [R1+0x1a58] ;  /* 0x001a580001127983 */ /* 0x010ea20000300800 */
        /* <DEDUP_REMOVED lines=37> */
[----:B----4-:R-:W-:Y:S03]  /*b76f0*/  HMMA.1688.F32.TF32 R236, R236, R158, R240 ;  /* 0x0000009eecec723c */ /* 0x010fe600000810f0 */
[----:B------:R-:W4:Y:S01]  /*b7700*/  LDL.LU.64 R242, [R1+0x46f8] ;  /* 0x0046f80001f27983 */ /* 0x000f220000300a00 */
[----:B------:R-:W3:Y:S11]  /*b7710*/  LDL.LU.64 R240, [R1+0x46f0] ;  /* 0x0046f00001f07983 */ /* 0x000ef60000300a00 */
[----:B------:R-:W-:Y:S08]  /*b7720*/  @!UPT UIADD3 URZ, URZ, URZ, URZ ;  /* 0x0000003f3f3ff290 */ /* 0x000ff0000fffe03f */
[----:B------:R1:W-:Y:S01]  /*b7730*/  STL.64 [R1+0x2060], R236 ;  /* 0x002060ec01007387 */ /* 0x0003e20000100a00 */
[----:B------:R2:W-:Y:S03]  /*b7740*/  STL.64 [R1+0x2068], R238 ;  /* 0x002068ee01007387 */ /* 0x0005e60000100a00 */
[----:B-1----:R-:W3:Y:S01]  /*b7750*/  LDL.LU R236, [R1+0x1dd0] ;  /* 0x001dd00001ec7983 */ /* 0x002ee20000300800 */
[----:B------:R-:W3:Y:S02]  /*b7760*/  LDL.LU R237, [R1+0x1dd4] ;  /* 0x001dd40001ed7983 */ /* 0x000ee40000300800 */
[----:B--2---:R-:W3:Y:S02]  /*b7770*/  LDL.LU R238, [R1+0x1dd8] ;  /* 0x001dd80001ee7983 */ /* 0x004ee40000300800 */
[----:B------:R-:W3:Y:S01]  /*b7780*/  LDL.LU R239, [R1+0x1ddc] ;  /* 0x001ddc0001ef7983 */ /* 0x000ee20000300800 */
[C---:B------:R-:W-:Y:S08]  /*b7790*/  HMMA.1688.F32.TF32 R8, R232.reuse, R150, R8 ;  /* 0x00000096e808723c */ /* 0x040ff00000081008 */
[C---:B---3--:R-:W-:Y:S11]  /*b77a0*/  HMMA.1688.F32.TF32 R236, R232.reuse, R154, R236 ;  /* 0x0000009ae8ec723c */ /* 0x048ff600000810ec */
[----:B------:R-:W-:Y:S11]  /*b77b0*/  @!UPT UIADD3 URZ, URZ, URZ, URZ ;  /* 0x0000003f3f3ff290 */ /* 0x000ff6000fffe03f */
[----:B------:R-:W-:Y:S01]  /*b77c0*/  @!UPT UIADD3 URZ, URZ, URZ, URZ ;  /* 0x0000003f3f3ff290 */ /* 0x000fe2000fffe03f */
[----:B------:R-:W-:Y:S01]  /*b77d0*/  STL.64 [R1+0x2050], R236 ;  /* 0x002050ec01007387 */ /* 0x000fe20000100a00 */
[----:B------:R-:W-:Y:S02]  /*b77e0*/  STL.64 [R1+0x2058], R238 ;  /* 0x002058ee01007387 */ /* 0x000fe40000100a00 */
[----:B------:R-:W-:Y:S02]  /*b77f0*/  STL.64 [R1+0x2380], R8 ;  /* 0x0023800801007387 */ /* 0x000fe40000100a00 */
[----:B------:R1:W-:Y:S01]  /*b7800*/  STL.64 [R1+0x2388], R10 ;  /* 0x0023880a01007387 */ /* 0x0003e20000100a00 */
[----:B------:R-:W-:Y:S04]  /*b7810*/  LDS R236, [R3+0x1c580] ;  /* 0x01c5800003ec7984 */ /* 0x000fe80000000800 */
[----:B------:R-:W-:Y:S04]  /*b7820*/  LDS R238, [R3+0x1e580] ;  /* 0x01e5800003ee7984 */ /* 0x000fe80000000800 */
[----:B------:R-:W-:Y:S04]  /*b7830*/  LDS R237, [R4+0x1c580] ;  /* 0x01c5800004ed7984 */ /* 0x000fe80000000800 */
[----:B------:R-:W2:Y:S01]  /*b7840*/  LDS R239, [R4+0x1e580] ;  /* 0x01e5800004ef7984 */ /* 0x000ea20000000800 */
[C---:B-1----:R-:W-:Y:S08]  /*b7850*/  HMMA.1688.F32.TF32 R8, R232.reuse, R146, R12 ;  /* 0x00000092e808723c */ /* 0x042ff0000008100c */
[C---:B------:R-:W-:Y:S11]  /*b7860*/  HMMA.1688.F32.TF32 R12, R232.reuse, R142, R16 ;  /* 0x0000008ee80c723c */ /* 0x040ff60000081010 */
[----:B------:R-:W-:Y:S04]  /*b7870*/  @!UPT UIADD3 URZ, URZ, URZ, URZ ;  /* 0x0000003f3f3ff290 */ /* 0x000fe8000fffe03f */
        /* <DEDUP_REMOVED lines=176> */
[C---:B---3--:R-:W-:Y:S11]  /*b8380*/  HMMA.1688.F32.TF32 R12, R232.reuse, R42, R16 ;  /* 0x0000002ae80c723c */ /* 0x048ff60000081010 */
        /* <DEDUP_REMOVED lines=18> */
[----:B------:R-:W-:Y:S02]  /*b84b0*/  STL.64 [R1+0x2048], R14 ;  /* 0x0020480e01007387 */ /* 0x000fe40000100a00 */
        /* <DEDUP_REMOVED lines=42> */
[----:B------:R-:W-:Y:S01]  /*b8760*/  STL.64 [R1+0x20e8], R18 ;  /* 0x0020e81201007387 */ /* 0x000fe20000100a00 */
[----:B------:R-:W-:Y:S01]  /*b8770*/  STL.64 [R1+0x46b8], R94 ;  /* 0x0046b85e01007387 */ /* 0x000fe20000100a00 */
[C---:B--2---:R-:W-:Y:S04]  /*b8780*/  HMMA.1688.F32.TF32 R12, R236.reuse, R94, R168 ;  /* 0x0000005eec0c723c */ /* 0x044fe800000810a8 */
[----:B------:R-:W-:Y:S01]  /*b8790*/  STL.64 [R1+0x20d0], R8 ;  /* 0x0020d00801007387 */ /* 0x000fe20000100a00 */
[----:B------:R2:W-:Y:S03]  /*b87a0*/  STL.64 [R1+0x20d8], R10 ;  /* 0x0020d80a01007387 */ /* 0x0005e60000100a00 */
[C---:B--2---:R-:W-:Y:S11]  /*b87b0*/  HMMA.1688.F32.TF32 R8, R236.reuse, R90, R164 ;  /* 0x0000005aec08723c */ /* 0x044ff600000810a4 */
[----:B------:R-:W-:Y:S04]  /*b87c0*/  @!UPT UIADD3 URZ, URZ, URZ, URZ ;  /* 0x0000003f3f3ff290 */ /* 0x000fe8000fffe03f */
[----:B------:R-:W-:Y:S01]  /*b87d0*/  STL.64 [R1+0x20c0], R12 ;  /* 0x0020c00c01007387 */ /* 0x000fe20000100a00 */
[----:B------:R2:W-:Y:S02]  /*b87e0*/  STL.64 [R1+0x20c8], R14 ;  /* 0x0020c80e01007387 */ /* 0x0005e40000100a00 */
[----:B------:R-:W-:Y:S01]  /*b87f0*/  STL.64 [R1+0x46b0], R90 ;  /* 0x0046b05a01007387 */ /* 0x000fe20000100a00 */
[C---:B--2---:R-:W-:Y:S04]  /*b8800*/  HMMA.1688.F32.TF32 R12, R236.reuse, R86, R160 ;  /* 0x00000056ec0c723c */ /* 0x044fe800000810a0 */
[----:B------:R-:W-:Y:S01]  /*b8810*/  STL.64 [R1+0x20b0], R8 ;  /* 0x0020b00801007387 */ /* 0x000fe20000100a00 */
[----:B------:R2:W-:Y:S02]  /*b8820*/  STL.64 [R1+0x20b8], R10 ;  /* 0x0020b80a01007387 */ /* 0x0005e40000100a00 */
[----:B------:R-:W3:Y:S01]  /*b8830*/  LDL.LU R160, [R1+0x580] ;  /* 0x0005800001a07983 */ /* 0x000ee20000300800 */
[----:B--2---:R-:W-:Y:S11]  /*b8840*/  HMMA.1688.F32.TF32 R8, R236, R82, R248 ;  /* 0x00000052ec08723c */ /* 0x004ff600000810f8 */
[----:B------:R-:W-:Y:S04]  /*b8850*/  @!UPT UIADD3 URZ, URZ, URZ, URZ ;  /* 0x0000003f3f3ff290 */ /* 0x000fe8000fffe03f */
[----:B------:R2:W-:Y:S01]  /*b8860*/  STL.64 [R1+0x20a0], R12 ;  /* 0x0020a00c01007387 */ /* 0x0005e20000100a00 */
[----:B------:R1:W-:Y:S02]  /*b8870*/  STL.64 [R1+0x20a8], R14 ;  /* 0x0020a80e01007387 */ /* 0x0003e40000100a00 */
[----:B----4-:R-:W-:Y:S02]  /*b8880*/  IMAD.MOV.U32 R164, RZ, RZ, R243 ;  /* 0x000000ffffa47224 */ /* 0x010fe400078e00f3 */
[----:B------:R-:W-:Y:S02]  /*b8890*/  IMAD.MOV.U32 R165, RZ, RZ, R242 ;  /* 0x000000ffffa57224 */ /* 0x000fe400078e00f2 */
[----:B------:R-:W-:Y:S01]  /*b88a0*/  IMAD.MOV.U32 R166, RZ, RZ, R241 ;  /* 0x000000ffffa67224 */ /* 0x000fe200078e00f1 */
[----:B------:R-:W-:Y:S01]  /*b88b0*/  MOV R167, R240 ;  /* 0x000000f000a77202 */ /* 0x000fe20000000f00 */
        /* <DEDUP_REMOVED lines=63> */
[----:B-1----:R-:W2:Y:S01]  /*b8cb0*/  LDL.LU R14, [R1+0x6d8] ;  /* 0x0006d800010e7983 */ /* 0x002ea20000300800 */
[----:B------:R-:W2:Y:S01]  /*b8cc0*/  LDL.LU R15, [R1+0x6dc] ;  /* 0x0006dc00010f7983 */ /* 0x000ea20000300800 */
[----:B----4-:R-:W4:Y:S02]  /*b8cd0*/  LDL.LU R8, [R1+0x1150] ;  /* 0x0011500001087983 */ /* 0x010f240000300800 */
        /* <DEDUP_REMOVED lines=27> */
[----:B------:R-:W-:-:S02]  /*b8e90*/  IMAD.MOV.U32 R248, RZ, RZ, R244 ;  /* 0x000000fffff87224 */ /* 0x000fc400078e00f4 */
[----:B------:R-:W-:Y:S02]  /*b8ea0*/  IMAD.MOV.U32 R249, RZ, RZ, R245 ;  /* 0x000000fffff97224 */ /* 0x000fe400078e00f5 */
[----:B------:R-:W-:Y:S01]  /*b8eb0*/  IMAD.MOV.U32 R250, RZ, RZ, R246 ;  /* 0x000000fffffa7224 */ /* 0x000fe200078e00f6 */
[----:B------:R-:W-:Y:S02]  /*b8ec0*/  MOV R251, R247 ;  /* 0x000000f700fb7202 */ /* 0x000fe40000000f00 */
[----:B---3--:R-:W-:Y:S01]  /*b8ed0*/  MOV R175, R243 ;  /* 0x000000f300af7202 */ /* 0x008fe20000000f00 */
[----:B------:R-:W-:Y:S02]  /*b8ee0*/  IMAD.MOV.U32 R174, RZ, RZ, R242 ;  /* 0x000000ffffae7224 */ /* 0x000fe400078e00f2 */
[----:B------:R-:W-:Y:S02]  /*b8ef0*/  IMAD.MOV.U32 R173, RZ, RZ, R241 ;  /* 0x000000ffffad7224 */ /* 0x000fe400078e00f1 */
[----:B------:R-:W-:-:S02]  /*b8f00*/  IMAD.MOV.U32 R172, RZ, RZ, R240 ;  /* 0x000000ffffac7224 */ /* 0x000fc400078e00f0 */
        /* <DEDUP_REMOVED lines=8> */
[C---:B----4-:R-:W-:Y:S08]  /*b8f90*/  HMMA.1688.F32.TF32 R88, R236.reuse, R78, R8 ;  /* 0x0000004eec58723c */ /* 0x050ff00000081008 */
[C---:B--2---:R-:W-:Y:S08]  /*b8fa0*/  HMMA.1688.F32.TF32 R8, R236.reuse, R74, R12 ;  /* 0x0000004aec08723c */ /* 0x044ff0000008100c */
[C---:B------:R-:W-:Y:S08]  /*b8fb0*/  HMMA.1688.F32.TF32 R16, R236.reuse, R66, R16 ;  /* 0x00000042ec10723c */ /* 0x040ff00000081010 */
[C---:B------:R-:W-:Y:S01]  /*b8fc0*/  HMMA.1688.F32.TF32 R12, R236.reuse, R62, R20 ;  /* 0x0000003eec0c723c */ /* 0x040fe20000081014 */
[----:B------:R-:W-:Y:S01]  /*b8fd0*/  STL.64 [R1+0x2080], R88 ;  /* 0x0020805801007387 */ /* 0x000fe20000100a00 */
[----:B------:R-:W-:Y:S05]  /*b8fe0*/  STL.64 [R1+0x2088], R90 ;  /* 0x0020885a01007387 */ /* 0x000fea0000100a00 */
        /* <DEDUP_REMOVED lines=24> */
[----:B------:R-:W-:Y:S01]  /*b9170*/  STL.64 [R1+0x6b8], R14 ;  /* 0x0006b80e01007387 */ /* 0x000fe20000100a00 */
[----:B-1----:R-:W-:Y:S05]  /*b9180*/  HMMA.1688.F32.TF32 R16, R236, R70, R208 ;  /* 0x00000046ec10723c */ /* 0x002fea00000810d0 */
[----:B------:R-:W-:Y:S01]  /*b9190*/  STL.64 [R1+0x6a0], R8 ;  /* 0x0006a00801007387 */ /* 0x000fe20000100a00 */
[----:B------:R-:W-:Y:S11]  /*b91a0*/  STL.64 [R1+0x6a8], R10 ;  /* 0x0006a80a01007387 */ /* 0x000ff60000100a00 */
[----:B------:R-:W-:Y:S06]  /*b91b0*/  @!UPT UIADD3 URZ, URZ, URZ, URZ ;  /* 0x0000003f3f3ff290 */ /* 0x000fec000fffe03f */
[----:B------:R-:W-:Y:S01]  /*b91c0*/  STL.64 [R1+0x640], R16 ;  /* 0x0006401001007387 */ /* 0x000fe20000100a00 */
[----:B------:R1:W-:Y:S02]  /*b91d0*/  STL.64 [R1+0x648], R18 ;  /* 0x0006481201007387 */ /* 0x0003e40000100a00 */
[C---:B-1----:R-:W-:Y:S08]  /*b91e0*/  HMMA.1688.F32.TF32 R16, R232.reuse, R146, R200 ;  /* 0x00000092e810723c */ /* 0x042ff000000810c8 */
[----:B---3--:R-:W-:Y:S08]  /*b91f0*/  HMMA.1688.F32.TF32 R8, R232, R154, R240 ;  /* 0x0000009ae808723c */ /* 0x008ff000000810f0 */
[----:B------:R-:W-:Y:S01]  /*b9200*/  HMMA.1688.F32.TF32 R12, R236, R158, R244 ;  /* 0x0000009eec0c723c */ /* 0x000fe200000810f4 */
[----:B------:R-:W-:Y:S04]  /*b9210*/  LDS R236, [R3+0x1c680] ;  /* 0x01c6800003ec7984 */ /* 0x000fe80000000800 */
[----:B------:R-:W-:Y:S04]  /*b9220*/  LDS R238, [R3+0x1e680] ;  /* 0x01e6800003ee7984 */ /* 0x000fe80000000800 */
[----:B------:R-:W-:Y:S04]  /*b9230*/  LDS R237, [R4+0x1c680] ;  /* 0x01c6800004ed7984 */ /* 0x000fe80000000800 */
[----:B------:R-:W1:Y:S10]  /*b9240*/  LDS R239, [R4+0x1e680] ;  /* 0x01e6800004ef7984 */ /* 0x000e740000000800 */
        /* <DEDUP_REMOVED lines=107> */
[----:B-1----:R-:W3:Y:S02]  /*b9900*/  LDL.LU R8, [R1+0x510] ;  /* 0x0005100001087983 */ /* 0x002ee40000300800 */
        /* <DEDUP_REMOVED lines=47> */
[----:B------:R-:W3:Y:S02]  /*b9c00*/  LDL.LU R160, [R1] ;  /* 0x0000000001a07983 */ /* 0x000ee40000300800 */
[----:B------:R-:W3:Y:S02]  /*b9c10*/  LDL.LU R161, [R1+0x4] ;  /* 0x0000040001a17983 */ /* 0x000ee40000300800 */
[----:B------:R-:W3:Y:S01]  /*b9c20*/  LDL.LU R162, [R1+0x8] ;  /* 0x0000080001a27983 */ /* 0x000ee20000300800 */
[----:B------:R-:W3:Y:S01]  /*b9c30*/  LDL.LU R163, [R1+0xc] ;  /* 0x00000c0001a37983 */ /* 0x000ee20000300800 */
[C---:B--2---:R-:W-:Y:S11]  /*b9c40*/  HMMA.1688.F32.TF32 R92, R232.reuse, R98, R92 ;  /* 0x00000062e85c723c */ /* 0x044ff6000008105c */
[----:B------:R-:W-:Y:S11]  /*b9c50*/  @!UPT UIADD3 URZ, URZ, URZ, URZ ;  /* 0x0000003f3f3ff290 */ /* 0x000ff6000fffe03f */
[----:B------:R-:W-:Y:S01]  /*b9c60*/  @!UPT UIADD3 URZ, URZ, URZ, URZ ;  /* 0x0000003f3f3ff290 */ /* 0x000fe2000fffe03f */
[----:B------:R-:W-:Y:S01]  /*b9c70*/  STL.64 [R1+0x5c0], R92 ;  /* 0x0005c05c01007387 */ /* 0x000fe20000100a00 */
[----:B------:R1:W-:Y:S03]  /*b9c80*/  STL.64 [R1+0x5c8], R94 ;  /* 0x0005c85e01007387 */ /* 0x0003e60000100a00 */
[----:B-1----:R-:W2:Y:S02]  /*b9c90*/  LDL.LU.64 R94, [R1+0x46b8] ;  /* 0x0046b800015e7983 */ /* 0x002ea40000300a00 */
[C---:B--2---:R-:W-:Y:S11]  /*b9ca0*/  HMMA.1688.F32.TF32 R88, R232.reuse, R94, R88 ;  /* 0x0000005ee858723c */ /* 0x044ff60000081058 */
[----:B------:R-:W-:Y:S11]  /*b9cb0*/  @!UPT UIADD3 URZ, URZ, URZ, URZ ;  /* 0x0000003f3f3ff290 */ /* 0x000ff6000fffe03f */
[----:B------:R-:W-:Y:S01]  /*b9cc0*/  @!UPT UIADD3 URZ, URZ, URZ, URZ ;  /* 0x0000003f3f3ff290 */ /* 0x000fe2000fffe03f */
[----:B------:R-:W-:Y:S01]  /*b9cd0*/  STL.64 [R1+0x5b0], R88 ;  /* 0x0005b05801007387 */ /* 0x000fe20000100a00 */
[----:B------:R1:W-:Y:S03]  /*b9ce0*/  STL.64 [R1+0x5b8], R90 ;  /* 0x0005b85a01007387 */ /* 0x0003e60000100a00 */
[----:B-1----:R-:W3:Y:S01]  /*b9cf0*/  LDL.LU.64 R90, [R1+0x46b0] ;  /* 0x0046b000015a7983 */ /* 0x002ee20000300a00 */
[C---:B------:R-:W-:Y:S08]  /*b9d00*/  HMMA.1688.F32.TF32 R240, R232.reuse, R86, R240 ;  /* 0x00000056e8f0723c */ /* 0x040ff000000810f0 */
[C---:B---3--:R-:W-:Y:S11]  /*b9d10*/  HMMA.1688.F32.TF32 R248, R232.reuse, R90, R248 ;  /* 0x0000005ae8f8723c */ /* 0x048ff600000810f8 */
        /* <DEDUP_REMOVED lines=8> */
[C---:B-1----:R-:W-:Y:S08]  /*b9da0*/  HMMA.1688.F32.TF32 R240, R232.reuse, R82, R244 ;  /* 0x00000052e8f0723c */ /* 0x042ff000000810f4 */
[C---:B------:R-:W-:Y:S08]  /*b9db0*/  HMMA.1688.F32.TF32 R244, R232.reuse, R78, R8 ;  /* 0x0000004ee8f4723c */ /* 0x040ff00000081008 */
[C---:B------:R-:W-:Y:S07]  /*b9dc0*/  HMMA.1688.F32.TF32 R8, R232.reuse, R70, R16 ;  /* 0x00000046e808723c */ /* 0x040fee0000081010 */
[----:B------:R-:W-:Y:S01]  /*b9dd0*/  STL.64 [R1+0x580], R240 ;  /* 0x000580f001007387 */ /* 0x000fe20000100a00 */
[----:B------:R1:W-:Y:S02]  /*b9de0*/  STL.64 [R1+0x588], R242 ;  /* 0x000588f201007387 */ /* 0x0003e40000100a00 */
[C---:B-1----:R-:W-:Y:S05]  /*b9df0*/  HMMA.1688.F32.TF32 R240, R232.reuse, R74, R12 ;  /* 0x0000004ae8f0723c */ /* 0x042fea000008100c */
[----:B------:R-:W-:Y:S01]  /*b9e00*/  STL.64 [R1+0x570], R244 ;  /* 0x000570f401007387 */ /* 0x000fe20000100a00 */
[----:B------:R-:W-:Y:S02]  /*b9e10*/  STL.64 [R1+0x578], R246 ;  /* 0x000578f601007387 */ /* 0x000fe40000100a00 */
[C---:B----4-:R-:W-:Y:S08]  /*b9e20*/  HMMA.1688.F32.TF32 R12, R232.reuse, R66, R20 ;  /* 0x00000042e80c723c */ /* 0x050ff00000081014 */
[C---:B------:R-:W-:Y:S07]  /*b9e30*/  HMMA.1688.F32.TF32 R16, R232.reuse, R62, R24 ;  /* 0x0000003ee810723c */ /* 0x040fee0000081018 */
[----:B------:R-:W-:Y:S01]  /*b9e40*/  STL.64 [R1+0x560], R240 ;  /* 0x000560f001007387 */ /* 0x000fe20000100a00 */
[----:B------:R-:W-:Y:S02]  /*b9e50*/  STL.64 [R1+0x568], R242 ;  /* 0x000568f201007387 */ /* 0x000fe40000100a00 */
[----:B------:R-:W-:Y:S02]  /*b9e60*/  STL.64 [R1+0x550], R8 ;  /* 0x0005500801007387 */ /* 0x000fe40000100a00 */
[----:B------:R1:W-:Y:S02]  /*b9e70*/  STL.64 [R1+0x558], R10 ;  /* 0x0005580a01007387 */ /* 0x0003e40000100a00 */
[C---:B-1----:R-:W-:Y:S01]  /*b9e80*/  HMMA.1688.F32.TF32 R8, R232.reuse, R58, R28 ;  /* 0x0000003ae808723c */ /* 0x042fe2000008101c */
[----:B------:R-:W-:Y:S01]  /*b9e90*/  STL.64 [R1+0x540], R12 ;  /* 0x0005400c01007387 */ /* 0x000fe20000100a00 */
[----:B------:R1:W-:Y:S07]  /*b9ea0*/  STL.64 [R1+0x548], R14 ;  /* 0x0005480e01007387 */ /* 0x0003ee0000100a00 */
[----:B------:R-:W-:Y:S02]  /*b9eb0*/  STL.64 [R1+0x530], R16 ;  /* 0x0005301001007387 */ /* 0x000fe40000100a00 */
[----:B------:R3:W-:Y:S01]  /*b9ec0*/  STL.64 [R1+0x538], R18 ;  /* 0x0005381201007387 */ /* 0x0007e20000100a00 */
[C---:B-1----:R-:W-:Y:S08]  /*b9ed0*/  HMMA.1688.F32.TF32 R12, R232.reuse, R54, R228 ;  /* 0x00000036e80c723c */ /* 0x042ff000000810e4 */
[C---:B---3--:R-:W-:Y:S03]  /*b9ee0*/  HMMA.1688.F32.TF32 R16, R232.reuse, R50, R224 ;  /* 0x00000032e810723c */ /* 0x048fe600000810e0 */
[----:B------:R-:W-:Y:S01]  /*b9ef0*/  STL.64 [R1+0x520], R8 ;  /* 0x0005200801007387 */ /* 0x000fe20000100a00 */
[----:B------:R1:W-:Y:S04]  /*b9f00*/  STL.64 [R1+0x528], R10 ;  /* 0x0005280a01007387 */ /* 0x0003e80000100a00 */
        /* <DEDUP_REMOVED lines=15> */
[C---:B---3--:R-:W-:Y:S01]  /*ba000*/  HMMA.1688.F32.TF32 R16, R236.reuse, R154, R200 ;  /* 0x0000009aec10723c */ /* 0x048fe200000810c8 */
[----:B------:R-:W-:Y:S04]  /*ba010*/  LDS R232, [R3+0x1c700] ;  /* 0x01c7000003e87984 */ /* 0x000fe80000000800 */
[----:B------:R-:W-:Y:S04]  /*ba020*/  LDS R234, [R3+0x1e700] ;  /* 0x01e7000003ea7984 */ /* 0x000fe80000000800 */
[----:B------:R-:W-:Y:S04]  /*ba030*/  LDS R233, [R4+0x1c700] ;  /* 0x01c7000004e97984 */ /* 0x000fe80000000800 */
[----:B------:R-:W1:Y:S04]  /*ba040*/  LDS R235, [R4+0x1e700] ;  /* 0x01e7000004eb7984 */ /* 0x000e680000000800 */
[----:B------:R-:W-:Y:S01]  /*ba050*/  STL.64 [R1+0x4c0], R8 ;  /* 0x0004c00801007387 */ /* 0x000fe20000100a00 */
[----:B------:R3:W-:Y:S02]  /*ba060*/  STL.64 [R1+0x4c8], R10 ;  /* 0x0004c80a01007387 */ /* 0x0007e40000100a00 */
[C---:B---3--:R-:W-:Y:S01]  /*ba070*/  HMMA.1688.F32.TF32 R8, R236.reuse, R150, R196 ;  /* 0x00000096ec08723c */ /* 0x048fe200000810c4 */
[----:B------:R-:W-:Y:S01]  /*ba080*/  STL.64 [R1+0x490], R12 ;  /* 0x0004900c01007387 */ /* 0x000fe20000100a00 */
[----:B------:R3:W-:Y:S02]  /*ba090*/  STL.64 [R1+0x498], R14 ;  /* 0x0004980e01007387 */ /* 0x0007e40000100a00 */
[----:B------:R-:W-:Y:S02]  /*ba0a0*/  STL.64 [R1+0x480], R16 ;  /* 0x0004801001007387 */ /* 0x000fe40000100a00 */
[----:B------:R4:W-:Y:S02]  /*ba0b0*/  STL.64 [R1+0x488], R18 ;  /* 0x0004881201007387 */ /* 0x0009e40000100a00 */
[C---:B---3--:R-:W-:Y:S08]  /*ba0c0*/  HMMA.1688.F32.TF32 R12, R236.reuse, R146, R192 ;  /* 0x00000092ec0c723c */ /* 0x048ff000000810c0 */
[C---:B----4-:R-:W-:Y:S07]  /*ba0d0*/  HMMA.1688.F32.TF32 R16, R236.reuse, R142, R188 ;  /* 0x0000008eec10723c */ /* 0x050fee00000810bc */
[----:B------:R-:W-:Y:S01]  /*ba0e0*/  STL.64 [R1+0x4b0], R8 ;  /* 0x0004b00801007387 */ /* 0x000fe20000100a00 */
[----:B------:R3:W-:Y:S02]  /*ba0f0*/  STL.64 [R1+0x4b8], R10 ;  /* 0x0004b80a01007387 */ /* 0x0007e40000100a00 */
[C---:B---3--:R-:W-:Y:S05]  /*ba100*/  HMMA.1688.F32.TF32 R8, R236.reuse, R138, R184 ;  /* 0x0000008aec08723c */ /* 0x048fea00000810b8 */
        /* <DEDUP_REMOVED lines=12> */
[----:B------:R-:W-:Y:S01]  /*ba1d0*/  STL.64 [R1+0x2a58], R18 ;  /* 0x002a581201007387 */ /* 0x000fe20000100a00 */
[----:B------:R-:W-:Y:S01]  /*ba1e0*/  STL.64 [R1+0x4650], R122 ;  /* 0x0046507a01007387 */ /* 0x000fe20000100a00 */
[C---:B---3--:R-:W-:Y:S04]  /*ba1f0*/  HMMA.1688.F32.TF32 R12, R236.reuse, R122, R168 ;  /* 0x0000007aec0c723c */ /* 0x048fe800000810a8 */
[----:B------:R-:W-:Y:S01]  /*ba200*/  STL.64 [R1+0x2a40], R8 ;  /* 0x002a400801007387 */ /* 0x000fe20000100a00 */
[----:B------:R3:W-:Y:S03]  /*ba210*/  STL.64 [R1+0x2a48], R10 ;  /* 0x002a480a01007387 */ /* 0x0007e60000100a00 */
[C---:B---3--:R-:W-:Y:S11]  /*ba220*/  HMMA.1688.F32.TF32 R8, R236.reuse, R118, R164 ;  /* 0x00000076ec08723c */ /* 0x048ff600000810a4 */
[----:B------:R-:W-:Y:S04]  /*ba230*/  @!UPT UIADD3 URZ, URZ, URZ, URZ ;  /* 0x0000003f3f3ff290 */ /* 0x000fe8000fffe03f */
[----:B------:R-:W-:Y:S01]  /*ba240*/  STL.64 [R1+0x2a30], R12 ;  /* 0x002a300c01007387 */ /* 0x000fe20000100a00 */
[----:B------:R3:W-:Y:S02]  /*ba250*/  STL.64 [R1+0x2a38], R14 ;  /* 0x002a380e01007387 */ /* 0x0007e40000100a00 */
[----:B------:R-:W-:Y:S01]  /*ba260*/  STL.64 [R1+0x4648], R118 ;  /* 0x0046487601007387 */ /* 0x000fe20000100a00 */
[C---:B---3--:R-:W-:Y:S04]  /*ba270*/  HMMA.1688.F32.TF32 R12, R236.reuse, R114, R160 ;  /* 0x00000072ec0c723c */ /* 0x048fe800000810a0 */
[----:B------:R-:W-:Y:S01]  /*ba280*/  STL.64 [R1+0x2a20], R8 ;  /* 0x002a200801007387 */ /* 0x000fe20000100a00 */
[----:B------:R2:W-:Y:S03]  /*ba290*/  STL.64 [R1+0x2a28], R10 ;  /* 0x002a280a01007387 */ /* 0x0005e60000100a00 */
[C---:B--2---:R-:W-:Y:S01]  /*ba2a0*/  HMMA.1688.F32.TF32 R8, R236.reuse, R110, R248 ;  /* 0x0000006eec08723c */ /* 0x044fe200000810f8 */
[----:B------:R-:W-:Y:S11]  /*ba2b0*/  STL.64 [R1+0x4640], R114 ;  /* 0x0046407201007387 */ /* 0x000ff60000100a00 */
[----:B------:R-:W-:Y:S03]  /*ba2c0*/  @!UPT UIADD3 URZ, URZ, URZ, URZ ;  /* 0x0000003f3f3ff290 */ /* 0x000fe6000fffe03f */
[----:B------:R2:W-:Y:S02]  /*ba2d0*/  STL.64 [R1+0x2a10], R12 ;  /* 0x002a100c01007387 */ /* 0x0005e40000100a00 */
[----:B------:R3:W-:Y:S02]  /*ba2e0*/  STL.64 [R1+0x2a18], R14 ;  /* 0x002a180e01007387 */ /* 0x0007e40000100a00 */
[----:B------:R-:W4:Y:S04]  /*ba2f0*/  LDL.LU R160, [R1+0x350] ;  /* 0x0003500001a07983 */ /* 0x000f280000300800 */
        /* <DEDUP_REMOVED lines=114> */
[C---:B-1----:R-:W-:Y:S08]  /*baa20*/  HMMA.1688.F32.TF32 R112, R236.reuse, R94, R8 ;  /* 0x0000005eec70723c */ /* 0x042ff00000081008 */
[C---:B------:R-:W-:Y:S01]  /*baa30*/  HMMA.1688.F32.TF32 R8, R236.reuse, R90, R12 ;  /* 0x0000005aec08723c */ /* 0x040fe2000008100c */
[----:B------:R-:W-:Y:S01]  /*baa40*/  STL.64 [R1+0x29e0], R120 ;  /* 0x0029e07801007387 */ /* 0x000fe20000100a00 */
[----:B------:R-:W-:Y:S03]  /*baa50*/  STL.64 [R1+0x29e8], R122 ;  /* 0x0029e87a01007387 */ /* 0x000fe60000100a00 */
[----:B------:R-:W-:Y:S02]  /*baa60*/  STL.64 [R1+0x29d0], R116 ;  /* 0x0029d07401007387 */ /* 0x000fe40000100a00 */
[----:B------:R-:W-:Y:S01]  /*baa70*/  STL.64 [R1+0x29d8], R118 ;  /* 0x0029d87601007387 */ /* 0x000fe20000100a00 */
[C---:B----4-:R-:W-:Y:S08]  /*baa80*/  HMMA.1688.F32.TF32 R16, R236.reuse, R86, R16 ;  /* 0x00000056ec10723c */ /* 0x050ff00000081010 */
[C---:B------:R-:W-:Y:S01]  /*baa90*/  HMMA.1688.F32.TF32 R12, R236.reuse, R82, R20 ;  /* 0x00000052ec0c723c */ /* 0x040fe20000081014 */
[----:B------:R-:W-:Y:S01]  /*baaa0*/  STL.64 [R1+0x29c0], R112 ;  /* 0x0029c07001007387 */ /* 0x000fe20000100a00 */
[----:B------:R-:W-:Y:S05]  /*baab0*/  STL.64 [R1+0x29c8], R114 ;  /* 0x0029c87201007387 */ /* 0x000fea0000100a00 */
[----:B------:R-:W-:Y:S02]  /*baac0*/  STL.64 [R1+0x29b0], R8 ;  /* 0x0029b00801007387 */ /* 0x000fe40000100a00 */
[----:B------:R1:W-:Y:S02]  /*baad0*/  STL.64 [R1+0x29b8], R10 ;  /* 0x0029b80a01007387 */ /* 0x0003e40000100a00 */
[C---:B-1----:R-:W-:Y:S04]  /*baae0*/  HMMA.1688.F32.TF32 R8, R236.reuse, R78, R24 ;  /* 0x0000004eec08723c */ /* 0x042fe80000081018 */
        /* <DEDUP_REMOVED lines=35> */
[----:B-1----:R-:W-:Y:S07]  /*bad20*/  HMMA.1688.F32.TF32 R8, R236, R158, R188 ;  /* 0x0000009eec08723c */ /* 0x002fee00000810bc */
[----:B------:R-:W-:Y:S01]  /*bad30*/  STL.64 [R1+0x28e0], R16 ;  /* 0x0028e01001007387 */ /* 0x000fe20000100a00 */
[----:B------:R1:W-:Y:S07]  /*bad40*/  STL.64 [R1+0x28e8], R18 ;  /* 0x0028e81201007387 */ /* 0x0003ee0000100a00 */
[----:B------:R-:W-:Y:S02]  /*bad50*/  STL.64 [R1+0x28d0], R12 ;  /* 0x0028d00c01007387 */ /* 0x000fe40000100a00 */
[----:B------:R2:W-:Y:S02]  /*bad60*/  STL.64 [R1+0x28d8], R14 ;  /* 0x0028d80e01007387 */ /* 0x0005e40000100a00 */
[----:B------:R-:W-:-:S02]  /*bad70*/  IMAD.MOV.U32 R24, RZ, RZ, R152 ;  /* 0x000000ffff187224 */ /* 0x000fc400078e0098 */
[----:B------:R-:W-:Y:S02]  /*bad80*/  IMAD.MOV.U32 R25, RZ, RZ, R153 ;  /* 0x000000ffff197224 */ /* 0x000fe400078e0099 */
[----:B------:R-:W-:Y:S01]  /*bad90*/  IMAD.MOV.U32 R26, RZ, RZ, R2 ;  /* 0x000000ffff1a7224 */ /* 0x000fe200078e0002 */
[----:B------:R-:W-:Y:S01]  /*bada0*/  MOV R27, R7 ;  /* 0x00000007001b7202 */ /* 0x000fe20000000f00 */
[----:B------:R-:W-:Y:S02]  /*badb0*/  IMAD.MOV.U32 R20, RZ, RZ, R5 ;  /* 0x000000ffff147224 */ /* 0x000fe400078e0005 */
[----:B------:R-:W-:Y:S01]  /*badc0*/  IMAD.MOV.U32 R21, RZ, RZ, R6 ;  /* 0x000000ffff157224 */ /* 0x000fe200078e0006 */
[----:B------:R-:W-:Y:S04]  /*badd0*/  LDS R239, [R4+0x1e780] ;  /* 0x01e7800004ef7984 */ /* 0x000fe80000000800 */
[----:B------:R-:W-:Y:S04]  /*bade0*/  LDS R237, [R4+0x1c780] ;  /* 0x01c7800004ed7984 */ /* 0x000fe80000000800 */
[----:B------:R-:W-:Y:S04]  /*badf0*/  LDS R236, [R3+0x1c780] ;  /* 0x01c7800003ec7984 */ /* 0x000fe80000000800 */
[----:B------:R-:W3:Y:S01]  /*bae00*/  LDS R238, [R3+0x1e780] ;  /* 0x01e7800003ee7984 */ /* 0x000ee20000000800 */
[C---:B-1----:R-:W-:Y:S08]  /*bae10*/  HMMA.1688.F32.TF32 R16, R232.reuse, R150, R180 ;  /* 0x00000096e810723c */ /* 0x042ff000000810b4 */
[----:B--2---:R-:W-:Y:S01]  /*bae20*/  HMMA.1688.F32.TF32 R12, R232, R146, R176 ;  /* 0x00000092e80c723c */ /* 0x004fe200000810b0 */
[----:B------:R-:W-:Y:S01]  /*bae30*/  IMAD.MOV.U32 R22, RZ, RZ, R141 ;  /* 0x000000ffff167224 */ /* 0x000fe200078e008d */
[----:B------:R-:W-:Y:S01]  /*bae40*/  STL.64 [R1+0x120], R8 ;  /* 0x0001200801007387 */ /* 0x000fe20000100a00 */
[----:B------:R1:W-:Y:S01]  /*bae50*/  STL.64 [R1+0x128], R10 ;  /* 0x0001280a01007387 */ /* 0x0003e20000100a00 */
[----:B------:R-:W-:Y:S01]  /*bae60*/  MOV R23, R140 ;  /* 0x0000008c00177202 */ /* 0x000fe20000000f00 */
[----:B------:R-:W-:-:S03]  /*bae70*/  IMAD.MOV.U32 R28, RZ, RZ, R137 ;  /* 0x000000ffff1c7224 */ /* 0x000fc600078e0089 */
[C---:B-1----:R-:W-:Y:S11]  /*bae80*/  HMMA.1688.F32.TF32 R8, R232.reuse, R154, R184 ;  /* 0x0000009ae808723c */ /* 0x042ff600000810b8 */
[----:B------:R-:W-:Y:S11]  /*bae90*/  @!UPT UIADD3 URZ, URZ, URZ, URZ ;  /* 0x0000003f3f3ff290 */ /* 0x000ff6000fffe03f */
[----:B------:R-:W-:Y:S01]  /*baea0*/  @!UPT UIADD3 URZ, URZ, URZ, URZ ;  /* 0x0000003f3f3ff290 */ /* 0x000fe2000fffe03f */
[----:B------:R-:W-:Y:S01]  /*baeb0*/  STL.64 [R1+0x110], R8 ;  /* 0x0001100801007387 */ /* 0x000fe20000100a00 */
[----:B------:R1:W-:Y:S01]  /*baec0*/  STL.64 [R1+0x118], R10 ;  /* 0x0001180a01007387 */ /* 0x0003e20000100a00 */
[----:B------:R-:W-:Y:S01]  /*baed0*/  MOV R29, R136 ;  /* 0x00000088001d7202 */ /* 0x000fe20000000f00 */
[----:B------:R-:W-:Y:S01]  /*baee0*/  IMAD.MOV.U32 R30, RZ, RZ, R133 ;  /* 0x000000ffff1e7224 */ /* 0x000fe200078e0085 */
[C---:B-1----:R-:W-:Y:S01]  /*baef0*/  HMMA.1688.F32.TF32 R8, R232.reuse, R142, R172 ;  /* 0x0000008ee808723c */ /* 0x042fe200000810ac */
[----:B------:R-:W-:Y:S01]  /*baf00*/  STL.64 [R1+0x28c0], R16 ;  /* 0x0028c01001007387 */ /* 0x000fe20000100a00 */
[----:B------:R1:W-:Y:S02]  /*baf10*/  STL.64 [R1+0x28c8], R18 ;  /* 0x0028c81201007387 */ /* 0x0003e40000100a00 */
[----:B------:R-:W-:Y:S02]  /*baf20*/  STL.64 [R1+0x28b0], R12 ;  /* 0x0028b00c01007387 */ /* 0x000fe40000100a00 */
[----:B------:R2:W-:Y:S02]  /*baf30*/  STL.64 [R1+0x28b8], R14 ;  /* 0x0028b80e01007387 */ /* 0x0005e40000100a00 */
[C---:B-1----:R-:W-:Y:S08]  /*baf40*/  HMMA.1688.F32.TF32 R16, R232.reuse, R138, R168 ;  /* 0x0000008ae810723c */ /* 0x042ff000000810a8 */
[C---:B--2---:R-:W-:Y:S07]  /*baf50*/  HMMA.1688.F32.TF32 R12, R232.reuse, R134, R164 ;  /* 0x00000086e80c723c */ /* 0x044fee00000810a4 */
[----:B------:R-:W-:Y:S01]  /*baf60*/  STL.64 [R1+0x28a0], R8 ;  /* 0x0028a00801007387 */ /* 0x000fe20000100a00 */
[----:B------:R1:W-:Y:S02]  /*baf70*/  STL.64 [R1+0x28a8], R10 ;  /* 0x0028a80a01007387 */ /* 0x0003e40000100a00 */
[----:B------:R-:W-:Y:S01]  /*baf80*/  IMAD.MOV.U32 R31, RZ, RZ, R132 ;  /* 0x000000ffff1f7224 */ /* 0x000fe200078e0084 */
[----:B------:R-:W-:Y:S01]  /*baf90*/  BAR.SYNC.DEFER_BLOCKING 0x0 ;  /* 0x0000000000007b1d */ /* 0x000fe20000010000 */
[----:B-1----:R-:W-:Y:S05]  /*bafa0*/  HMMA.1688.F32.TF32 R8, R232, R130, R160 ;  /* 0x00000082e808723c */ /* 0x002fea00000810a0 */
[----:B------:R1:W-:Y:S01]  /*bafb0*/  STL.64 [R1+0x2890], R16 ;  /* 0x0028901001007387 */ /* 0x0003e20000100a00 */
[----:B------:R-:W-:Y:S05]  /*bafc0*/  STL.64 [R1+0x2898], R18 ;  /* 0x0028981201007387 */ /* 0x000fea0000100a00 */
[----:B------:R-:W-:Y:S02]  /*bafd0*/  STL.64 [R1+0x2880], R12 ;  /* 0x0028800c01007387 */ /* 0x000fe40000100a00 */
[----:B------:R-:W-:Y:S01]  /*bafe0*/  STL.64 [R1+0x2888], R14 ;  /* 0x0028880e01007387 */ /* 0x000fe20000100a00 */
[----:B------:R-:W2:Y:S09]  /*baff0*/  LDL.LU R152, [R1+0x469c] ;  /* 0x00469c0001987983 */ /* 0x000eb20000300800 */
[----:B------:R4:W-:Y:S01]  /*bb000*/  STL.64 [R1+0x2870], R8 ;  /* 0x0028700801007387 */ /* 0x0009e20000100a00 */
[----:B------:R2:W-:Y:S02]  /*bb010*/  STL.64 [R1+0x2878], R10 ;  /* 0x0028780a01007387 */ /* 0x0005e40000100a00 */
[----:B------:R-:W2:Y:S02]  /*bb020*/  LDL.LU R153, [R1+0x4698] ;  /* 0x0046980001997983 */ /* 0x000ea40000300800 */
[----:B------:R-:W2:Y:S01]  /*bb030*/  LDL.LU R2, [R1+0x4694] ;  /* 0x0046940001027983 */ /* 0x000ea20000300800 */
[----:B------:R-:W2:Y:S01]  /*bb040*/  LDL.LU R7, [R1+0x4690] ;  /* 0x0046900001077983 */ /* 0x000ea20000300800 */
[----:B------:R-:W3:Y:S02]  /*bb050*/  LDL.LU R5, [R1+0x468c] ;  /* 0x00468c0001057983 */ /* 0x000ee40000300800 */
[----:B------:R-:W3:Y:S02]  /*bb060*/  LDL.LU R6, [R1+0x4688] ;  /* 0x0046880001067983 */ /* 0x000ee40000300800 */
[----:B-1----:R-:W-:-:S02]  /*bb070*/  IMAD.MOV.U32 R16, RZ, RZ, R252 ;  /* 0x000000ffff107224 */ /* 0x002fc400078e00fc */
[----:B------:R-:W-:Y:S01]  /*bb080*/  IMAD.MOV.U32 R17, RZ, RZ, R0 ;  /* 0x000000ffff117224 */ /* 0x000fe200078e0000 */
[----:B------:R-:W3:Y:S01]  /*bb090*/  LDL.LU R252, [R1+0x4684] ;  /* 0x0046840001fc7983 */ /* 0x000ee20000300800 */
[----:B------:R-:W3:Y:S02]  /*bb0a0*/  LDL.LU R0, [R1+0x4680] ;  /* 0x0046800001007983 */ /* 0x000ee40000300800 */
[----:B----4-:R-:W4:Y:S01]  /*bb0b0*/  LDL.LU R8, [R1+0x1a0] ;  /* 0x0001a00001087983 */ /* 0x010f220000300800 */
[----:B------:R-:W4:Y:S01]  /*bb0c0*/  LDL.LU R9, [R1+0x1a4] ;  /* 0x0001a40001097983 */ /* 0x000f220000300800 */
[----:B--2---:R-:W-:-:S03]  /*bb0d0*/  IMAD.MOV.U32 R10, RZ, RZ, R7 ;  /* 0x000000ffff0a7224 */ /* 0x004fc600078e0007 */
[----:B------:R-:W2:Y:S01]  /*bb0e0*/  LDL.LU R7, [R1+0x467c] ;  /* 0x00467c0001077983 */ /* 0x000ea20000300800 */
[----:B------:R-:W-:Y:S02]  /*bb0f0*/  IMAD.MOV.U32 R11, RZ, RZ, R2 ;  /* 0x000000ffff0b7224 */ /* 0x000fe400078e0002 */
[----:B------:R-:W4:Y:S01]  /*bb100*/  LDL.LU R2, [R1+0x4678] ;  /* 0x0046780001027983 */ /* 0x000f220000300800 */
[----:B---3--:R-:W-:Y:S01]  /*bb110*/  MOV R245, R252 ;  /* 0x000000fc00f57202 */ /* 0x008fe20000000f00 */
[----:B------:R-:W-:Y:S02]  /*bb120*/  IMAD.MOV.U32 R244, RZ, RZ, R0 ;  /* 0x000000fffff47224 */ /* 0x000fe400078e0000 */
[----:B------:R-:W-:Y:S01]  /*bb130*/  IMAD.MOV.U32 R246, RZ, RZ, R6 ;  /* 0x000000fffff67224 */ /* 0x000fe200078e0006 */
[----:B------:R-:W3:Y:S01]  /*bb140*/  LDL.LU R0, [R1+0x4674] ;  /* 0x0046740001007983 */ /* 0x000ee20000300800 */
[----:B------:R-:W3:Y:S02]  /*bb150*/  LDL.LU R252, [R1+0x4670] ;  /* 0x0046700001fc7983 */ /* 0x000ee40000300800 */
[----:B------:R-:W3:Y:S02]  /*bb160*/  LDL.LU R6, [R1+0x466c] ;  /* 0x00466c0001067983 */ /* 0x000ee40000300800 */
[----:B------:R-:W-:-:S02]  /*bb170*/  IMAD.MOV.U32 R247, RZ, RZ, R5 ;  /* 0x000000fffff77224 */ /* 0x000fc400078e0005 */
[----:B------:R-:W3:Y:S01]  /*bb180*/  LDL.LU R5, [R1+0x4668] ;  /* 0x0046680001057983 */ /* 0x000ee20000300800 */
[----:B--2---:R-:W-:-:S03]  /*bb190*/  IMAD.MOV.U32 R240, RZ, RZ, R7 ;  /* 0x000000fffff07224 */ /* 0x004fc600078e0007 */
        /* <DEDUP_REMOVED lines=90> */
[----:B---3--:R-:W-:Y:S01]  /*bb740*/  MOV R249, R252 ;  /* 0x000000fc00f97202 */ /* 0x008fe20000000f00 */
[----:B------:R-:W-:Y:S01]  /*bb750*/  IMAD.MOV.U32 R250, RZ, RZ, R0 ;  /* 0x000000fffffa7224 */ /* 0x000fe200078e0000 */
[----:B------:R-:W3:Y:S01]  /*bb760*/  LDL.LU R252, [R1+0x4660] ;  /* 0x0046600001fc7983 */ /* 0x000ee20000300800 */
[----:B------:R-:W3:Y:S02]  /*bb770*/  LDL.LU R0, [R1+0x465c] ;  /* 0x00465c0001007983 */ /* 0x000ee40000300800 */
[----:B----4-:R-:W-:-:S02]  /*bb780*/  IMAD.MOV.U32 R251, RZ, RZ, R2 ;  /* 0x000000fffffb7224 */ /* 0x010fc400078e0002 */
[----:B------:R-:W4:Y:S01]  /*bb790*/  LDL.LU R2, [R1+0x4658] ;  /* 0x0046580001027983 */ /* 0x000f220000300800 */
        /* <DEDUP_REMOVED lines=17> */
[----:B-1----:R-:W2:Y:S01]  /*bb8b0*/  LDL.LU.64 R114, [R1+0x4640] ;  /* 0x0046400001727983 */ /* 0x002ea20000300a00 */
        /* <DEDUP_REMOVED lines=91> */
[----:B------:R-:W4:Y:S01]  /*bbe70*/  LDL.LU.64 R160, [R1+0x4520] ;  /* 0x0045200001a07983 */ /* 0x000f220000300a00 */
[C---:B------:R-:W-:Y:S08]  /*bbe80*/  HMMA.1688.F32.TF32 R4, R232.reuse, R42, R4 ;  /* 0x0000002ae804723c */ /* 0x040ff00000081004 */
[C---:B------:R-:W-:Y:S01]  /*bbe90*/  HMMA.1688.F32.TF32 R248, R232.reuse, R38, R248 ;  /* 0x00000026e8f8723c */ /* 0x040fe200000810f8 */
[----:B------:R-:W-:Y:S01]  /*bbea0*/  IMAD.MOV.U32 R12, RZ, RZ, R153 ;  /* 0x000000ffff0c7224 */ /* 0x000fe200078e0099 */
[----:B------:R-:W-:Y:S11]  /*bbeb0*/  MOV R13, R152 ;  /* 0x00000098000d7202 */ /* 0x000ff60000000f00 */
[----:B------:R-:W-:Y:S02]  /*bbec0*/  @!UPT UIADD3 URZ, URZ, URZ, URZ ;  /* 0x0000003f3f3ff290 */ /* 0x000fe4000fffe03f */
[----:B------:R-:W-:Y:S01]  /*bbed0*/  STL.64 [R1+0x2720], R4 ;  /* 0x0027200401007387 */ /* 0x000fe20000100a00 */
[----:B------:R1:W-:Y:S02]  /*bbee0*/  STL.64 [R1+0x2728], R6 ;  /* 0x0027280601007387 */ /* 0x0003e40000100a00 */
[----:B-1----:R-:W-:Y:S01]  /*bbef0*/  HMMA.1688.F32.TF32 R4, R232, R34, R240 ;  /* 0x00000022e804723c */ /* 0x002fe200000810f0 */
[----:B------:R-:W-:Y:S02]  /*bbf00*/  IMAD.MOV.U32 R14, RZ, RZ, R149 ;  /* 0x000000ffff0e7224 */ /* 0x000fe400078e0095 */
[----:B------:R-:W-:-:S05]  /*bbf10*/  IMAD.MOV.U32 R15, RZ, RZ, R148 ;  /* 0x000000ffff0f7224 */ /* 0x000fca00078e0094 */
[----:B------:R-:W-:Y:S01]  /*bbf20*/  HMMA.1688.F32.TF32 R232, R232, R158, R244 ;  /* 0x0000009ee8e8723c */ /* 0x000fe200000810f4 */
[----:B------:R-:W-:Y:S01]  /*bbf30*/  STL.64 [R1+0x2710], R248 ;  /* 0x002710f801007387 */ /* 0x000fe20000100a00 */
[----:B------:R-:W-:Y:S02]  /*bbf40*/  STL.64 [R1+0x2718], R250 ;  /* 0x002718fa01007387 */ /* 0x000fe40000100a00 */
[----:B------:R-:W-:Y:S01]  /*bbf50*/  IMAD.MOV.U32 R18, RZ, RZ, R145 ;  /* 0x000000ffff127224 */ /* 0x000fe200078e0091 */
[----:B------:R-:W-:-:S03]  /*bbf60*/  MOV R19, R144 ;  /* 0x0000009000137202 */ /* 0x000fc60000000f00 */
[C---:B------:R-:W-:Y:S08]  /*bbf70*/  HMMA.1688.F32.TF32 R152, R236.reuse, R154, R8 ;  /* 0x0000009aec98723c */ /* 0x040ff00000081008 */
[C---:B------:R-:W-:Y:S01]  /*bbf80*/  HMMA.1688.F32.TF32 R8, R236.reuse, R146, R16 ;  /* 0x00000092ec08723c */ /* 0x040fe20000081010 */
[----:B------:R-:W-:Y:S01]  /*bbf90*/  STL.64 [R1+0x2700], R4 ;  /* 0x0027000401007387 */ /* 0x000fe20000100a00 */
[----:B------:R1:W-:Y:S06]  /*bbfa0*/  STL.64 [R1+0x2708], R6 ;  /* 0x0027080601007387 */ /* 0x0003ec0000100a00 */
[C---:B-1----:R-:W-:Y:S01]  /*bbfb0*/  HMMA.1688.F32.TF32 R4, R236.reuse, R150, R12 ;  /* 0x00000096ec04723c */ /* 0x042fe2000008100c */
[----:B------:R-:W-:Y:S01]  /*bbfc0*/  STL.64 [R1+0x2070], R232 ;  /* 0x002070e801007387 */ /* 0x000fe20000100a00 */
[----:B------:R-:W-:Y:S05]  /*bbfd0*/  STL.64 [R1+0x2078], R234 ;  /* 0x002078ea01007387 */ /* 0x000fea0000100a00 */
[----:B------:R-:W-:Y:S02]  /*bbfe0*/  STL.64 [R1+0x2020], R152 ;  /* 0x0020209801007387 */ /* 0x000fe40000100a00 */
[----:B------:R-:W-:Y:S01]  /*bbff0*/  STL.64 [R1+0x2028], R154 ;  /* 0x0020289a01007387 */ /* 0x000fe20000100a00 */
[C---:B------:R-:W-:Y:S11]  /*bc000*/  HMMA.1688.F32.TF32 R12, R236.reuse, R142, R20 ;  /* 0x0000008eec0c723c */ /* 0x040ff60000081014 */
[----:B------:R-:W-:Y:S02]  /*bc010*/  @!UPT UIADD3 URZ, URZ, URZ, URZ ;  /* 0x0000003f3f3ff290 */ /* 0x000fe4000fffe03f */
[----:B------:R-:W-:Y:S01]  /*bc020*/  STL.64 [R1+0x2010], R4 ;  /* 0x0020100401007387 */ /* 0x000fe20000100a00 */
[----:B------:R1:W-:Y:S02]  /*bc030*/  STL.64 [R1+0x2018], R6 ;  /* 0x0020180601007387 */ /* 0x0003e40000100a00 */
[----:B------:R-:W-:Y:S02]  /*bc040*/  STL.64 [R1+0x2000], R8 ;  /* 0x0020000801007387 */ /* 0x000fe40000100a00 */
[----:B------:R1:W-:Y:S02]  /*bc050*/  STL.64 [R1+0x2008], R10 ;  /* 0x0020080a01007387 */ /* 0x0003e40000100a00 */
[C---:B-1----:R-:W-:Y:S08]  /*bc060*/  HMMA.1688.F32.TF32 R4, R236.reuse, R138, R24 ;  /* 0x0000008aec04723c */ /* 0x042ff00000081018 */
[C---:B------:R-:W-:Y:S01]  /*bc070*/  HMMA.1688.F32.TF32 R8, R236.reuse, R134, R28 ;  /* 0x00000086ec08723c */ /* 0x040fe2000008101c */
[----:B------:R-:W-:Y:S01]  /*bc080*/  STL.64 [R1+0x1ff0], R12 ;  /* 0x001ff00c01007387 */ /* 0x000fe20000100a00 */
[----:B------:R-:W-:Y:S11]  /*bc090*/  STL.64 [R1+0x1ff8], R14 ;  /* 0x001ff80e01007387 */ /* 0x000ff60000100a00 */
[----:B------:R-:W-:Y:S02]  /*bc0a0*/  @!UPT UIADD3 URZ, URZ, URZ, URZ ;  /* 0x0000003f3f3ff290 */ /* 0x000fe4000fffe03f */
[----:B------:R-:W-:Y:S01]  /*bc0b0*/  STL.64 [R1+0x1fe0], R4 ;  /* 0x001fe00401007387 */ /* 0x000fe20000100a00 */
[----:B------:R-:W-:Y:S07]  /*bc0c0*/  STL.64 [R1+0x1fe8], R6 ;  /* 0x001fe80601007387 */ /* 0x000fee0000100a00 */
[----:B------:R-:W-:Y:S02]  /*bc0d0*/  STL.64 [R1+0x1fd0], R8 ;  /* 0x001fd00801007387 */ /* 0x000fe40000100a00 */
[----:B------:R2:W-:Y:S02]  /*bc0e0*/  STL.64 [R1+0x1fd8], R10 ;  /* 0x001fd80a01007387 */ /* 0x0005e40000100a00 */
[C---:B--2---:R-:W-:Y:S08]  /*bc0f0*/  HMMA.1688.F32.TF32 R8, R236.reuse, R122, R168 ;  /* 0x0000007aec08723c */ /* 0x044ff000000810a8 */
[C---:B---3--:R-:W-:Y:S08]  /*bc100*/  HMMA.1688.F32.TF32 R4, R236.reuse, R126, R164 ;  /* 0x0000007eec04723c */ /* 0x048ff000000810a4 */
[C---:B----4-:R-:W-:Y:S11]  /*bc110*/  HMMA.1688.F32.TF32 R12, R236.reuse, R130, R160 ;  /* 0x00000082ec0c723c */ /* 0x050ff600000810a0 */
[----:B------:R-:W-:Y:S11]  /*bc120*/  @!UPT UIADD3 URZ, URZ, URZ, URZ ;  /* 0x0000003f3f3ff290 */ /* 0x000ff6000fffe03f */
[----:B------:R-:W-:Y:S01]  /*bc130*/  @!UPT UIADD3 URZ, URZ, URZ, URZ ;  /* 0x0000003f3f3ff290 */ /* 0x000fe2000fffe03f */
[----:B------:R-:W-:Y:S01]  /*bc140*/  STL.64 [R1+0x1fc0], R12 ;  /* 0x001fc00c01007387 */ /* 0x000fe20000100a00 */
[----:B------:R1:W-:Y:S02]  /*bc150*/  STL.64 [R1+0x1fc8], R14 ;  /* 0x001fc80e01007387 */ /* 0x0003e40000100a00 */
[----:B------:R-:W2:Y:S02]  /*bc160*/  LDL.LU R31, [R1+0x3a38] ;  /* 0x003a3800011f7983 */ /* 0x000ea40000300800 */
[----:B------:R-:W-:Y:S01]  /*bc170*/  STL.64 [R1+0x1230], R4 ;  /* 0x0012300401007387 */ /* 0x000fe20000100a00 */
[----:B------:R3:W-:Y:S01]  /*bc180*/  STL.64 [R1+0x1238], R6 ;  /* 0x0012380601007387 */ /* 0x0007e20000100a00 */
[----:B------:R-:W-:Y:S02]  /*bc190*/  STL.64 [R1+0x1fb0], R8 ;  /* 0x001fb00801007387 */ /* 0x000fe40000100a00 */
[----:B------:R4:W-:Y:S01]  /*bc1a0*/  STL.64 [R1+0x1fb8], R10 ;  /* 0x001fb80a01007387 */ /* 0x0009e20000100a00 */
[C---:B-1----:R-:W-:Y:S08]  /*bc1b0*/  HMMA.1688.F32.TF32 R12, R236.reuse, R114, R176 ;  /* 0x00000072ec0c723c */ /* 0x042ff000000810b0 */
[C---:B---3--:R-:W-:Y:S08]  /*bc1c0*/  HMMA.1688.F32.TF32 R4, R236.reuse, R118, R172 ;  /* 0x00000076ec04723c */ /* 0x048ff000000810ac */
[C---:B----4-:R-:W-:Y:S11]  /*bc1d0*/  HMMA.1688.F32.TF32 R8, R236.reuse, R110, R180 ;  /* 0x0000006eec08723c */ /* 0x050ff600000810b4 */
[----:B------:R-:W-:Y:S04]  /*bc1e0*/  @!UPT UIADD3 URZ, URZ, URZ, URZ ;  /* 0x0000003f3f3ff290 */ /* 0x000fe8000fffe03f */
[----:B------:R-:W-:Y:S01]  /*bc1f0*/  STL.64 [R1+0x1fa0], R4 ;  /* 0x001fa00401007387 */ /* 0x000fe20000100a00 */
[----:B------:R1:W-:Y:S02]  /*bc200*/  STL.64 [R1+0x1fa8], R6 ;  /* 0x001fa80601007387 */ /* 0x0003e40000100a00 */
[----:B------:R-:W-:Y:S02]  /*bc210*/  STL.64 [R1+0x1f90], R12 ;  /* 0x001f900c01007387 */ /* 0x000fe40000100a00 */
[----:B------:R3:W-:Y:S03]  /*bc220*/  STL.64 [R1+0x1f98], R14 ;  /* 0x001f980e01007387 */ /* 0x0007e60000100a00 */
[----:B------:R-:W-:Y:S01]  /*bc230*/  STL.64 [R1+0x1f80], R8 ;  /* 0x001f800801007387 */ /* 0x000fe20000100a00 */
[----:B------:R4:W-:Y:S01]  /*bc240*/  STL.64 [R1+0x1f88], R10 ;  /* 0x001f880a01007387 */ /* 0x0009e20000100a00 */
[C---:B-1----:R-:W-:Y:S08]  /*bc250*/  HMMA.1688.F32.TF32 R4, R236.reuse, R106, R184 ;  /* 0x0000006aec04723c */ /* 0x042ff000000810b8 */
        /* <DEDUP_REMOVED lines=12> */
[----:B------:R1:W-:Y:S03]  /*bc320*/  STL.64 [R1+0x1f48], R6 ;  /* 0x001f480601007387 */ /* 0x0003e60000100a00 */
[----:B-1----:R-:W3:Y:S04]  /*bc330*/  LDL.LU R6, [R1+0x424c] ;  /* 0x00424c0001067983 */ /* 0x002ee80000300800 */
[----:B------:R-:W-:Y:S02]  /*bc340*/  STL.64 [R1+0x1f30], R12 ;  /* 0x001f300c01007387 */ /* 0x000fe40000100a00 */
[----:B------:R1:W-:Y:S06]  /*bc350*/  STL.64 [R1+0x1f38], R14 ;  /* 0x001f380e01007387 */ /* 0x0003ec0000100a00 */
[----:B------:R-:W-:Y:S01]  /*bc360*/  STL.64 [R1+0x1f20], R8 ;  /* 0x001f200801007387 */ /* 0x000fe20000100a00 */
[----:B------:R4:W-:Y:S01]  /*bc370*/  STL.64 [R1+0x1f28], R10 ;  /* 0x001f280a01007387 */ /* 0x0009e20000100a00 */
[----:B------:R-:W3:Y:S01]  /*bc380*/  LDL.LU R7, [R1+0x4244] ;  /* 0x0042440001077983 */ /* 0x000ee20000300800 */
[C---:B-1----:R-:W-:Y:S08]  /*bc390*/  HMMA.1688.F32.TF32 R12, R236.reuse, R82, R208 ;  /* 0x00000052ec0c723c */ /* 0x042ff000000810d0 */
[C---:B----4-:R-:W-:Y:S11]  /*bc3a0*/  HMMA.1688.F32.TF32 R8, R236.reuse, R78, R212 ;  /* 0x0000004eec08723c */ /* 0x050ff600000810d4 */
[----:B------:R-:W-:Y:S04]  /*bc3b0*/  @!UPT UIADD3 URZ, URZ, URZ, URZ ;  /* 0x0000003f3f3ff290 */ /* 0x000fe8000fffe03f */
[----:B------:R-:W-:Y:S01]  /*bc3c0*/  STL.64 [R1+0x1f10], R12 ;  /* 0x001f100c01007387 */ /* 0x000fe20000100a00 */
[----:B------:R1:W-:Y:S07]  /*bc3d0*/  STL.64 [R1+0x1f18], R14 ;  /* 0x001f180e01007387 */ /* 0x0003ee0000100a00 */
[----:B------:R-:W-:Y:S02]  /*bc3e0*/  STL.64 [R1+0x1f00], R8 ;  /* 0x001f000801007387 */ /* 0x000fe40000100a00 */
[----:B------:R4:W-:Y:S01]  /*bc3f0*/  STL.64 [R1+0x1f08], R10 ;  /* 0x001f080a01007387 */ /* 0x0009e20000100a00 */
[C---:B-1----:R-:W-:Y:S08]  /*bc400*/  HMMA.1688.F32.TF32 R12, R236.reuse, R74, R216 ;  /* 0x0000004aec0c723c */ /* 0x042ff000000810d8 */
[C---:B----4-:R-:W-:Y:S01]  /*bc410*/  HMMA.1688.F32.TF32 R8, R236.reuse, R70, R220 ;  /* 0x00000046ec08723c */ /* 0x050fe200000810dc */
[----:B------:R-:W-:Y:S11]  /*bc420*/  MOV R5, 0x3f ;  /* 0x0000003f00057802 */ /* 0x000ff60000000f00 */
[----:B------:R-:W-:Y:S03]  /*bc430*/  @!UPT UIADD3 URZ, URZ, URZ, URZ ;  /* 0x0000003f3f3ff290 */ /* 0x000fe6000fffe03f */
[----:B------:R-:W-:Y:S01]  /*bc440*/  STL.64 [R1+0x1ef0], R12 ;  /* 0x001ef00c01007387 */ /* 0x000fe20000100a00 */
[----:B------:R1:W-:Y:S07]  /*bc450*/  STL.64 [R1+0x1ef8], R14 ;  /* 0x001ef80e01007387 */ /* 0x0003ee0000100a00 */
[----:B------:R-:W-:Y:S02]  /*bc460*/  STL.64 [R1+0x1ee0], R8 ;  /* 0x001ee00801007387 */ /* 0x000fe40000100a00 */
[----:B------:R4:W-:Y:S01]  /*bc470*/  STL.64 [R1+0x1ee8], R10 ;  /* 0x001ee80a01007387 */ /* 0x0009e20000100a00 */
[C---:B-1----:R-:W-:Y:S08]  /*bc480*/  HMMA.1688.F32.TF32 R12, R236.reuse, R66, R224 ;  /* 0x00000042ec0c723c */ /* 0x042ff000000810e0 */
[----:B----4-:R-:W-:Y:S01]  /*bc490*/  HMMA.1688.F32.TF32 R8, R236, R62, R228 ;  /* 0x0000003eec08723c */ /* 0x010fe200000810e4 */
[----:B------:R-:W-:-:S04]  /*bc4a0*/  IADD3 R5, R5, c[0x0][0x180], RZ ;  /* 0x0000600005057a10 */ /* 0x000fc80007ffe0ff */
[----:B------:R-:W-:-:S04]  /*bc4b0*/  SHF.R.S32.HI R4, RZ, 0x1f, R5 ;  /* 0x0000001fff047819 */ /* 0x000fc80000011405 */
[----:B------:R-:W-:-:S06]  /*bc4c0*/  LEA.HI R4, R4, R5, RZ, 0x6 ;  /* 0x0000000504047211 */ /* 0x000fcc00078f30ff */
[----:B------:R-:W-:Y:S01]  /*bc4d0*/  STL.64 [R1+0x1ed0], R12 ;  /* 0x001ed00c01007387 */ /* 0x000fe20000100a00 */
[----:B------:R1:W-:Y:S07]  /*bc4e0*/  STL.64 [R1+0x1ed8], R14 ;  /* 0x001ed80e01007387 */ /* 0x0003ee0000100a00 */
[----:B------:R-:W-:Y:S02]  /*bc4f0*/  STL.64 [R1+0x1ec0], R8 ;  /* 0x001ec00801007387 */ /* 0x000fe40000100a00 */
[----:B------:R4:W-:Y:S01]  /*bc500*/  STL.64 [R1+0x1ec8], R10 ;  /* 0x001ec80a01007387 */ /* 0x0009e20000100a00 */
[----:B-1----:R-:W3:Y:S01]  /*bc510*/  LDL.LU R15, [R1+0x4248] ;  /* 0x00424800010f7983 */ /* 0x002ee20000300800 */
[----:B------:R-:W3:Y:S02]  /*bc520*/  LDL.LU R5, [R1+0x4240] ;  /* 0x0042400001057983 */ /* 0x000ee40000300800 */
[----:B------:R-:W3:Y:S02]  /*bc530*/  LDL.LU R17, [R1+0x423c] ;  /* 0x00423c0001117983 */ /* 0x000ee40000300800 */
[----:B------:R-:W3:Y:S01]  /*bc540*/  LDL.LU R13, [R1+0x4234] ;  /* 0x00423400010d7983 */ /* 0x000ee20000300800 */
[----:B------:R-:W3:Y:S01]  /*bc550*/  LDL.LU R14, [R1+0x422c] ;  /* 0x00422c00010e7983 */ /* 0x000ee20000300800 */
[----:B------:R-:W3:Y:S02]  /*bc560*/  LDL.LU R12, [R1+0x4238] ;  /* 0x00423800010c7983 */ /* 0x000ee40000300800 */
[----:B----4-:R-:W4:Y:S02]  /*bc570*/  LDL.LU R10, [R1+0x4224] ;  /* 0x00422400010a7983 */ /* 0x010f240000300800 */
[----:B------:R-:W4:Y:S02]  /*bc580*/  LDL.LU R8, [R1+0x4230] ;  /* 0x0042300001087983 */ /* 0x000f240000300800 */
[----:B------:R-:W-:-:S04]  /*bc590*/  IMAD.MOV.U32 R16, RZ, RZ, c[0x0][0x188] ;  /* 0x00006200ff107624 */ /* 0x000fc800078e00ff */
[----:B------:R-:W-:-:S04]  /*bc5a0*/  IMAD.SHL.U32 R16, R16, 0x40, RZ ;  /* 0x0000004010107824 */ /* 0x000fc800078e00ff */
[----:B------:R-:W-:Y:S01]  /*bc5b0*/  IMAD.SHL.U32 R16, R16, 0x4, RZ ;  /* 0x0000000410107824 */ /* 0x000fe200078e00ff */
[----:B--2---:R-:W-:Y:S04]  /*bc5c0*/  STL [R1+0x44e0], R31 ;  /* 0x0044e01f01007387 */ /* 0x004fe80000100800 */
[----:B---3--:R-:W-:-:S05]  /*bc5d0*/  IADD3 R6, P3, R6, R16, RZ ;  /* 0x0000001006067210 */ /* 0x008fca0007f7e0ff */
[----:B------:R-:W-:Y:S01]  /*bc5e0*/  IMAD.X R7, R7, 0x1, R0, P3 ;  /* 0x0000000107077824 */ /* 0x000fe200018e0600 */
[----:B------:R1:W-:Y:S04]  /*bc5f0*/  STL [R1+0x424c], R6 ;  /* 0x00424c0601007387 */ /* 0x0003e80000100800 */
[----:B------:R2:W-:Y:S01]  /*bc600*/  STL [R1+0x4244], R7 ;  /* 0x0042440701007387 */ /* 0x0005e20000100800 */
[----:B------:R-:W3:Y:S02]  /*bc610*/  LDL.LU R21, [R1+0x402c] ;  /* 0x00402c0001157983 */ /* 0x000ee40000300800 */
[----:B------:R-:W3:Y:S02]  /*bc620*/  LDL.LU R20, [R1+0x4034] ;  /* 0x0040340001147983 */ /* 0x000ee40000300800 */
[----:B------:R-:W3:Y:S01]  /*bc630*/  LDL.LU R18, [R1+0x4024] ;  /* 0x0040240001127983 */ /* 0x000ee20000300800 */
[----:B------:R-:W3:Y:S01]  /*bc640*/  LDL.LU R9, [R1+0x4030] ;  /* 0x0040300001097983 */ /* 0x000ee20000300800 */
[----:B------:R-:W-:-:S03]  /*bc650*/  IMAD.MOV.U32 R153, RZ, RZ, c[0x0][0x180] ;  /* 0x00006000ff997624 */ /* 0x000fc600078e00ff */
[----:B------:R-:W1:Y:S02]  /*bc660*/  S2R R152, SR_TID.X ;  /* 0x0000000000987919 */ /* 0x000e640000002100 */
[----:B------:R-:W-:Y:S02]  /*bc670*/  IADD3 R3, R153, -0x100, RZ ;  /* 0xffffff0099037810 */ /* 0x000fe40007ffe0ff */
[----:B------:R-:W-:-:S03]  /*bc680*/  SHF.R.S32.HI R4, RZ, 0x6, R4 ;  /* 0x00000006ff047819 */ /* 0x000fc60000011404 */
[----:B------:R-:W-:Y:S01]  /*bc690*/  IMAD R3, R31, -0x40, R3 ;  /* 0xffffffc01f037824 */ /* 0x000fe200078e0203 */
[----:B------:R-:W-:-:S04]  /*bc6a0*/  IADD3 R4, R4, -0x4, RZ ;  /* 0xfffffffc04047810 */ /* 0x000fc80007ffe0ff */
[----:B------:R-:W-:Y:S02]  /*bc6b0*/  ISETP.GT.AND P0, PT, R3, RZ, PT ;  /* 0x000000ff0300720c */ /* 0x000fe40003f04270 */
[----:B------:R-:W-:Y:S02]  /*bc6c0*/  ISETP.GE.AND P2, PT, R31, R4, PT ;  /* 0x000000041f00720c */ /* 0x000fe40003f46270 */
[----:B------:R-:W-:Y:S02]  /*bc6d0*/  SEL R4, RZ, 0x4, !P0 ;  /* 0x00000004ff047807 */ /* 0x000fe40004000000 */
[----:B------:R-:W-:Y:S02]  /*bc6e0*/  IADD3 R252, R252, 0x1, RZ ;  /* 0x00000001fcfc7810 */ /* 0x000fe40007ffe0ff */
[----:B------:R-:W-:Y:S02]  /*bc6f0*/  SEL R4, R4, RZ, !P2 ;  /* 0x000000ff04047207 */ /* 0x000fe40005000000 */
[----:B------:R-:W-:-:S02]  /*bc700*/  ISETP.GT.AND P1, PT, R252, 0x3, PT ;  /* 0x00000003fc00780c */ /* 0x000fc40003f24270 */
[----:B-1----:R-:W-:Y:S02]  /*bc710*/  LOP3.LUT R153, R152, 0x7f, RZ, 0xc0, !PT ;  /* 0x0000007f98997812 */ /* 0x002fe400078ec0ff */
[----:B------:R-:W-:Y:S02]  /*bc720*/  ISETP.NE.U32.AND P0, PT, R4, RZ, PT ;  /* 0x000000ff0400720c */ /* 0x000fe40003f05070 */
[----:B------:R-:W-:Y:S02]  /*bc730*/  SEL R252, R252, RZ, !P1 ;  /* 0x000000fffcfc7207 */ /* 0x000fe40004800000 */
[----:B------:R-:W-:-:S05]  /*bc740*/  SHF.L.U32 R11, R153, 0x2, RZ ;  /* 0x00000002990b7819 */ /* 0x000fca00000006ff */
[----:B------:R-:W-:-:S05]  /*bc750*/  IMAD R4, R252, 0x20000, R11 ;  /* 0x00020000fc047824 */ /* 0x000fca00078e020b */
[----:B------:R-:W-:Y:S01]  /*bc760*/  @!PT LDS RZ, [RZ] ;  /* 0x00000000fffff984 */ /* 0x000fe20000000800 */
[----:B------:R-:W-:Y:S01]  /*bc770*/  @!PT LDS RZ, [RZ] ;  /* 0x00000000fffff984 */ /* 0x000fe20000000800 */
[----:B------:R-:W-:Y:S01]  /*bc780*/  @!PT LDS RZ, [RZ] ;  /* 0x00000000fffff984 */ /* 0x000fe20000000800 */
[----:B------:R1:W-:Y:S01]  /*bc790*/  LDGSTS.E [R4], [R6.64], P0 ;  /* 0x0000000006047fae */ /* 0x0003e20008121844 */
[-C--:B------:R-:W-:Y:S02]  /*bc7a0*/  IADD3 R15, P1, R15, R16.reuse, RZ ;  /* 0x000000100f0f7210 */ /* 0x080fe40007f3e0ff */
[----:B------:R-:W-:-:S03]  /*bc7b0*/  IADD3 R5, P3, R5, R16, RZ ;  /* 0x0000001005057210 */ /* 0x000fc60007f7e0ff */
[----:B------:R-:W-:Y:S01]  /*bc7c0*/  IMAD.X R17, R17, 0x1, R0, P1 ;  /* 0x0000000111117824 */ /* 0x000fe200008e0600 */
[----:B------:R-:W-:Y:S01]  /*bc7d0*/  IADD3.X R13, R13, R0, RZ, P3, !PT ;  /* 0x000000000d0d7210 */ /* 0x000fe20001ffe4ff */
[----:B------:R-:W-:Y:S01]  /*bc7e0*/  STL [R1+0x4248], R15 ;  /* 0x0042480f01007387 */ /* 0x000fe20000100800 */
[----:B-1----:R-:W-:Y:S02]  /*bc7f0*/  IMAD.MOV.U32 R6, RZ, RZ, R15 ;  /* 0x000000ffff067224 */ /* 0x002fe400078e000f */
[----:B--2---:R-:W-:Y:S01]  /*bc800*/  IMAD.MOV.U32 R7, RZ, RZ, R17 ;  /* 0x000000ffff077224 */ /* 0x004fe200078e0011 */
[----:B------:R1:W-:Y:S04]  /*bc810*/  STL [R1+0x423c], R17 ;  /* 0x00423c1101007387 */ /* 0x0003e80000100800 */
[----:B------:R-:W-:Y:S01]  /*bc820*/  STL [R1+0x4240], R5 ;  /* 0x0042400501007387 */ /* 0x000fe20000100800 */
[----:B------:R2:W-:Y:S02]  /*bc830*/  STL [R1+0x4234], R13 ;  /* 0x0042340d01007387 */ /* 0x0005e40000100800 */
[----:B------:R-:W3:Y:S01]  /*bc840*/  LDL.LU R19, [R1+0x401c] ;  /* 0x00401c0001137983 */ /* 0x000ee20000300800 */
[----:B------:R2:W-:Y:S01]  /*bc850*/  LDGSTS.E [R4+0x200], [R6.64], P0 ;  /* 0x0020000006047fae */ /* 0x0005e20008121844 */
[----:B------:R-:W-:-:S03]  /*bc860*/  IADD3 R12, P3, R12, R16, RZ ;  /* 0x000000100c0c7210 */ /* 0x000fc60007f7e0ff */
[----:B-1----:R-:W3:Y:S01]  /*bc870*/  LDL.LU R17, [R1+0x4028] ;  /* 0x0040280001117983 */ /* 0x002ee20000300800 */
[----:B------:R-:W3:Y:S01]  /*bc880*/  LDL.LU R15, [R1+0x421c] ;  /* 0x00421c00010f7983 */ /* 0x000ee20000300800 */
[----:B----4-:R-:W-:Y:S02]  /*bc890*/  IADD3 R8, P4, R8, R16, RZ ;  /* 0x0000001008087210 */ /* 0x010fe40007f9e0ff */
[----:B--2---:R-:W-:Y:S02]  /*bc8a0*/  MOV R7, R13 ;  /* 0x0000000d00077202 */ /* 0x004fe40000000f00 */
[----:B------:R-:W2:Y:S01]  /*bc8b0*/  LDL.LU R13, [R1+0x4228] ;  /* 0x00422800010d7983 */ /* 0x000ea20000300800 */
[----:B------:R-:W-:Y:S02]  /*bc8c0*/  IMAD.MOV.U32 R6, RZ, RZ, R5 ;  /* 0x000000ffff067224 */ /* 0x000fe400078e0005 */
[--C-:B------:R-:W-:Y:S02]  /*bc8d0*/  IMAD.X R14, R14, 0x1, R0.reuse, P3 ;  /* 0x000000010e0e7824 */ /* 0x100fe400018e0600 */
[----:B------:R-:W-:Y:S01]  /*bc8e0*/  IMAD.X R10, R10, 0x1, R0, P4 ;  /* 0x000000010a0a7824 */ /* 0x000fe200020e0600 */
[----:B------:R-:W-:Y:S04]  /*bc8f0*/  STL [R1+0x4238], R12 ;  /* 0x0042380c01007387 */ /* 0x000fe80000100800 */
[----:B------:R1:W-:Y:S01]  /*bc900*/  LDGSTS.E [R4+0x400], [R6.64], P0 ;  /* 0x0040000006047fae */ /* 0x0003e20008121844 */
[----:B------:R4:W-:Y:S02]  /*bc910*/  STL [R1+0x422c], R14 ;  /* 0x00422c0e01007387 */ /* 0x0009e40000100800 */
[----:B------:R-:W-:Y:S02]  /*bc920*/  STL [R1+0x4230], R8 ;  /* 0x0042300801007387 */ /* 0x000fe40000100800 */
[----:B------:R4:W-:Y:S02]  /*bc930*/  STL [R1+0x4224], R10 ;  /* 0x0042240a01007387 */ /* 0x0009e40000100800 */
[----:B-1----:R-:W-:Y:S01]  /*bc940*/  IMAD.MOV.U32 R6, RZ, RZ, R12 ;  /* 0x000000ffff067224 */ /* 0x002fe200078e000c */
[----:B------:R-:W-:-:S02]  /*bc950*/  MOV R7, R14 ;  /* 0x0000000e00077202 */ /* 0x000fc40000000f00 */
[----:B----4-:R-:W2:Y:S01]  /*bc960*/  LDL.LU R14, [R1+0x4014] ;  /* 0x00401400010e7983 */ /* 0x010ea20000300800 */
[----:B------:R-:W2:Y:S03]  /*bc970*/  LDL.LU R12, [R1+0x4020] ;  /* 0x00402000010c7983 */ /* 0x000ea60000300800 */
[----:B------:R1:W-:Y:S01]  /*bc980*/  LDGSTS.E [R4+0x600], [R6.64], P0 ;  /* 0x0060000006047fae */ /* 0x0003e20008121844 */
[----:B------:R-:W-:Y:S01]  /*bc990*/  ISETP.GT.AND P1, PT, R3, 0x4, PT ;  /* 0x000000040300780c */ /* 0x000fe20003f24270 */
[----:B-1----:R-:W-:Y:S02]  /*bc9a0*/  IMAD.MOV.U32 R7, RZ, RZ, R10 ;  /* 0x000000ffff077224 */ /* 0x002fe400078e000a */
[----:B------:R-:W-:Y:S01]  /*bc9b0*/  IMAD.MOV.U32 R6, RZ, RZ, R8 ;  /* 0x000000ffff067224 */ /* 0x000fe200078e0008 */
[----:B------:R-:W2:Y:S01]  /*bc9c0*/  LDL.LU R10, [R1+0x400c] ;  /* 0x00400c00010a7983 */ /* 0x000ea20000300800 */
[----:B------:R-:W2:Y:S01]  /*bc9d0*/  LDL.LU R8, [R1+0x4018] ;  /* 0x0040180001087983 */ /* 0x000ea20000300800 */
[----:B------:R-:W-:-:S04]  /*bc9e0*/  SEL R5, RZ, 0x4, !P1 ;  /* 0x00000004ff057807 */ /* 0x000fc80004800000 */
[----:B------:R-:W-:-:S04]  /*bc9f0*/  SEL R5, R5, RZ, !P2 ;  /* 0x000000ff05057207 */ /* 0x000fc80005000000 */
[----:B------:R-:W-:Y:S11]  /*bca00*/  ISETP.NE.U32.AND P1, PT, R5, RZ, PT ;  /* 0x000000ff0500720c */ /* 0x000ff60003f25070 */
[----:B------:R-:W-:Y:S02]  /*bca10*/  @!UPT UIADD3 URZ, URZ, URZ, URZ ;  /* 0x0000003f3f3ff290 */ /* 0x000fe4000fffe03f */
[----:B------:R1:W-:Y:S01]  /*bca20*/  LDGSTS.E [R4+0x2000], [R6.64], P1 ;  /* 0x0200000006047fae */ /* 0x0003e20008921844 */
[-C--:B---3--:R-:W-:Y:S02]  /*bca30*/  IADD3 R20, P0, R20, R16.reuse, RZ ;  /* 0x0000001014147210 */ /* 0x088fe40007f1e0ff */
[----:B------:R-:W-:-:S03]  /*bca40*/  IADD3 R9, P3, R9, R16, RZ ;  /* 0x0000001009097210 */ /* 0x000fc60007f7e0ff */
[----:B------:R-:W-:Y:S01]  /*bca50*/  IMAD.X R21, R21, 0x1, R0, P0 ;  /* 0x0000000115157824 */ /* 0x000fe200000e0600 */
[----:B------:R-:W-:Y:S01]  /*bca60*/  IADD3.X R18, R18, R0, RZ, P3, !PT ;  /* 0x0000000012127210 */ /* 0x000fe20001ffe4ff */
[----:B-1----:R-:W-:Y:S01]  /*bca70*/  IMAD.MOV.U32 R6, RZ, RZ, R20 ;  /* 0x000000ffff067224 */ /* 0x002fe200078e0014 */
[----:B------:R-:W-:Y:S01]  /*bca80*/  STL [R1+0x4034], R20 ;  /* 0x0040341401007387 */ /* 0x000fe20000100800 */
[----:B------:R-:W-:Y:S02]  /*bca90*/  IMAD.MOV.U32 R7, RZ, RZ, R21 ;  /* 0x000000ffff077224 */ /* 0x000fe400078e0015 */
[----:B------:R1:W-:Y:S02]  /*bcaa0*/  STL [R1+0x402c], R21 ;  /* 0x00402c1501007387 */ /* 0x0003e40000100800 */
[----:B------:R-:W-:Y:S01]  /*bcab0*/  STL [R1+0x4030], R9 ;  /* 0x0040300901007387 */ /* 0x000fe20000100800 */
[----:B------:R3:W-:Y:S04]  /*bcac0*/  STL [R1+0x4024], R18 ;  /* 0x0040241201007387 */ /* 0x0007e80000100800 */
[----:B------:R3:W-:Y:S04]  /*bcad0*/  LDGSTS.E [R4+0x2200], [R6.64], P1 ;  /* 0x0220000006047fae */ /* 0x0007e80008921844 */
[----:B-1----:R-:W4:Y:S01]  /*bcae0*/  LDL.LU R21, [R1+0x4004] ;  /* 0x0040040001157983 */ /* 0x002f220000300800 */
[----:B------:R-:W4:Y:S01]  /*bcaf0*/  LDL.LU R20, [R1+0x4010] ;  /* 0x0040100001147983 */ /* 0x000f220000300800 */
[----:B---3--:R-:W-:Y:S01]  /*bcb00*/  MOV R7, R18 ;  /* 0x0000001200077202 */ /* 0x008fe20000000f00 */
[----:B------:R-:W-:Y:S01]  /*bcb10*/  IMAD.MOV.U32 R6, RZ, RZ, R9 ;  /* 0x000000ffff067224 */ /* 0x000fe200078e0009 */
[----:B------:R-:W3:Y:S01]  /*bcb20*/  LDL.LU R18, [R1+0x4214] ;  /* 0x0042140001127983 */ /* 0x000ee20000300800 */
[----:B------:R-:W3:Y:S01]  /*bcb30*/  LDL.LU R9, [R1+0x4220] ;  /* 0x0042200001097983 */ /* 0x000ee20000300800 */
[----:B------:R-:W-:-:S02]  /*bcb40*/  ISETP.GT.AND P0, PT, R3, 0x8, PT ;  /* 0x000000080300780c */ /* 0x000fc40003f04270 */
[----:B------:R1:W-:Y:S02]  /*bcb50*/  LDGSTS.E [R4+0x2400], [R6.64], P1 ;  /* 0x0240000006047fae */ /* 0x0003e40008921844 */
[----:B------:R-:W-:-:S04]  /*bcb60*/  SEL R5, RZ, 0x4, !P0 ;  /* 0x00000004ff057807 */ /* 0x000fc80004000000 */
[----:B------:R-:W-:-:S04]  /*bcb70*/  SEL R5, R5, RZ, !P2 ;  /* 0x000000ff05057207 */ /* 0x000fc80005000000 */
[----:B------:R-:W-:Y:S02]  /*bcb80*/  ISETP.NE.U32.AND P0, PT, R5, RZ, PT ;  /* 0x000000ff0500720c */ /* 0x000fe40003f05070 */
[----:B------:R-:W-:-:S05]  /*bcb90*/  IADD3 R17, P3, R17, R16, RZ ;  /* 0x0000001011117210 */ /* 0x000fca0007f7e0ff */
[--C-:B------:R-:W-:Y:S01]  /*bcba0*/  IMAD.X R19, R19, 0x1, R0.reuse, P3 ;  /* 0x0000000113137824 */ /* 0x100fe200018e0600 */
[-C--:B--2---:R-:W-:Y:S01]  /*bcbb0*/  IADD3 R13, P4, R13, R16.reuse, RZ ;  /* 0x000000100d0d7210 */ /* 0x084fe20007f9e0ff */
[----:B------:R-:W-:Y:S03]  /*bcbc0*/  STL [R1+0x4028], R17 ;  /* 0x0040281101007387 */ /* 0x000fe60000100800 */
[----:B------:R2:W-:Y:S02]  /*bcbd0*/  STL [R1+0x401c], R19 ;  /* 0x00401c1301007387 */ /* 0x0005e40000100800 */
[----:B------:R-:W-:Y:S02]  /*bcbe0*/  IMAD.X R15, R15, 0x1, R0, P4 ;  /* 0x000000010f0f7824 */ /* 0x000fe400020e0600 */
[----:B-1----:R-:W-:Y:S01]  /*bcbf0*/  IMAD.MOV.U32 R6, RZ, RZ, R17 ;  /* 0x000000ffff067224 */ /* 0x002fe200078e0011 */
[----:B------:R-:W-:Y:S01]  /*bcc00*/  MOV R7, R19 ;  /* 0x0000001300077202 */ /* 0x000fe20000000f00 */
[----:B------:R-:W-:Y:S01]  /*bcc10*/  STL [R1+0x4228], R13 ;  /* 0x0042280d01007387 */ /* 0x000fe20000100800 */
[----:B------:R1:W-:Y:S03]  /*bcc20*/  STL [R1+0x421c], R15 ;  /* 0x00421c0f01007387 */ /* 0x0003e60000100800 */
[----:B--2---:R-:W2:Y:S01]  /*bcc30*/  LDL.LU R19, [R1+0x3ffc] ;  /* 0x003ffc0001137983 */ /* 0x004ea20000300800 */
[----:B------:R-:W2:Y:S03]  /*bcc40*/  LDL.LU R17, [R1+0x4008] ;  /* 0x0040080001117983 */ /* 0x000ea60000300800 */
[----:B------:R1:W-:Y:S01]  /*bcc50*/  LDGSTS.E [R4+0x2600], [R6.64], P1 ;  /* 0x0260000006047fae */ /* 0x0003e20008921844 */
[----:B------:R-:W-:Y:S01]  /*bcc60*/  IADD3 R12, P1, R12, R16, RZ ;  /* 0x000000100c0c7210 */ /* 0x000fe20007f3e0ff */
[----:B-1----:R-:W-:-:S02]  /*bcc70*/  IMAD.MOV.U32 R7, RZ, RZ, R15 ;  /* 0x000000ffff077224 */ /* 0x002fc400078e000f */
[----:B------:R-:W-:Y:S01]  /*bcc80*/  IMAD.MOV.U32 R6, RZ, RZ, R13 ;  /* 0x000000ffff067224 */ /* 0x000fe200078e000d */
[----:B------:R-:W2:Y:S01]  /*bcc90*/  LDL.LU R15, [R1+0x3ff4] ;  /* 0x003ff400010f7983 */ /* 0x000ea20000300800 */
[----:B------:R-:W2:Y:S02]  /*bcca0*/  LDL.LU R13, [R1+0x4000] ;  /* 0x00400000010d7983 */ /* 0x000ea40000300800 */
[----:B------:R-:W-:Y:S01]  /*bccb0*/  IMAD.X R14, R14, 0x1, R0, P1 ;  /* 0x000000010e0e7824 */ /* 0x000fe200008e0600 */
[----:B------:R1:W-:Y:S01]  /*bccc0*/  LDGSTS.E [R4+0x4000], [R6.64], P0 ;  /* 0x0400000006047fae */ /* 0x0003e20008121844 */
[----:B------:R-:W-:-:S03]  /*bccd0*/  IADD3 R8, P3, R8, R16, RZ ;  /* 0x0000001008087210 */ /* 0x000fc60007f7e0ff */
[----:B------:R-:W-:Y:S01]  /*bcce0*/  STL [R1+0x4020], R12 ;  /* 0x0040200c01007387 */ /* 0x000fe20000100800 */
[----:B------:R-:W-:-:S03]  /*bccf0*/  IADD3.X R10, R10, R0, RZ, P3, !PT ;  /* 0x000000000a0a7210 */ /* 0x000fc60001ffe4ff */
[----:B------:R1:W-:Y:S02]  /*bcd00*/  STL [R1+0x4014], R14 ;  /* 0x0040140e01007387 */ /* 0x0003e40000100800 */
[----:B-1----:R-:W-:Y:S02]  /*bcd10*/  IMAD.MOV.U32 R6, RZ, RZ, R12 ;  /* 0x000000ffff067224 */ /* 0x002fe400078e000c */
[----:B------:R-:W-:Y:S01]  /*bcd20*/  IMAD.MOV.U32 R7, RZ, RZ, R14 ;  /* 0x000000ffff077224 */ /* 0x000fe200078e000e */
[----:B------:R-:W-:Y:S01]  /*bcd30*/  STL [R1+0x4018], R8 ;  /* 0x0040180801007387 */ /* 0x000fe20000100800 */
[----:B------:R1:W-:Y:S03]  /*bcd40*/  STL [R1+0x400c], R10 ;  /* 0x00400c0a01007387 */ /* 0x0003e60000100800 */
[----:B------:R1:W-:Y:S04]  /*bcd50*/  LDGSTS.E [R4+0x4200], [R6.64], P0 ;  /* 0x0420000006047fae */ /* 0x0003e80008121844 */
[----:B------:R-:W2:Y:S01]  /*bcd60*/  LDL.LU R14, [R1+0x3fec] ;  /* 0x003fec00010e7983 */ /* 0x000ea20000300800 */
[----:B------:R-:W2:Y:S01]  /*bcd70*/  LDL.LU R12, [R1+0x3ff8] ;  /* 0x003ff800010c7983 */ /* 0x000ea20000300800 */
[----:B-1----:R-:W-:Y:S01]  /*bcd80*/  MOV R7, R10 ;  /* 0x0000000a00077202 */ /* 0x002fe20000000f00 */
[----:B------:R-:W-:Y:S01]  /*bcd90*/  IMAD.MOV.U32 R6, RZ, RZ, R8 ;  /* 0x000000ffff067224 */ /* 0x000fe200078e0008 */
[----:B------:R-:W2:Y:S01]  /*bcda0*/  LDL.LU R10, [R1+0x420c] ;  /* 0x00420c00010a7983 */ /* 0x000ea20000300800 */
[----:B------:R-:W2:Y:S03]  /*bcdb0*/  LDL.LU R8, [R1+0x4218] ;  /* 0x0042180001087983 */ /* 0x000ea60000300800 */
[----:B------:R1:W-:Y:S01]  /*bcdc0*/  LDGSTS.E [R4+0x4400], [R6.64], P0 ;  /* 0x0440000006047fae */ /* 0x0003e20008121844 */
[----:B----4-:R-:W-:-:S02]  /*bcdd0*/  IADD3 R20, P3, R20, R16, RZ ;  /* 0x0000001014147210 */ /* 0x010fc40007f7e0ff */
[----:B---3--:R-:W-:-:S03]  /*bcde0*/  IADD3 R9, P4, R9, R16, RZ ;  /* 0x0000001009097210 */ /* 0x008fc60007f9e0ff */
[--C-:B------:R-:W-:Y:S01]  /*bcdf0*/  IMAD.X R21, R21, 0x1, R0.reuse, P3 ;  /* 0x0000000115157824 */ /* 0x100fe200018e0600 */
[----:B------:R-:W-:Y:S01]  /*bce00*/  STL [R1+0x4010], R20 ;  /* 0x0040101401007387 */ /* 0x000fe20000100800 */
[----:B------:R-:W-:-:S03]  /*bce10*/  IMAD.X R18, R18, 0x1, R0, P4 ;  /* 0x0000000112127824 */ /* 0x000fc600020e0600 */
[----:B------:R3:W-:Y:S01]  /*bce20*/  STL [R1+0x4004], R21 ;  /* 0x0040041501007387 */ /* 0x0007e20000100800 */
[----:B-1----:R-:W-:Y:S01]  /*bce30*/  IMAD.MOV.U32 R6, RZ, RZ, R20 ;  /* 0x000000ffff067224 */ /* 0x002fe200078e0014 */
[----:B------:R-:W-:Y:S01]  /*bce40*/  MOV R7, R21 ;  /* 0x0000001500077202 */ /* 0x000fe20000000f00 */
[----:B------:R-:W-:Y:S01]  /*bce50*/  STL [R1+0x4220], R9 ;  /* 0x0042200901007387 */ /* 0x000fe20000100800 */
[----:B------:R1:W-:Y:S04]  /*bce60*/  STL [R1+0x4214], R18 ;  /* 0x0042141201007387 */ /* 0x0003e80000100800 */
[----:B------:R4:W-:Y:S04]  /*bce70*/  LDGSTS.E [R4+0x4600], [R6.64], P0 ;  /* 0x0460000006047fae */ /* 0x0009e80008121844 */
[----:B---3--:R-:W3:Y:S01]  /*bce80*/  LDL.LU R21, [R1+0x3fe4] ;  /* 0x003fe40001157983 */ /* 0x008ee20000300800 */
[----:B------:R-:W3:Y:S02]  /*bce90*/  LDL.LU R20, [R1+0x3ff0] ;  /* 0x003ff00001147983 */ /* 0x000ee40000300800 */
[----:B----4-:R-:W-:-:S02]  /*bcea0*/  IMAD.MOV.U32 R7, RZ, RZ, R18 ;  /* 0x000000ffff077224 */ /* 0x010fc400078e0012 */
[----:B------:R-:W-:Y:S01]  /*bceb0*/  IMAD.MOV.U32 R6, RZ, RZ, R9 ;  /* 0x000000ffff067224 */ /* 0x000fe200078e0009 */
[----:B-1----:R-:W3:Y:S01]  /*bcec0*/  LDL.LU R18, [R1+0x3fdc] ;  /* 0x003fdc0001127983 */ /* 0x002ee20000300800 */
[----:B------:R-:W3:Y:S01]  /*bced0*/  LDL.LU R9, [R1+0x3fe8] ;  /* 0x003fe80001097983 */ /* 0x000ee20000300800 */
[----:B------:R-:W-:-:S04]  /*bcee0*/  ISETP.GT.AND P1, PT, R3, 0xc, PT ;  /* 0x0000000c0300780c */ /* 0x000fc80003f24270 */
[----:B------:R-:W-:-:S04]  /*bcef0*/  SEL R5, RZ, 0x4, !P1 ;  /* 0x00000004ff057807 */ /* 0x000fc80004800000 */
[----:B------:R-:W-:-:S04]  /*bcf00*/  SEL R5, R5, RZ, !P2 ;  /* 0x000000ff05057207 */ /* 0x000fc80005000000 */
[----:B------:R-:W-:Y:S11]  /*bcf10*/  ISETP.NE.U32.AND P1, PT, R5, RZ, PT ;  /* 0x000000ff0500720c */ /* 0x000ff60003f25070 */
[----:B------:R-:W-:Y:S02]  /*bcf20*/  @!UPT UIADD3 URZ, URZ, URZ, URZ ;  /* 0x0000003f3f3ff290 */ /* 0x000fe4000fffe03f */
[----:B------:R1:W-:Y:S01]  /*bcf30*/  LDGSTS.E [R4+0x6000], [R6.64], P1 ;  /* 0x0600000006047fae */ /* 0x0003e20008921844 */
[----:B--2---:R-:W-:-:S05]  /*bcf40*/  IADD3 R17, P0, R17, R16, RZ ;  /* 0x0000001011117210 */ /* 0x004fca0007f1e0ff */
[----:B------:R-:W-:Y:S02]  /*bcf50*/  IMAD.X R19, R19, 0x1, R0, P0 ;  /* 0x0000000113137824 */ /* 0x000fe400000e0600 */
[----:B-1----:R-:W-:Y:S01]  /*bcf60*/  IMAD.MOV.U32 R6, RZ, RZ, R17 ;  /* 0x000000ffff067224 */ /* 0x002fe200078e0011 */
[----:B------:R-:W-:Y:S01]  /*bcf70*/  STL [R1+0x4008], R17 ;  /* 0x0040081101007387 */ /* 0x000fe20000100800 */
[----:B------:R-:W-:Y:S01]  /*bcf80*/  IMAD.MOV.U32 R7, RZ, RZ, R19 ;  /* 0x000000ffff077224 */ /* 0x000fe200078e0013 */
[----:B------:R-:W-:Y:S02]  /*bcf90*/  IADD3 R13, P3, R13, R16, RZ ;  /* 0x000000100d0d7210 */ /* 0x000fe40007f7e0ff */
[----:B------:R1:W-:Y:S04]  /*bcfa0*/  STL [R1+0x3ffc], R19 ;  /* 0x003ffc1301007387 */ /* 0x0003e80000100800 */
[----:B------:R2:W-:Y:S01]  /*bcfb0*/  LDGSTS.E [R4+0x6200], [R6.64], P1 ;  /* 0x0620000006047fae */ /* 0x0005e20008921844 */
[----:B------:R-:W-:-:S03]  /*bcfc0*/  IADD3.X R15, R15, R0, RZ, P3, !PT ;  /* 0x000000000f0f7210 */ /* 0x000fc60001ffe4ff */
[----:B------:R-:W-:Y:S04]  /*bcfd0*/  STL [R1+0x4000], R13 ;  /* 0x0040000d01007387 */ /* 0x000fe80000100800 */
[----:B------:R2:W-:Y:S01]  /*bcfe0*/  STL [R1+0x3ff4], R15 ;  /* 0x003ff40f01007387 */ /* 0x0005e20000100800 */
[----:B-1----:R-:W4:Y:S02]  /*bcff0*/  LDL.LU R19, [R1+0x3fd4] ;  /* 0x003fd40001137983 */ /* 0x002f240000300800 */
[----:B------:R-:W4:Y:S01]  /*bd000*/  LDL.LU R17, [R1+0x3fe0] ;  /* 0x003fe00001117983 */ /* 0x000f220000300800 */
[----:B--2---:R-:W-:Y:S01]  /*bd010*/  MOV R7, R15 ;  /* 0x0000000f00077202 */ /* 0x004fe20000000f00 */
[----:B------:R-:W-:Y:S01]  /*bd020*/  IMAD.MOV.U32 R6, RZ, RZ, R13 ;  /* 0x000000ffff067224 */ /* 0x000fe200078e000d */
[----:B------:R-:W4:Y:S01]  /*bd030*/  LDL.LU R15, [R1+0x4204] ;  /* 0x00420400010f7983 */ /* 0x000f220000300800 */
[----:B------:R-:W4:Y:S03]  /*bd040*/  LDL.LU R13, [R1+0x4210] ;  /* 0x00421000010d7983 */ /* 0x000f260000300800 */
[----:B------:R1:W-:Y:S01]  /*bd050*/  LDGSTS.E [R4+0x6400], [R6.64], P1 ;  /* 0x0640000006047fae */ /* 0x0003e20008921844 */
[----:B------:R-:W-:-:S05]  /*bd060*/  IADD3 R12, P3, R12, R16, RZ ;  /* 0x000000100c0c7210 */ /* 0x000fca0007f7e0ff */
[----:B------:R-:W-:Y:S01]  /*bd070*/  IMAD.X R14, R14, 0x1, R0, P3 ;  /* 0x000000010e0e7824 */ /* 0x000fe200018e0600 */
[----:B------:R-:W-:Y:S01]  /*bd080*/  STL [R1+0x3ff8], R12 ;  /* 0x003ff80c01007387 */ /* 0x000fe20000100800 */
[----:B------:R-:W-:-:S03]  /*bd090*/  IADD3 R8, P4, R8, R16, RZ ;  /* 0x0000001008087210 */ /* 0x000fc60007f9e0ff */
[----:B------:R1:W-:Y:S02]  /*bd0a0*/  STL [R1+0x3fec], R14 ;  /* 0x003fec0e01007387 */ /* 0x0003e40000100800 */
[----:B-1----:R-:W-:Y:S02]  /*bd0b0*/  IMAD.MOV.U32 R6, RZ, RZ, R12 ;  /* 0x000000ffff067224 */ /* 0x002fe400078e000c */
[----:B------:R-:W-:Y:S01]  /*bd0c0*/  IMAD.X R10, R10, 0x1, R0, P4 ;  /* 0x000000010a0a7824 */ /* 0x000fe200020e0600 */
[----:B------:R-:W-:Y:S01]  /*bd0d0*/  MOV R7, R14 ;  /* 0x0000000e00077202 */ /* 0x000fe20000000f00 */
[----:B------:R-:W-:Y:S03]  /*bd0e0*/  STL [R1+0x4218], R8 ;  /* 0x0042180801007387 */ /* 0x000fe60000100800 */
[----:B------:R1:W-:Y:S01]  /*bd0f0*/  STL [R1+0x420c], R10 ;  /* 0x00420c0a01007387 */ /* 0x0003e20000100800 */
[----:B------:R-:W4:Y:S01]  /*bd100*/  LDL.LU R14, [R1+0x3fcc] ;  /* 0x003fcc00010e7983 */ /* 0x000f220000300800 */
[----:B------:R-:W4:Y:S03]  /*bd110*/  LDL.LU R12, [R1+0x3fd8] ;  /* 0x003fd800010c7983 */ /* 0x000f260000300800 */
[----:B------:R1:W-:Y:S01]  /*bd120*/  LDGSTS.E [R4+0x6600], [R6.64], P1 ;  /* 0x0660000006047fae */ /* 0x0003e20008921844 */
[----:B------:R-:W-:Y:S01]  /*bd130*/  ISETP.GT.AND P0, PT, R3, 0x10, PT ;  /* 0x000000100300780c */ /* 0x000fe20003f04270 */
[----:B-1----:R-:W-:-:S02]  /*bd140*/  IMAD.MOV.U32 R7, RZ, RZ, R10 ;  /* 0x000000ffff077224 */ /* 0x002fc400078e000a */
[----:B------:R-:W-:Y:S01]  /*bd150*/  IMAD.MOV.U32 R6, RZ, RZ, R8 ;  /* 0x000000ffff067224 */ /* 0x000fe200078e0008 */
[----:B------:R-:W4:Y:S01]  /*bd160*/  LDL.LU R10, [R1+0x3fc4] ;  /* 0x003fc400010a7983 */ /* 0x000f220000300800 */
[----:B------:R-:W4:Y:S01]  /*bd170*/  LDL.LU R8, [R1+0x3fd0] ;  /* 0x003fd00001087983 */ /* 0x000f220000300800 */
[----:B------:R-:W-:-:S04]  /*bd180*/  SEL R5, RZ, 0x4, !P0 ;  /* 0x00000004ff057807 */ /* 0x000fc80004000000 */
[----:B------:R-:W-:-:S04]  /*bd190*/  SEL R5, R5, RZ, !P2 ;  /* 0x000000ff05057207 */ /* 0x000fc80005000000 */
[----:B------:R-:W-:Y:S11]  /*bd1a0*/  ISETP.NE.U32.AND P0, PT, R5, RZ, PT ;  /* 0x000000ff0500720c */ /* 0x000ff60003f05070 */
[----:B------:R-:W-:Y:S02]  /*bd1b0*/  @!UPT UIADD3 URZ, URZ, URZ, URZ ;  /* 0x0000003f3f3ff290 */ /* 0x000fe4000fffe03f */
[----:B------:R1:W-:Y:S01]  /*bd1c0*/  LDGSTS.E [R4+0x8000], [R6.64], P0 ;  /* 0x0800000006047fae */ /* 0x0003e20008121844 */
[----:B---3--:R-:W-:-:S05]  /*bd1d0*/  IADD3 R20, P1, R20, R16, RZ ;  /* 0x0000001014147210 */ /* 0x008fca0007f3e0ff */
[----:B------:R-:W-:Y:S01]  /*bd1e0*/  IMAD.X R21, R21, 0x1, R0, P1 ;  /* 0x0000000115157824 */ /* 0x000fe200008e0600 */
[----:B------:R-:W-:Y:S01]  /*bd1f0*/  IADD3 R9, P3, R9, R16, RZ ;  /* 0x0000001009097210 */ /* 0x000fe20007f7e0ff */
[----:B-1----:R-:W-:Y:S02]  /*bd200*/  IMAD.MOV.U32 R6, RZ, RZ, R20 ;  /* 0x000000ffff067224 */ /* 0x002fe400078e0014 */
[----:B------:R-:W-:Y:S01]  /*bd210*/  IMAD.MOV.U32 R7, RZ, RZ, R21 ;  /* 0x000000ffff077224 */ /* 0x000fe200078e0015 */
[----:B------:R-:W-:Y:S01]  /*bd220*/  IADD3.X R18, R18, R0, RZ, P3, !PT ;  /* 0x0000000012127210 */ /* 0x000fe20001ffe4ff */
[----:B------:R-:W-:Y:S01]  /*bd230*/  STL [R1+0x3ff0], R20 ;  /* 0x003ff01401007387 */ /* 0x000fe20000100800 */
[----:B------:R1:W-:Y:S02]  /*bd240*/  STL [R1+0x3fe4], R21 ;  /* 0x003fe41501007387 */ /* 0x0003e40000100800 */
[----:B------:R-:W-:Y:S01]  /*bd250*/  STL [R1+0x3fe8], R9 ;  /* 0x003fe80901007387 */ /* 0x000fe20000100800 */
[----:B------:R3:W-:Y:S04]  /*bd260*/  LDGSTS.E [R4+0x8200], [R6.64], P0 ;  /* 0x0820000006047fae */ /* 0x0007e80008121844 */
[----:B------:R3:W-:Y:S04]  /*bd270*/  STL [R1+0x3fdc], R18 ;  /* 0x003fdc1201007387 */ /* 0x0007e80000100800 */
[----:B-1----:R-:W2:Y:S01]  /*bd280*/  LDL.LU R21, [R1+0x3fbc] ;  /* 0x003fbc0001157983 */ /* 0x002ea20000300800 */
[----:B------:R-:W2:Y:S01]  /*bd290*/  LDL.LU R20, [R1+0x3fc8] ;  /* 0x003fc80001147983 */ /* 0x000ea20000300800 */
        /* <DEDUP_REMOVED lines=9> */
[----:B----4-:R-:W-:-:S05]  /*bd330*/  IADD3 R17, P3, R17, R16, RZ ;  /* 0x0000001011117210 */ /* 0x010fca0007f7e0ff */
[--C-:B------:R-:W-:Y:S01]  /*bd340*/  IMAD.X R19, R19, 0x1, R0.reuse, P3 ;  /* 0x0000000113137824 */ /* 0x100fe200018e0600 */
[----:B------:R-:W-:Y:S01]  /*bd350*/  IADD3 R13, P4, R13, R16, RZ ;  /* 0x000000100d0d7210 */ /* 0x000fe20007f9e0ff */
[----:B------:R-:W-:Y:S03]  /*bd360*/  STL [R1+0x3fe0], R17 ;  /* 0x003fe01101007387 */ /* 0x000fe60000100800 */
[----:B------:R4:W-:Y:S02]  /*bd370*/  STL [R1+0x3fd4], R19 ;  /* 0x003fd41301007387 */ /* 0x0009e40000100800 */
[----:B------:R-:W-:Y:S02]  /*bd380*/  IMAD.X R15, R15, 0x1, R0, P4 ;  /* 0x000000010f0f7824 */ /* 0x000fe400020e0600 */
[----:B-1----:R-:W-:Y:S01]  /*bd390*/  IMAD.MOV.U32 R6, RZ, RZ, R17 ;  /* 0x000000ffff067224 */ /* 0x002fe200078e0011 */
[----:B------:R-:W-:Y:S01]  /*bd3a0*/  MOV R7, R19 ;  /* 0x0000001300077202 */ /* 0x000fe20000000f00 */
[----:B------:R-:W-:Y:S01]  /*bd3b0*/  STL [R1+0x4210], R13 ;  /* 0x0042100d01007387 */ /* 0x000fe20000100800 */
[----:B------:R1:W-:Y:S03]  /*bd3c0*/  STL [R1+0x4204], R15 ;  /* 0x0042040f01007387 */ /* 0x0003e60000100800 */
[----:B----4-:R-:W4:Y:S01]  /*bd3d0*/  LDL.LU R19, [R1+0x3fb4] ;  /* 0x003fb40001137983 */ /* 0x010f220000300800 */
[----:B------:R-:W4:Y:S03]  /*bd3e0*/  LDL.LU R17, [R1+0x3fc0] ;  /* 0x003fc00001117983 */ /* 0x000f260000300800 */
[----:B------:R1:W-:Y:S02]  /*bd3f0*/  LDGSTS.E [R4+0x8600], [R6.64], P0 ;  /* 0x0860000006047fae */ /* 0x0003e40008121844 */
[----:B-1----:R-:W-:-:S02]  /*bd400*/  IMAD.MOV.U32 R7, RZ, RZ, R15 ;  /* 0x000000ffff077224 */ /* 0x002fc400078e000f */
[----:B------:R-:W-:Y:S01]  /*bd410*/  IMAD.MOV.U32 R6, RZ, RZ, R13 ;  /* 0x000000ffff067224 */ /* 0x000fe200078e000d */
[----:B------:R-:W4:Y:S01]  /*bd420*/  LDL.LU R15, [R1+0x3fac] ;  /* 0x003fac00010f7983 */ /* 0x000f220000300800 */
[-C--:B------:R-:W-:Y:S01]  /*bd430*/  IADD3 R12, P0, R12, R16.reuse, RZ ;  /* 0x000000100c0c7210 */ /* 0x080fe20007f1e0ff */
[----:B------:R-:W4:Y:S02]  /*bd440*/  LDL.LU R13, [R1+0x3fb8] ;  /* 0x003fb800010d7983 */ /* 0x000f240000300800 */
[----:B------:R1:W-:Y:S02]  /*bd450*/  LDGSTS.E [R4+0xa000], [R6.64], P1 ;  /* 0x0a00000006047fae */ /* 0x0003e40008921844 */
[----:B------:R-:W-:Y:S02]  /*bd460*/  IMAD.X R14, R14, 0x1, R0, P0 ;  /* 0x000000010e0e7824 */ /* 0x000fe400000e0600 */
[----:B------:R-:W-:Y:S01]  /*bd470*/  STL [R1+0x3fd8], R12 ;  /* 0x003fd80c01007387 */ /* 0x000fe20000100800 */
[----:B------:R-:W-:Y:S01]  /*bd480*/  IADD3 R8, P3, R8, R16, RZ ;  /* 0x0000001008087210 */ /* 0x000fe20007f7e0ff */
[----:B-1----:R-:W-:-:S02]  /*bd490*/  IMAD.MOV.U32 R6, RZ, RZ, R12 ;  /* 0x000000ffff067224 */ /* 0x002fc400078e000c */
[----:B------:R-:W-:Y:S01]  /*bd4a0*/  IMAD.MOV.U32 R7, RZ, RZ, R14 ;  /* 0x000000ffff077224 */ /* 0x000fe200078e000e */
[----:B------:R-:W-:Y:S01]  /*bd4b0*/  IADD3.X R10, R10, R0, RZ, P3, !PT ;  /* 0x000000000a0a7210 */ /* 0x000fe20001ffe4ff */
[----:B------:R1:W-:Y:S01]  /*bd4c0*/  STL [R1+0x3fcc], R14 ;  /* 0x003fcc0e01007387 */ /* 0x0003e20000100800 */
[----:B------:R-:W-:Y:S03]  /*bd4d0*/  STL [R1+0x3fd0], R8 ;  /* 0x003fd00801007387 */ /* 0x000fe60000100800 */
[----:B------:R1:W-:Y:S04]  /*bd4e0*/  LDGSTS.E [R4+0xa200], [R6.64], P1 ;  /* 0x0a20000006047fae */ /* 0x0003e80008921844 */
[----:B------:R1:W-:Y:S04]  /*bd4f0*/  STL [R1+0x3fc4], R10 ;  /* 0x003fc40a01007387 */ /* 0x0003e80000100800 */
[----:B-1----:R-:W4:Y:S01]  /*bd500*/  LDL.LU R14, [R1+0x3fa4] ;  /* 0x003fa400010e7983 */ /* 0x002f220000300800 */
[----:B------:R-:W4:Y:S01]  /*bd510*/  LDL.LU R12, [R1+0x3fb0] ;  /* 0x003fb000010c7983 */ /* 0x000f220000300800 */
[----:B------:R-:W-:Y:S01]  /*bd520*/  MOV R7, R10 ;  /* 0x0000000a00077202 */ /* 0x000fe20000000f00 */
[----:B------:R-:W-:Y:S01]  /*bd530*/  IMAD.MOV.U32 R6, RZ, RZ, R8 ;  /* 0x000000ffff067224 */ /* 0x000fe200078e0008 */
[----:B------:R-:W4:Y:S01]  /*bd540*/  LDL.LU R10, [R1+0x41f4] ;  /* 0x0041f400010a7983 */ /* 0x000f220000300800 */
[----:B------:R-:W4:Y:S03]  /*bd550*/  LDL.LU R8, [R1+0x4200] ;  /* 0x0042000001087983 */ /* 0x000f260000300800 */
[----:B------:R1:W-:Y:S01]  /*bd560*/  LDGSTS.E [R4+0xa400], [R6.64], P1 ;  /* 0x0a40000006047fae */ /* 0x0003e20008921844 */
[----:B--2---:R-:W-:-:S02]  /*bd570*/  IADD3 R20, P3, R20, R16, RZ ;  /* 0x0000001014147210 */ /* 0x004fc40007f7e0ff */
        /* <DEDUP_REMOVED lines=10> */
[----:B--2---:R-:W2:Y:S01]  /*bd620*/  LDL.LU R21, [R1+0x3f9c] ;  /* 0x003f9c0001157983 */ /* 0x004ea20000300800 */
[----:B------:R-:W2:Y:S02]  /*bd630*/  LDL.LU R20, [R1+0x3fa8] ;  /* 0x003fa80001147983 */ /* 0x000ea40000300800 */
[----:B---3--:R-:W-:-:S02]  /*bd640*/  IMAD.MOV.U32 R7, RZ, RZ, R18 ;  /* 0x000000ffff077224 */ /* 0x008fc400078e0012 */
[----:B------:R-:W-:Y:S01]  /*bd650*/  IMAD.MOV.U32 R6, RZ, RZ, R9 ;  /* 0x000000ffff067224 */ /* 0x000fe200078e0009 */
[----:B-1----:R-:W2:Y:S01]  /*bd660*/  LDL.LU R18, [R1+0x3f94] ;  /* 0x003f940001127983 */ /* 0x002ea20000300800 */
[----:B------:R-:W2:Y:S01]  /*bd670*/  LDL.LU R9, [R1+0x3fa0] ;  /* 0x003fa00001097983 */ /* 0x000ea20000300800 */
[----:B------:R-:W-:-:S04]  /*bd680*/  ISETP.GT.AND P0, PT, R3, 0x18, PT ;  /* 0x000000180300780c */ /* 0x000fc80003f04270 */
[----:B------:R-:W-:-:S04]  /*bd690*/  SEL R5, RZ, 0x4, !P0 ;  /* 0x00000004ff057807 */ /* 0x000fc80004000000 */
[----:B------:R-:W-:-:S04]  /*bd6a0*/  SEL R5, R5, RZ, !P2 ;  /* 0x000000ff05057207 */ /* 0x000fc80005000000 */
[----:B------:R-:W-:Y:S11]  /*bd6b0*/  ISETP.NE.U32.AND P0, PT, R5, RZ, PT ;  /* 0x000000ff0500720c */ /* 0x000ff60003f05070 */
[----:B------:R-:W-:Y:S02]  /*bd6c0*/  @!UPT UIADD3 URZ, URZ, URZ, URZ ;  /* 0x0000003f3f3ff290 */ /* 0x000fe4000fffe03f */
[----:B------:R1:W-:Y:S01]  /*bd6d0*/  LDGSTS.E [R4+0xc000], [R6.64], P0 ;  /* 0x0c00000006047fae */ /* 0x0003e20008121844 */
[----:B----4-:R-:W-:-:S05]  /*bd6e0*/  IADD3 R17, P1, R17, R16, RZ ;  /* 0x0000001011117210 */ /* 0x010fca0007f3e0ff */
[----:B------:R-:W-:Y:S02]  /*bd6f0*/  IMAD.X R19, R19, 0x1, R0, P1 ;  /* 0x0000000113137824 */ /* 0x000fe400008e0600 */
[----:B-1----:R-:W-:Y:S01]  /*bd700*/  IMAD.MOV.U32 R6, RZ, RZ, R17 ;  /* 0x000000ffff067224 */ /* 0x002fe200078e0011 */
[----:B------:R-:W-:Y:S01]  /*bd710*/  STL [R1+0x3fc0], R17 ;  /* 0x003fc01101007387 */ /* 0x000fe20000100800 */
[----:B------:R-:W-:Y:S02]  /*bd720*/  IMAD.MOV.U32 R7, RZ, RZ, R19 ;  /* 0x000000ffff077224 */ /* 0x000fe400078e0013 */
[----:B------:R1:W-:Y:S03]  /*bd730*/  STL [R1+0x3fb4], R19 ;  /* 0x003fb41301007387 */ /* 0x0003e60000100800 */
[----:B------:R4:W-:Y:S01]  /*bd740*/  LDGSTS.E [R4+0xc200], [R6.64], P0 ;  /* 0x0c20000006047fae */ /* 0x0009e20008121844 */
[----:B------:R-:W-:-:S04]  /*bd750*/  IADD3 R13, P3, R13, R16, RZ ;  /* 0x000000100d0d7210 */ /* 0x000fc80007f7e0ff */
[----:B------:R-:W-:Y:S01]  /*bd760*/  IADD3.X R15, R15, R0, RZ, P3, !PT ;  /* 0x000000000f0f7210 */ /* 0x000fe20001ffe4ff */
[----:B------:R-:W-:Y:S04]  /*bd770*/  STL [R1+0x3fb8], R13 ;  /* 0x003fb80d01007387 */ /* 0x000fe80000100800 */
[----:B------:R4:W-:Y:S01]  /*bd780*/  STL [R1+0x3fac], R15 ;  /* 0x003fac0f01007387 */ /* 0x0009e20000100800 */
[----:B-1----:R-:W4:Y:S02]  /*bd790*/  LDL.LU R19, [R1+0x3f8c] ;  /* 0x003f8c0001137983 */ /* 0x002f240000300800 */
[----:B----4-:R-:W-:Y:S01]  /*bd7a0*/  MOV R7, R15 ;  /* 0x0000000f00077202 */ /* 0x010fe20000000f00 */
[----:B------:R-:W4:Y:S01]  /*bd7b0*/  LDL.LU R17, [R1+0x3f98] ;  /* 0x003f980001117983 */ /* 0x000f220000300800 */
[----:B------:R-:W-:-:S05]  /*bd7c0*/  IMAD.MOV.U32 R6, RZ, RZ, R13 ;  /* 0x000000ffff067224 */ /* 0x000fca00078e000d */
[----:B------:R1:W-:Y:S04]  /*bd7d0*/  LDGSTS.E [R4+0xc400], [R6.64], P0 ;  /* 0x0c40000006047fae */ /* 0x0003e80008121844 */
[----:B------:R-:W4:Y:S01]  /*bd7e0*/  LDL.LU R15, [R1+0x41ec] ;  /* 0x0041ec00010f7983 */ /* 0x000f220000300800 */
[----:B------:R-:W4:Y:S01]  /*bd7f0*/  LDL.LU R13, [R1+0x41f8] ;  /* 0x0041f800010d7983 */ /* 0x000f220000300800 */
[-C--:B------:R-:W-:Y:S02]  /*bd800*/  IADD3 R12, P3, R12, R16.reuse, RZ ;  /* 0x000000100c0c7210 */ /* 0x080fe40007f7e0ff */
[----:B------:R-:W-:-:S03]  /*bd810*/  IADD3 R8, P4, R8, R16, RZ ;  /* 0x0000001008087210 */ /* 0x000fc60007f9e0ff */
[--C-:B------:R-:W-:Y:S01]  /*bd820*/  IMAD.X R14, R14, 0x1, R0.reuse, P3 ;  /* 0x000000010e0e7824 */ /* 0x100fe200018e0600 */
[----:B------:R-:W-:Y:S01]  /*bd830*/  STL [R1+0x3fb0], R12 ;  /* 0x003fb00c01007387 */ /* 0x000fe20000100800 */
[----:B------:R-:W-:-:S03]  /*bd840*/  IMAD.X R10, R10, 0x1, R0, P4 ;  /* 0x000000010a0a7824 */ /* 0x000fc600020e0600 */
[----:B------:R1:W-:Y:S02]  /*bd850*/  STL [R1+0x3fa4], R14 ;  /* 0x003fa40e01007387 */ /* 0x0003e40000100800 */
[----:B-1----:R-:W-:Y:S01]  /*bd860*/  IMAD.MOV.U32 R6, RZ, RZ, R12 ;  /* 0x000000ffff067224 */ /* 0x002fe200078e000c */
[----:B------:R-:W-:Y:S01]  /*bd870*/  MOV R7, R14 ;  /* 0x0000000e00077202 */ /* 0x000fe20000000f00 */
[----:B------:R-:W-:Y:S04]  /*bd880*/  STL [R1+0x4200], R8 ;  /* 0x0042000801007387 */ /* 0x000fe80000100800 */
[----:B------:R1:W-:Y:S04]  /*bd890*/  STL [R1+0x41f4], R10 ;  /* 0x0041f40a01007387 */ /* 0x0003e80000100800 */
[----:B------:R1:W-:Y:S04]  /*bd8a0*/  LDGSTS.E [R4+0xc600], [R6.64], P0 ;  /* 0x0c60000006047fae */ /* 0x0003e80008121844 */
[----:B------:R-:W4:Y:S01]  /*bd8b0*/  LDL.LU R14, [R1+0x3f84] ;  /* 0x003f8400010e7983 */ /* 0x000f220000300800 */
[----:B------:R-:W4:Y:S02]  /*bd8c0*/  LDL.LU R12, [R1+0x3f90] ;  /* 0x003f9000010c7983 */ /* 0x000f240000300800 */
[----:B-1----:R-:W-:-:S02]  /*bd8d0*/  IMAD.MOV.U32 R7, RZ, RZ, R10 ;  /* 0x000000ffff077224 */ /* 0x002fc400078e000a */
[----:B------:R-:W-:Y:S01]  /*bd8e0*/  IMAD.MOV.U32 R6, RZ, RZ, R8 ;  /* 0x000000ffff067224 */ /* 0x000fe200078e0008 */
[----:B------:R-:W4:Y:S01]  /*bd8f0*/  LDL.LU R10, [R1+0x3f7c] ;  /* 0x003f7c00010a7983 */ /* 0x000f220000300800 */
[----:B------:R-:W4:Y:S01]  /*bd900*/  LDL.LU R8, [R1+0x3f88] ;  /* 0x003f880001087983 */ /* 0x000f220000300800 */
[----:B------:R-:W-:-:S04]  /*bd910*/  ISETP.GT.AND P1, PT, R3, 0x1c, PT ;  /* 0x0000001c0300780c */ /* 0x000fc80003f24270 */
[----:B------:R-:W-:-:S04]  /*bd920*/  SEL R5, RZ, 0x4, !P1 ;  /* 0x00000004ff057807 */ /* 0x000fc80004800000 */
[----:B------:R-:W-:-:S04]  /*bd930*/  SEL R5, R5, RZ, !P2 ;  /* 0x000000ff05057207 */ /* 0x000fc80005000000 */
[----:B------:R-:W-:Y:S11]  /*bd940*/  ISETP.NE.U32.AND P1, PT, R5, RZ, PT ;  /* 0x000000ff0500720c */ /* 0x000ff60003f25070 */
[----:B------:R-:W-:Y:S02]  /*bd950*/  @!UPT UIADD3 URZ, URZ, URZ, URZ ;  /* 0x0000003f3f3ff290 */ /* 0x000fe4000fffe03f */
[----:B------:R1:W-:Y:S01]  /*bd960*/  LDGSTS.E [R4+0xe000], [R6.64], P1 ;  /* 0x0e00000006047fae */ /* 0x0003e20008921844 */
[----:B--2---:R-:W-:-:S05]  /*bd970*/  IADD3 R20, P0, R20, R16, RZ ;  /* 0x0000001014147210 */ /* 0x004fca0007f1e0ff */
        /* <DEDUP_REMOVED lines=10> */
[----:B-1----:R-:W3:Y:S01]  /*bda20*/  LDL.LU R21, [R1+0x3f74] ;  /* 0x003f740001157983 */ /* 0x002ee20000300800 */
[----:B------:R-:W3:Y:S01]  /*bda30*/  LDL.LU R20, [R1+0x3f80] ;  /* 0x003f800001147983 */ /* 0x000ee20000300800 */
[----:B--2---:R-:W-:Y:S01]  /*bda40*/  MOV R7, R18 ;  /* 0x0000001200077202 */ /* 0x004fe20000000f00 */
[----:B------:R-:W-:Y:S01]  /*bda50*/  IMAD.MOV.U32 R6, RZ, RZ, R9 ;  /* 0x000000ffff067224 */ /* 0x000fe200078e0009 */
[----:B------:R-:W2:Y:S01]  /*bda60*/  LDL.LU R18, [R1+0x41e4] ;  /* 0x0041e40001127983 */ /* 0x000ea20000300800 */
[----:B------:R-:W2:Y:S01]  /*bda70*/  LDL.LU R9, [R1+0x41f0] ;  /* 0x0041f00001097983 */ /* 0x000ea20000300800 */
        /* <DEDUP_REMOVED lines=21> */
[----:B------:R-:W4:Y:S03]  /*bdbd0*/  LDL.LU R13, [R1+0x3f70] ;  /* 0x003f7000010d7983 */ /* 0x000f260000300800 */
[----:B------:R1:W-:Y:S01]  /*bdbe0*/  LDGSTS.E [R4+0x10000], [R6.64], P0 ;  /* 0x1000000006047fae */ /* 0x0003e20008121844 */
[----:B------:R-:W-:-:S05]  /*bdbf0*/  IADD3 R12, P1, R12, R16, RZ ;  /* 0x000000100c0c7210 */ /* 0x000fca0007f3e0ff */
[----:B------:R-:W-:Y:S01]  /*bdc00*/  IMAD.X R14, R14, 0x1, R0, P1 ;  /* 0x000000010e0e7824 */ /* 0x000fe200008e0600 */
[----:B------:R-:W-:Y:S01]  /*bdc10*/  IADD3 R8, P3, R8, R16, RZ ;  /* 0x0000001008087210 */ /* 0x000fe20007f7e0ff */
[----:B------:R-:W-:Y:S01]  /*bdc20*/  STL [R1+0x3f90], R12 ;  /* 0x003f900c01007387 */ /* 0x000fe20000100800 */
[----:B-1----:R-:W-:Y:S02]  /*bdc30*/  IMAD.MOV.U32 R6, RZ, RZ, R12 ;  /* 0x000000ffff067224 */ /* 0x002fe400078e000c */
        /* <DEDUP_REMOVED lines=13> */
[----:B---3--:R-:W-:-:S02]  /*bdd10*/  IADD3 R20, P3, R20, R16, RZ ;  /* 0x0000001014147210 */ /* 0x008fc40007f7e0ff */
[----:B--2---:R-:W-:-:S03]  /*bdd20*/  IADD3 R9, P4, R9, R16, RZ ;  /* 0x0000001009097210 */ /* 0x004fc60007f9e0ff */
        /* <DEDUP_REMOVED lines=32> */
[----:B-1----:R-:W3:Y:S02]  /*bdf30*/  LDL.LU R19, [R1+0x3f44] ;  /* 0x003f440001137983 */ /* 0x002ee40000300800 */
[----:B------:R-:W3:Y:S01]  /*bdf40*/  LDL.LU R17, [R1+0x3f50] ;  /* 0x003f500001117983 */ /* 0x000ee20000300800 */
[----:B----4-:R-:W-:Y:S01]  /*bdf50*/  MOV R7, R15 ;  /* 0x0000000f00077202 */ /* 0x010fe20000000f00 */
[----:B------:R-:W-:Y:S01]  /*bdf60*/  IMAD.MOV.U32 R6, RZ, RZ, R13 ;  /* 0x000000ffff067224 */ /* 0x000fe200078e000d */
[----:B------:R-:W3:Y:S01]  /*bdf70*/  LDL.LU R15, [R1+0x41d4] ;  /* 0x0041d400010f7983 */ /* 0x000ee20000300800 */
[----:B------:R-:W3:Y:S03]  /*bdf80*/  LDL.LU R13, [R1+0x41e0] ;  /* 0x0041e000010d7983 */ /* 0x000ee60000300800 */
[----:B------:R1:W-:Y:S01]  /*bdf90*/  LDGSTS.E [R4+0x12400], [R6.64], P1 ;  /* 0x1240000006047fae */ /* 0x0003e20008921844 */
[----:B------:R-:W-:-:S02]  /*bdfa0*/  IADD3 R12, P3, R12, R16, RZ ;  /* 0x000000100c0c7210 */ /* 0x000fc40007f7e0ff */
        /* <DEDUP_REMOVED lines=10> */
[----:B------:R-:W3:Y:S01]  /*be050*/  LDL.LU R14, [R1+0x3f3c] ;  /* 0x003f3c00010e7983 */ /* 0x000ee20000300800 */
[----:B------:R-:W3:Y:S02]  /*be060*/  LDL.LU R12, [R1+0x3f48] ;  /* 0x003f4800010c7983 */ /* 0x000ee40000300800 */
[----:B-1----:R-:W-:-:S02]  /*be070*/  IMAD.MOV.U32 R7, RZ, RZ, R10 ;  /* 0x000000ffff077224 */ /* 0x002fc400078e000a */
[----:B------:R-:W-:Y:S01]  /*be080*/  IMAD.MOV.U32 R6, RZ, RZ, R8 ;  /* 0x000000ffff067224 */ /* 0x000fe200078e0008 */
[----:B------:R-:W3:Y:S01]  /*be090*/  LDL.LU R10, [R1+0x3f34] ;  /* 0x003f3400010a7983 */ /* 0x000ee20000300800 */
        /* <DEDUP_REMOVED lines=18> */
[----:B-1----:R-:W4:Y:S01]  /*be1c0*/  LDL.LU R21, [R1+0x3f2c] ;  /* 0x003f2c0001157983 */ /* 0x002f220000300800 */
[----:B------:R-:W4:Y:S01]  /*be1d0*/  LDL.LU R20, [R1+0x3f38] ;  /* 0x003f380001147983 */ /* 0x000f220000300800 */
        /* <DEDUP_REMOVED lines=9> */
[----:B---3--:R-:W-:-:S05]  /*be270*/  IADD3 R17, P3, R17, R16, RZ ;  /* 0x0000001011117210 */ /* 0x008fca0007f7e0ff */
        /* <DEDUP_REMOVED lines=9> */
[----:B---3--:R-:W3:Y:S01]  /*be310*/  LDL.LU R19, [R1+0x3f24] ;  /* 0x003f240001137983 */ /* 0x008ee20000300800 */
[----:B------:R-:W3:Y:S03]  /*be320*/  LDL.LU R17, [R1+0x3f30] ;  /* 0x003f300001117983 */ /* 0x000ee60000300800 */
[----:B------:R1:W-:Y:S02]  /*be330*/  LDGSTS.E [R4+0x14600], [R6.64], P0 ;  /* 0x1460000006047fae */ /* 0x0003e40008121844 */
[----:B-1----:R-:W-:-:S02]  /*be340*/  IMAD.MOV.U32 R7, RZ, RZ, R15 ;  /* 0x000000ffff077224 */ /* 0x002fc400078e000f */
[----:B------:R-:W-:Y:S01]  /*be350*/  IMAD.MOV.U32 R6, RZ, RZ, R13 ;  /* 0x000000ffff067224 */ /* 0x000fe200078e000d */
[----:B------:R-:W3:Y:S01]  /*be360*/  LDL.LU R15, [R1+0x3f1c] ;  /* 0x003f1c00010f7983 */ /* 0x000ee20000300800 */
[----:B------:R-:W3:Y:S01]  /*be370*/  LDL.LU R13, [R1+0x3f28] ;  /* 0x003f2800010d7983 */ /* 0x000ee20000300800 */
[-C--:B------:R-:W-:Y:S02]  /*be380*/  IADD3 R12, P0, R12, R16.reuse, RZ ;  /* 0x000000100c0c7210 */ /* 0x080fe40007f1e0ff */
[----:B------:R1:W-:Y:S03]  /*be390*/  LDGSTS.E [R4+0x16000], [R6.64], P1 ;  /* 0x1600000006047fae */ /* 0x0003e60008921844 */
[----:B------:R-:W-:Y:S01]  /*be3a0*/  IMAD.X R14, R14, 0x1, R0, P0 ;  /* 0x000000010e0e7824 */ /* 0x000fe200000e0600 */
[----:B------:R-:W-:Y:S01]  /*be3b0*/  IADD3 R8, P3, R8, R16, RZ ;  /* 0x0000001008087210 */ /* 0x000fe20007f7e0ff */
[----:B------:R1:W-:Y:S03]  /*be3c0*/  STL [R1+0x3f48], R12 ;  /* 0x003f480c01007387 */ /* 0x0003e60000100800 */
[----:B------:R-:W-:Y:S01]  /*be3d0*/  IADD3.X R10, R10, R0, RZ, P3, !PT ;  /* 0x000000000a0a7210 */ /* 0x000fe20001ffe4ff */
[----:B-1----:R-:W-:-:S02]  /*be3e0*/  IMAD.MOV.U32 R6, RZ, RZ, R12 ;  /* 0x000000ffff067224 */ /* 0x002fc400078e000c */
[----:B------:R-:W-:Y:S01]  /*be3f0*/  IMAD.MOV.U32 R7, RZ, RZ, R14 ;  /* 0x000000ffff077224 */ /* 0x000fe200078e000e */
[----:B------:R-:W-:Y:S01]  /*be400*/  STL [R1+0x3f3c], R14 ;  /* 0x003f3c0e01007387 */ /* 0x000fe20000100800 */
[----:B------:R1:W-:Y:S02]  /*be410*/  STL [R1+0x3f40], R8 ;  /* 0x003f400801007387 */ /* 0x0003e40000100800 */
[----:B------:R1:W-:Y:S01]  /*be420*/  STL [R1+0x3f34], R10 ;  /* 0x003f340a01007387 */ /* 0x0003e20000100800 */
[----:B------:R1:W-:Y:S04]  /*be430*/  LDGSTS.E [R4+0x16200], [R6.64], P1 ;  /* 0x1620000006047fae */ /* 0x0003e80008921844 */
[----:B------:R-:W3:Y:S01]  /*be440*/  LDL.LU R12, [R1+0x3f14] ;  /* 0x003f1400010c7983 */ /* 0x000ee20000300800 */
[----:B-1----:R-:W-:-:S03]  /*be450*/  IMAD.MOV.U32 R6, RZ, RZ, R8 ;  /* 0x000000ffff067224 */ /* 0x002fc600078e0008 */
[----:B------:R-:W3:Y:S01]  /*be460*/  LDL.LU R8, [R1+0x3f20] ;  /* 0x003f200001087983 */ /* 0x000ee20000300800 */
[----:B------:R-:W-:Y:S01]  /*be470*/  MOV R7, R10 ;  /* 0x0000000a00077202 */ /* 0x000fe20000000f00 */
[----:B------:R-:W3:Y:S02]  /*be480*/  LDL.LU R14, [R1+0x41c4] ;  /* 0x0041c400010e7983 */ /* 0x000ee40000300800 */
[----:B------:R-:W3:Y:S02]  /*be490*/  LDL.LU R10, [R1+0x41d0] ;  /* 0x0041d000010a7983 */ /* 0x000ee40000300800 */
[----:B------:R1:W-:Y:S01]  /*be4a0*/  LDGSTS.E [R4+0x16400], [R6.64], P1 ;  /* 0x1640000006047fae */ /* 0x0003e20008921844 */
[-C--:B----4-:R-:W-:Y:S02]  /*be4b0*/  IADD3 R20, P3, R20, R16.reuse, RZ ;  /* 0x0000001014147210 */ /* 0x090fe40007f7e0ff */
[----:B--2---:R-:W-:-:S03]  /*be4c0*/  IADD3 R9, P4, R9, R16, RZ ;  /* 0x0000001009097210 */ /* 0x004fc60007f9e0ff */
[--C-:B------:R-:W-:Y:S01]  /*be4d0*/  IMAD.X R21, R21, 0x1, R0.reuse, P3 ;  /* 0x0000000115157824 */ /* 0x100fe200018e0600 */
[----:B------:R-:W-:Y:S01]  /*be4e0*/  STL [R1+0x3f38], R20 ;  /* 0x003f381401007387 */ /* 0x000fe20000100800 */
[----:B------:R-:W-:-:S03]  /*be4f0*/  IMAD.X R18, R18, 0x1, R0, P4 ;  /* 0x0000000112127824 */ /* 0x000fc600020e0600 */
[----:B------:R2:W-:Y:S01]  /*be500*/  STL [R1+0x3f2c], R21 ;  /* 0x003f2c1501007387 */ /* 0x0005e20000100800 */
[----:B------:R-:W-:Y:S02]  /*be510*/  STL [R1+0x41d8], R9 ;  /* 0x0041d80901007387 */ /* 0x000fe40000100800 */
[----:B-1----:R-:W-:Y:S01]  /*be520*/  IMAD.MOV.U32 R6, RZ, RZ, R20 ;  /* 0x000000ffff067224 */ /* 0x002fe200078e0014 */
[----:B------:R-:W-:Y:S01]  /*be530*/  MOV R7, R21 ;  /* 0x0000001500077202 */ /* 0x000fe20000000f00 */
[----:B------:R1:W-:Y:S04]  /*be540*/  STL [R1+0x41cc], R18 ;  /* 0x0041cc1201007387 */ /* 0x0003e80000100800 */
[----:B------:R4:W-:Y:S04]  /*be550*/  LDGSTS.E [R4+0x16600], [R6.64], P1 ;  /* 0x1660000006047fae */ /* 0x0009e80008921844 */
[----:B--2---:R-:W2:Y:S01]  /*be560*/  LDL.LU R21, [R1+0x3f0c] ;  /* 0x003f0c0001157983 */ /* 0x004ea20000300800 */
[----:B------:R-:W2:Y:S02]  /*be570*/  LDL.LU R20, [R1+0x3f18] ;  /* 0x003f180001147983 */ /* 0x000ea40000300800 */
[----:B----4-:R-:W-:-:S02]  /*be580*/  IMAD.MOV.U32 R7, RZ, RZ, R18 ;  /* 0x000000ffff077224 */ /* 0x010fc400078e0012 */
        /* <DEDUP_REMOVED lines=9> */
[----:B---3--:R-:W-:-:S05]  /*be620*/  IADD3 R17, P1, R17, R16, RZ ;  /* 0x0000001011117210 */ /* 0x008fca0007f3e0ff */
        /* <DEDUP_REMOVED lines=12> */
[----:B---3--:R-:W-:Y:S01]  /*be6f0*/  MOV R7, R15 ;  /* 0x0000000f00077202 */ /* 0x008fe20000000f00 */
[----:B------:R-:W-:Y:S01]  /*be700*/  IMAD.MOV.U32 R6, RZ, RZ, R13 ;  /* 0x000000ffff067224 */ /* 0x000fe200078e000d */
[----:B------:R-:W3:Y:S01]  /*be710*/  LDL.LU R15, [R1+0x41bc] ;  /* 0x0041bc00010f7983 */ /* 0x000ee20000300800 */
[----:B------:R-:W3:Y:S03]  /*be720*/  LDL.LU R13, [R1+0x41c8] ;  /* 0x0041c800010d7983 */ /* 0x000ee60000300800 */
[----:B------:R1:W-:Y:S01]  /*be730*/  LDGSTS.E [R4+0x18400], [R6.64], P0 ;  /* 0x1840000006047fae */ /* 0x0003e20008121844 */
[----:B------:R-:W-:-:S02]  /*be740*/  IADD3 R8, P3, R8, R16, RZ ;  /* 0x0000001008087210 */ /* 0x000fc40007f7e0ff */
[----:B------:R-:W-:-:S03]  /*be750*/  IADD3 R10, P4, R10, R16, RZ ;  /* 0x000000100a0a7210 */ /* 0x000fc60007f9e0ff */
[----:B------:R-:W-:Y:S01]  /*be760*/  IMAD.X R12, R12, 0x1, R0, P3 ;  /* 0x000000010c0c7824 */ /* 0x000fe200018e0600 */
[----:B------:R-:W-:Y:S01]  /*be770*/  STL [R1+0x3f20], R8 ;  /* 0x003f200801007387 */ /* 0x000fe20000100800 */
[----:B-1----:R-:W-:Y:S02]  /*be780*/  IMAD.MOV.U32 R6, RZ, RZ, R8 ;  /* 0x000000ffff067224 */ /* 0x002fe400078e0008 */
[----:B------:R-:W-:Y:S01]  /*be790*/  IMAD.X R14, R14, 0x1, R0, P4 ;  /* 0x000000010e0e7824 */ /* 0x000fe200020e0600 */
[----:B------:R1:W-:Y:S01]  /*be7a0*/  STL [R1+0x3f14], R12 ;  /* 0x003f140c01007387 */ /* 0x0003e20000100800 */
[----:B------:R-:W-:Y:S01]  /*be7b0*/  MOV R7, R12 ;  /* 0x0000000c00077202 */ /* 0x000fe20000000f00 */
[----:B------:R-:W-:Y:S04]  /*be7c0*/  STL [R1+0x41d0], R10 ;  /* 0x0041d00a01007387 */ /* 0x000fe80000100800 */
[----:B------:R1:W-:Y:S04]  /*be7d0*/  LDGSTS.E [R4+0x18600], [R6.64], P0 ;  /* 0x1860000006047fae */ /* 0x0003e80008121844 */
[----:B-1----:R-:W3:Y:S01]  /*be7e0*/  LDL.LU R12, [R1+0x3f00] ;  /* 0x003f0000010c7983 */ /* 0x002ee20000300800 */
[----:B------:R1:W-:Y:S02]  /*be7f0*/  STL [R1+0x41c4], R14 ;  /* 0x0041c40e01007387 */ /* 0x0003e40000100800 */
[----:B------:R-:W3:Y:S02]  /*be800*/  LDL.LU R8, [R1+0x3ef8] ;  /* 0x003ef80001087983 */ /* 0x000ee40000300800 */
[----:B------:R-:W-:-:S02]  /*be810*/  IMAD.MOV.U32 R7, RZ, RZ, R14 ;  /* 0x000000ffff077224 */ /* 0x000fc400078e000e */
        /* <DEDUP_REMOVED lines=11> */
[----:B-1----:R-:W-:Y:S02]  /*be8d0*/  IMAD.MOV.U32 R6, RZ, RZ, R20 ;  /* 0x000000ffff067224 */ /* 0x002fe400078e0014 */
[----:B------:R-:W-:Y:S01]  /*be8e0*/  IMAD.MOV.U32 R7, RZ, RZ, R21 ;  /* 0x000000ffff077224 */ /* 0x000fe200078e0015 */
[----:B------:R-:W-:Y:S01]  /*be8f0*/  IADD3 R9, P3, R9, R16, RZ ;  /* 0x0000001009097210 */ /* 0x000fe20007f7e0ff */
[----:B------:R-:W-:Y:S04]  /*be900*/  STL [R1+0x3f18], R20 ;  /* 0x003f181401007387 */ /* 0x000fe80000100800 */
[----:B------:R1:W-:Y:S01]  /*be910*/  LDGSTS.E [R4+0x1a200], [R6.64], P1 ;  /* 0x1a20000006047fae */ /* 0x0003e20008921844 */
[----:B------:R-:W-:Y:S01]  /*be920*/  IADD3.X R18, R18, R0, RZ, P3, !PT ;  /* 0x0000000012127210 */ /* 0x000fe20001ffe4ff */
[----:B------:R-:W-:Y:S02]  /*be930*/  STL [R1+0x3f0c], R21 ;  /* 0x003f0c1501007387 */ /* 0x000fe40000100800 */
[----:B------:R-:W-:Y:S02]  /*be940*/  STL [R1+0x3f10], R9 ;  /* 0x003f100901007387 */ /* 0x000fe40000100800 */
[----:B------:R2:W-:Y:S01]  /*be950*/  STL [R1+0x3f04], R18 ;  /* 0x003f041201007387 */ /* 0x0005e20000100800 */
[----:B-1----:R-:W-:Y:S01]  /*be960*/  MOV R7, R18 ;  /* 0x0000001200077202 */ /* 0x002fe20000000f00 */
[----:B------:R-:W-:Y:S01]  /*be970*/  IMAD.MOV.U32 R6, RZ, RZ, R9 ;  /* 0x000000ffff067224 */ /* 0x000fe200078e0009 */
[----:B--2---:R-:W2:Y:S01]  /*be980*/  LDL.LU R18, [R1+0x3ee4] ;  /* 0x003ee40001127983 */ /* 0x004ea20000300800 */
        /* <DEDUP_REMOVED lines=8> */
[----:B---3--:R-:W-:Y:S01]  /*bea10*/  IADD3 R13, P4, R13, R16, RZ ;  /* 0x000000100d0d7210 */ /* 0x008fe20007f9e0ff */
[----:B------:R-:W-:Y:S03]  /*bea20*/  STL [R1+0x3f08], R17 ;  /* 0x003f081101007387 */ /* 0x000fe60000100800 */
[----:B------:R3:W-:Y:S02]  /*bea30*/  STL [R1+0x3efc], R19 ;  /* 0x003efc1301007387 */ /* 0x0007e40000100800 */
[----:B------:R-:W-:Y:S02]  /*bea40*/  IMAD.X R15, R15, 0x1, R0, P4 ;  /* 0x000000010f0f7824 */ /* 0x000fe400020e0600 */
[----:B-1----:R-:W-:Y:S01]  /*bea50*/  IMAD.MOV.U32 R6, RZ, RZ, R17 ;  /* 0x000000ffff067224 */ /* 0x002fe200078e0011 */
[----:B------:R-:W-:Y:S01]  /*bea60*/  MOV R7, R19 ;  /* 0x0000001300077202 */ /* 0x000fe20000000f00 */
[----:B------:R-:W-:Y:S01]  /*bea70*/  STL [R1+0x41c8], R13 ;  /* 0x0041c80d01007387 */ /* 0x000fe20000100800 */
[----:B------:R1:W-:Y:S03]  /*bea80*/  STL [R1+0x41bc], R15 ;  /* 0x0041bc0f01007387 */ /* 0x0003e60000100800 */
[----:B---3--:R-:W2:Y:S01]  /*bea90*/  LDL.LU R19, [R1+0x41b8] ;  /* 0x0041b80001137983 */ /* 0x008ea20000300800 */
[----:B------:R-:W4:Y:S03]  /*beaa0*/  LDL.LU R17, [R1+0x41c0] ;  /* 0x0041c00001117983 */ /* 0x000f260000300800 */
[----:B------:R1:W-:Y:S02]  /*beab0*/  LDGSTS.E [R4+0x1a600], [R6.64], P1 ;  /* 0x1a60000006047fae */ /* 0x0003e40008921844 */
[----:B-1----:R-:W-:-:S02]  /*beac0*/  IMAD.MOV.U32 R7, RZ, RZ, R15 ;  /* 0x000000ffff077224 */ /* 0x002fc400078e000f */
[----:B------:R-:W-:Y:S01]  /*bead0*/  IMAD.MOV.U32 R6, RZ, RZ, R13 ;  /* 0x000000ffff067224 */ /* 0x000fe200078e000d */
[----:B------:R-:W2:Y:S01]  /*beae0*/  LDL.LU R15, [R1+0x3edc] ;  /* 0x003edc00010f7983 */ /* 0x000ea20000300800 */
[----:B------:R-:W2:Y:S03]  /*beaf0*/  LDL.LU R13, [R1+0x3ee8] ;  /* 0x003ee800010d7983 */ /* 0x000ea60000300800 */
[----:B------:R1:W-:Y:S01]  /*beb00*/  LDGSTS.E [R4+0x1c000], [R6.64], P0 ;  /* 0x1c00000006047fae */ /* 0x0003e20008121844 */
[-C--:B------:R-:W-:Y:S02]  /*beb10*/  IADD3 R12, P1, R12, R16.reuse, RZ ;  /* 0x000000100c0c7210 */ /* 0x080fe40007f3e0ff */
[----:B------:R-:W-:-:S03]  /*beb20*/  IADD3 R8, P3, R8, R16, RZ ;  /* 0x0000001008087210 */ /* 0x000fc60007f7e0ff */
[----:B------:R1:W-:Y:S02]  /*beb30*/  STL [R1+0x3f00], R12 ;  /* 0x003f000c01007387 */ /* 0x0003e40000100800 */
[----:B-1----:R-:W-:Y:S02]  /*beb40*/  IMAD.MOV.U32 R6, RZ, RZ, R12 ;  /* 0x000000ffff067224 */ /* 0x002fe400078e000c */
[----:B------:R-:W-:Y:S01]  /*beb50*/  IMAD.X R14, R14, 0x1, R0, P1 ;  /* 0x000000010e0e7824 */ /* 0x000fe200008e0600 */
[----:B------:R-:W-:-:S03]  /*beb60*/  IADD3.X R10, R10, R0, RZ, P3, !PT ;  /* 0x000000000a0a7210 */ /* 0x000fc60001ffe4ff */
[----:B------:R-:W-:Y:S01]  /*beb70*/  IMAD.MOV.U32 R7, RZ, RZ, R14 ;  /* 0x000000ffff077224 */ /* 0x000fe200078e000e */
[----:B------:R-:W-:Y:S01]  /*beb80*/  STL [R1+0x3ef4], R14 ;  /* 0x003ef40e01007387 */ /* 0x000fe20000100800 */
[----:B------:R1:W-:Y:S02]  /*beb90*/  STL [R1+0x3ef8], R8 ;  /* 0x003ef80801007387 */ /* 0x0003e40000100800 */
[----:B------:R1:W-:Y:S02]  /*beba0*/  STL [R1+0x3eec], R10 ;  /* 0x003eec0a01007387 */ /* 0x0003e40000100800 */
[----:B------:R-:W2:Y:S01]  /*bebb0*/  LDL.LU R12, [R1+0x3ee0] ;  /* 0x003ee000010c7983 */ /* 0x000ea20000300800 */
[----:B------:R1:W-:Y:S02]  /*bebc0*/  LDGSTS.E [R4+0x1c200], [R6.64], P0 ;  /* 0x1c20000006047fae */ /* 0x0003e40008121844 */
[----:B-1----:R-:W-:Y:S02]  /*bebd0*/  IMAD.MOV.U32 R6, RZ, RZ, R8 ;  /* 0x000000ffff067224 */ /* 0x002fe400078e0008 */
[----:B------:R-:W2:Y:S01]  /*bebe0*/  LDL.LU R8, [R1+0x3ed8] ;  /* 0x003ed80001087983 */ /* 0x000ea20000300800 */
[----:B------:R-:W2:Y:S01]  /*bebf0*/  LDL.LU R14, [R1+0x3ed4] ;  /* 0x003ed400010e7983 */ /* 0x000ea20000300800 */
[----:B------:R-:W-:-:S02]  /*bec00*/  MOV R7, R10 ;  /* 0x0000000a00077202 */ /* 0x000fc40000000f00 */
[----:B------:R-:W2:Y:S04]  /*bec10*/  LDL.LU R10, [R1+0x3ed0] ;  /* 0x003ed000010a7983 */ /* 0x000ea80000300800 */
[----:B------:R1:W-:Y:S01]  /*bec20*/  LDGSTS.E [R4+0x1c400], [R6.64], P0 ;  /* 0x1c40000006047fae */ /* 0x0003e20008121844 */
[----:B--2---:R-:W-:-:S05]  /*bec30*/  IADD3 R9, P3, R9, R16, RZ ;  /* 0x0000001009097210 */ /* 0x004fca0007f7e0ff */
[----:B------:R-:W-:Y:S01]  /*bec40*/  IMAD.X R18, R18, 0x1, R0, P3 ;  /* 0x0000000112127824 */ /* 0x000fe200018e0600 */
[----:B------:R-:W-:Y:S01]  /*bec50*/  STL [R1+0x3ef0], R9 ;  /* 0x003ef00901007387 */ /* 0x000fe20000100800 */
[----:B-1----:R-:W-:Y:S02]  /*bec60*/  IMAD.MOV.U32 R6, RZ, RZ, R9 ;  /* 0x000000ffff067224 */ /* 0x002fe400078e0009 */
[----:B------:R-:W-:Y:S01]  /*bec70*/  IMAD.MOV.U32 R7, RZ, RZ, R18 ;  /* 0x000000ffff077224 */ /* 0x000fe200078e0012 */
[----:B------:R1:W-:Y:S01]  /*bec80*/  STL [R1+0x3ee4], R18 ;  /* 0x003ee41201007387 */ /* 0x0003e20000100800 */
[----:B------:R-:W-:Y:S01]  /*bec90*/  ISETP.GT.AND P1, PT, R3, 0x3c, PT ;  /* 0x0000003c0300780c */ /* 0x000fe20003f24270 */
[----:B------:R-:W-:Y:S02]  /*beca0*/  IMAD.MOV.U32 R20, RZ, RZ, R81 ;  /* 0x000000ffff147224 */ /* 0x000fe400078e0051 */
[----:B------:R2:W-:Y:S04]  /*becb0*/  LDGSTS.E [R4+0x1c600], [R6.64], P0 ;  /* 0x1c60000006047fae */ /* 0x0005e80008121844 */
[----:B-1----:R-:W3:Y:S01]  /*becc0*/  LDL.LU R18, [R1+0x41ac] ;  /* 0x0041ac0001127983 */ /* 0x002ee20000300800 */
[----:B------:R-:W3:Y:S01]  /*becd0*/  LDL.LU R9, [R1+0x41b4] ;  /* 0x0041b40001097983 */ /* 0x000ee20000300800 */
[----:B------:R-:W-:-:S04]  /*bece0*/  SEL R5, RZ, 0x4, !P1 ;  /* 0x00000004ff057807 */ /* 0x000fc80004800000 */
[----:B------:R-:W-:Y:S01]  /*becf0*/  SEL R5, R5, RZ, !P2 ;  /* 0x000000ff05057207 */ /* 0x000fe20005000000 */
[----:B------:R-:W-:Y:S02]  /*bed00*/  IMAD.MOV.U32 R21, RZ, RZ, R80 ;  /* 0x000000ffff157224 */ /* 0x000fe400078e0050 */
[----:B------:R-:W-:Y:S01]  /*bed10*/  IMAD.MOV.U32 R22, RZ, RZ, R77 ;  /* 0x000000ffff167224 */ /* 0x000fe200078e004d */
[----:B------:R-:W-:Y:S02]  /*bed20*/  MOV R23, R76 ;  /* 0x0000004c00177202 */ /* 0x000fe40000000f00 */
[----:B------:R-:W-:-:S05]  /*bed30*/  ISETP.NE.U32.AND P1, PT, R5, RZ, PT ;  /* 0x000000ff0500720c */ /* 0x000fca0003f25070 */
[----:B------:R-:W-:Y:S01]  /*bed40*/  HMMA.1688.F32.TF32 R20, R236, R58, R20 ;  /* 0x0000003aec14723c */ /* 0x000fe20000081014 */
[----:B------:R-:W-:Y:S01]  /*bed50*/  MOV R24, R73 ;  /* 0x0000004900187202 */ /* 0x000fe20000000f00 */
[----:B------:R-:W-:Y:S02]  /*bed60*/  IMAD.MOV.U32 R25, RZ, RZ, R72 ;  /* 0x000000ffff197224 */ /* 0x000fe400078e0048 */
[----:B------:R-:W-:Y:S02]  /*bed70*/  IMAD.MOV.U32 R26, RZ, RZ, R69 ;  /* 0x000000ffff1a7224 */ /* 0x000fe400078e0045 */
[----:B------:R-:W-:Y:S01]  /*bed80*/  IMAD.MOV.U32 R27, RZ, RZ, R68 ;  /* 0x000000ffff1b7224 */ /* 0x000fe200078e0044 */
[----:B----4-:R-:W-:-:S04]  /*bed90*/  IADD3 R17, P0, R17, R16, RZ ;  /* 0x0000001011117210 */ /* 0x010fc80007f1e0ff */
[----:B--2---:R-:W-:Y:S01]  /*beda0*/  IADD3.X R19, R19, R0, RZ, P0, !PT ;  /* 0x0000000013137210 */ /* 0x004fe200007fe4ff */
[----:B------:R-:W-:Y:S01]  /*bedb0*/  IMAD.MOV.U32 R6, RZ, RZ, R17 ;  /* 0x000000ffff067224 */ /* 0x000fe200078e0011 */
[----:B------:R1:W-:Y:S03]  /*bedc0*/  STL [R1+0x41c0], R17 ;  /* 0x0041c01101007387 */ /* 0x0003e60000100800 */
[----:B------:R-:W-:Y:S01]  /*bedd0*/  IMAD.MOV.U32 R7, RZ, RZ, R19 ;  /* 0x000000ffff077224 */ /* 0x000fe200078e0013 */
[----:B------:R-:W-:Y:S01]  /*bede0*/  IADD3 R13, P3, R13, R16, RZ ;  /* 0x000000100d0d7210 */ /* 0x000fe20007f7e0ff */
[----:B------:R-:W-:Y:S04]  /*bedf0*/  STL [R1+0x41b8], R19 ;  /* 0x0041b81301007387 */ /* 0x000fe80000100800 */
[----:B------:R2:W-:Y:S01]  /*bee00*/  LDGSTS.E [R4+0x1e000], [R6.64], P1 ;  /* 0x1e00000006047fae */ /* 0x0005e20008921844 */
[----:B------:R-:W-:-:S03]  /*bee10*/  IMAD.X R15, R15, 0x1, R0, P3 ;  /* 0x000000010f0f7824 */ /* 0x000fc600018e0600 */
[----:B------:R-:W-:Y:S04]  /*bee20*/  STL [R1+0x3ee8], R13 ;  /* 0x003ee80d01007387 */ /* 0x000fe80000100800 */
[----:B------:R4:W-:Y:S01]  /*bee30*/  STL [R1+0x3edc], R15 ;  /* 0x003edc0f01007387 */ /* 0x0009e20000100800 */
[----:B-1----:R-:W3:Y:S02]  /*bee40*/  LDL.LU R17, [R1+0x3ec4] ;  /* 0x003ec40001117983 */ /* 0x002ee40000300800 */
[----:B--2---:R-:W-:Y:S01]  /*bee50*/  IMAD.MOV.U32 R7, RZ, RZ, R15 ;  /* 0x000000ffff077224 */ /* 0x004fe200078e000f */
[----:B------:R-:W-:Y:S01]  /*bee60*/  MOV R6, R13 ;  /* 0x0000000d00067202 */ /* 0x000fe20000000f00 */
[----:B----4-:R-:W2:Y:S01]  /*bee70*/  LDL.LU R15, [R1+0x3ecc] ;  /* 0x003ecc00010f7983 */ /* 0x010ea20000300800 */
[----:B------:R-:W2:Y:S02]  /*bee80*/  LDL.LU R13, [R1+0x3ebc] ;  /* 0x003ebc00010d7983 */ /* 0x000ea40000300800 */
[----:B------:R-:W2:Y:S01]  /*bee90*/  LDL.LU R5, [R1+0x3ec8] ;  /* 0x003ec80001057983 */ /* 0x000ea20000300800 */
[----:B------:R1:W-:Y:S01]  /*beea0*/  LDGSTS.E [R4+0x1e200], [R6.64], P1 ;  /* 0x1e20000006047fae */ /* 0x0003e20008921844 */
[----:B------:R-:W-:-:S05]  /*beeb0*/  IADD3 R12, P0, R12, R16, RZ ;  /* 0x000000100c0c7210 */ /* 0x000fca0007f1e0ff */
[----:B------:R-:W-:Y:S01]  /*beec0*/  STL [R1+0x3ee0], R12 ;  /* 0x003ee00c01007387 */ /* 0x000fe20000100800 */
[----:B------:R-:W-:Y:S01]  /*beed0*/  IADD3 R8, P3, R8, R16, RZ ;  /* 0x0000001008087210 */ /* 0x000fe20007f7e0ff */
[----:B------:R-:W-:Y:S01]  /*beee0*/  IMAD.X R14, R14, 0x1, R0, P0 ;  /* 0x000000010e0e7824 */ /* 0x000fe200000e0600 */
[----:B-1----:R-:W-:-:S03]  /*beef0*/  MOV R6, R12 ;  /* 0x0000000c00067202 */ /* 0x002fc60000000f00 */
[----:B------:R-:W-:Y:S01]  /*bef00*/  IMAD.X R10, R10, 0x1, R0, P3 ;  /* 0x000000010a0a7824 */ /* 0x000fe200018e0600 */
[----:B------:R1:W-:Y:S01]  /*bef10*/  STL [R1+0x3ed4], R14 ;  /* 0x003ed40e01007387 */ /* 0x0003e20000100800 */
[----:B------:R-:W-:Y:S02]  /*bef20*/  IMAD.MOV.U32 R7, RZ, RZ, R14 ;  /* 0x000000ffff077224 */ /* 0x000fe400078e000e */
[----:B------:R-:W-:Y:S01]  /*bef30*/  STL [R1+0x3ed8], R8 ;  /* 0x003ed80801007387 */ /* 0x000fe20000100800 */
[----:B------:R1:W-:Y:S04]  /*bef40*/  STL [R1+0x3ed0], R10 ;  /* 0x003ed00a01007387 */ /* 0x0003e80000100800 */
[----:B------:R1:W-:Y:S04]  /*bef50*/  LDGSTS.E [R4+0x1e400], [R6.64], P1 ;  /* 0x1e40000006047fae */ /* 0x0003e80008921844 */
[----:B-1----:R-:W2:Y:S01]  /*bef60*/  LDL.LU R14, [R1+0x3eb4] ;  /* 0x003eb400010e7983 */ /* 0x002ea20000300800 */
[----:B------:R-:W2:Y:S02]  /*bef70*/  LDL.LU R12, [R1+0x3ec0] ;  /* 0x003ec000010c7983 */ /* 0x000ea40000300800 */
[----:B------:R-:W-:Y:S02]  /*bef80*/  STL.64 [R1+0x1eb0], R20 ;  /* 0x001eb01401007387 */ /* 0x000fe40000100a00 */
[----:B------:R1:W-:Y:S02]  /*bef90*/  STL.64 [R1+0x1eb8], R22 ;  /* 0x001eb81601007387 */ /* 0x0003e40000100a00 */
[----:B------:R-:W-:-:S02]  /*befa0*/  IMAD.MOV.U32 R7, RZ, RZ, R10 ;  /* 0x000000ffff077224 */ /* 0x000fc400078e000a */
[----:B------:R-:W-:Y:S01]  /*befb0*/  IMAD.MOV.U32 R6, RZ, RZ, R8 ;  /* 0x000000ffff067224 */ /* 0x000fe200078e0008 */
[----:B------:R-:W2:Y:S01]  /*befc0*/  LDL.LU R10, [R1+0x41a4] ;  /* 0x0041a400010a7983 */ /* 0x000ea20000300800 */
[----:B------:R-:W2:Y:S03]  /*befd0*/  LDL.LU R8, [R1+0x41b0] ;  /* 0x0041b00001087983 */ /* 0x000ea60000300800 */
[----:B------:R3:W-:Y:S01]  /*befe0*/  LDGSTS.E [R4+0x1e600], [R6.64], P1 ;  /* 0x1e60000006047fae */ /* 0x0007e20008921844 */
[----:B-1----:R-:W-:Y:S11]  /*beff0*/  HMMA.1688.F32.TF32 R20, R236, R54, R24 ;  /* 0x00000036ec14723c */ /* 0x002ff60000081018 */
[----:B------:R-:W-:Y:S11]  /*bf000*/  @!UPT UIADD3 URZ, URZ, URZ, URZ ;  /* 0x0000003f3f3ff290 */ /* 0x000ff6000fffe03f */
[----:B------:R-:W-:Y:S01]  /*bf010*/  @!UPT UIADD3 URZ, URZ, URZ, URZ ;  /* 0x0000003f3f3ff290 */ /* 0x000fe2000fffe03f */
[----:B------:R1:W-:Y:S01]  /*bf020*/  STL.64 [R1+0x1ea0], R20 ;  /* 0x001ea01401007387 */ /* 0x0003e20000100a00 */
[----:B------:R-:W-:Y:S01]  /*bf030*/  STL.64 [R1+0x1ea8], R22 ;  /* 0x001ea81601007387 */ /* 0x000fe20000100a00 */
[----:B---3--:R-:W-:-:S05]  /*bf040*/  IADD3 R9, P1, R9, R16, RZ ;  /* 0x0000001009097210 */ /* 0x008fca0007f3e0ff */
[----:B------:R-:W-:Y:S01]  /*bf050*/  IMAD.X R18, R18, 0x1, R0, P1 ;  /* 0x0000000112127824 */ /* 0x000fe200008e0600 */
[----:B------:R-:W-:Y:S04]  /*bf060*/  STL [R1+0x41b4], R9 ;  /* 0x0041b40901007387 */ /* 0x000fe80000100800 */
[----:B------:R3:W-:Y:S01]  /*bf070*/  STL [R1+0x41ac], R18 ;  /* 0x0041ac1201007387 */ /* 0x0007e20000100800 */
[----:B-1----:R-:W4:Y:S02]  /*bf080*/  LDL.LU R21, [R1+0x3eac] ;  /* 0x003eac0001157983 */ /* 0x002f240000300800 */
[----:B------:R-:W4:Y:S01]  /*bf090*/  LDL.LU R20, [R1+0x3eb8] ;  /* 0x003eb80001147983 */ /* 0x000f220000300800 */
[----:B------:R-:W-:Y:S01]  /*bf0a0*/  MOV R7, R18 ;  /* 0x0000001200077202 */ /* 0x000fe20000000f00 */
[----:B------:R-:W-:Y:S01]  /*bf0b0*/  IMAD.MOV.U32 R6, RZ, RZ, R9 ;  /* 0x000000ffff067224 */ /* 0x000fe200078e0009 */
[----:B---3--:R-:W4:Y:S01]  /*bf0c0*/  LDL.LU R18, [R1+0x3ea4] ;  /* 0x003ea40001127983 */ /* 0x008f220000300800 */
[----:B------:R-:W4:Y:S01]  /*bf0d0*/  LDL.LU R9, [R1+0x3eb0] ;  /* 0x003eb00001097983 */ /* 0x000f220000300800 */
[----:B------:R-:W-:-:S02]  /*bf0e0*/  ISETP.GT.AND P0, PT, R3, 0x1, PT ;  /* 0x000000010300780c */ /* 0x000fc40003f04270 */
[----:B------:R-:W-:Y:S02]  /*bf0f0*/  LOP3.LUT R152, R152, 0x7f, RZ, 0xc0, !PT ;  /* 0x0000007f98987812 */ /* 0x000fe400078ec0ff */
[----:B------:R-:W-:Y:S02]  /*bf100*/  SEL R4, RZ, 0x4, !P0 ;  /* 0x00000004ff047807 */ /* 0x000fe40004000000 */
[----:B------:R-:W-:Y:S02]  /*bf110*/  SHF.L.U32 R152, R152, 0x2, RZ ;  /* 0x0000000298987819 */ /* 0x000fe400000006ff */
[----:B------:R-:W-:Y:S02]  /*bf120*/  SEL R4, R4, RZ, !P2 ;  /* 0x000000ff04047207 */ /* 0x000fe40005000000 */
[----:B------:R-:W-:Y:S02]  /*bf130*/  LOP3.LUT R19, R152, 0x20, RZ, 0x3c, !PT ;  /* 0x0000002098137812 */ /* 0x000fe400078e3cff */
[----:B------:R-:W-:-:S03]  /*bf140*/  ISETP.NE.U32.AND P0, PT, R4, RZ, PT ;  /* 0x000000ff0400720c */ /* 0x000fc60003f05070 */
[----:B------:R-:W-:-:S10]  /*bf150*/  IMAD R4, R252, 0x20000, R19 ;  /* 0x00020000fc047824 */ /* 0x000fd400078e0213 */
[----:B------:R1:W-:Y:S01]  /*bf160*/  LDGSTS.E [R4+0x800], [R6.64], P0 ;  /* 0x0080000006047fae */ /* 0x0003e20008121844 */
[-C--:B--2---:R-:W-:Y:S02]  /*bf170*/  IADD3 R15, P1, R15, R16.reuse, RZ ;  /* 0x000000100f0f7210 */ /* 0x084fe40007f3e0ff */
[----:B------:R-:W-:-:S03]  /*bf180*/  IADD3 R5, P3, R5, R16, RZ ;  /* 0x0000001005057210 */ /* 0x000fc60007f7e0ff */
[--C-:B------:R-:W-:Y:S02]  /*bf190*/  IMAD.X R17, R17, 0x1, R0.reuse, P1 ;  /* 0x0000000111117824 */ /* 0x100fe400008e0600 */
[----:B------:R-:W-:Y:S01]  /*bf1a0*/  IMAD.X R13, R13, 0x1, R0, P3 ;  /* 0x000000010d0d7824 */ /* 0x000fe200018e0600 */
[----:B------:R-:W-:Y:S02]  /*bf1b0*/  STL [R1+0x3ecc], R15 ;  /* 0x003ecc0f01007387 */ /* 0x000fe40000100800 */
[----:B------:R2:W-:Y:S02]  /*bf1c0*/  STL [R1+0x3ec4], R17 ;  /* 0x003ec41101007387 */ /* 0x0005e40000100800 */
[----:B-1----:R-:W-:Y:S01]  /*bf1d0*/  IMAD.MOV.U32 R6, RZ, RZ, R15 ;  /* 0x000000ffff067224 */ /* 0x002fe200078e000f */
[----:B------:R-:W-:Y:S01]  /*bf1e0*/  MOV R7, R17 ;  /* 0x0000001100077202 */ /* 0x000fe20000000f00 */
[----:B------:R-:W-:Y:S01]  /*bf1f0*/  STL [R1+0x3ec8], R5 ;  /* 0x003ec80501007387 */ /* 0x000fe20000100800 */
[----:B------:R1:W-:Y:S02]  /*bf200*/  STL [R1+0x3ebc], R13 ;  /* 0x003ebc0d01007387 */ /* 0x0003e40000100800 */
[----:B------:R-:W2:Y:S01]  /*bf210*/  LDL.LU R19, [R1+0x3e9c] ;  /* 0x003e9c0001137983 */ /* 0x000ea20000300800 */
[----:B------:R1:W-:Y:S04]  /*bf220*/  LDGSTS.E [R4+0xa00], [R6.64], P0 ;  /* 0x00a0000006047fae */ /* 0x0003e80008121844 */
[----:B--2---:R-:W2:Y:S01]  /*bf230*/  LDL.LU R17, [R1+0x3ea8] ;  /* 0x003ea80001117983 */ /* 0x004ea20000300800 */
[----:B------:R-:W2:Y:S02]  /*bf240*/  LDL.LU R15, [R1+0x419c] ;  /* 0x00419c00010f7983 */ /* 0x000ea40000300800 */
[----:B-1----:R-:W-:-:S02]  /*bf250*/  IMAD.MOV.U32 R7, RZ, RZ, R13 ;  /* 0x000000ffff077224 */ /* 0x002fc400078e000d */
[----:B------:R-:W-:Y:S01]  /*bf260*/  IMAD.MOV.U32 R6, RZ, RZ, R5 ;  /* 0x000000ffff067224 */ /* 0x000fe200078e0005 */
[----:B------:R-:W2:Y:S04]  /*bf270*/  LDL.LU R13, [R1+0x41a8] ;  /* 0x0041a800010d7983 */ /* 0x000ea80000300800 */
[----:B------:R1:W-:Y:S01]  /*bf280*/  LDGSTS.E [R4+0xc00], [R6.64], P0 ;  /* 0x00c0000006047fae */ /* 0x0003e20008121844 */
[----:B------:R-:W-:-:S05]  /*bf290*/  IADD3 R12, P3, R12, R16, RZ ;  /* 0x000000100c0c7210 */ /* 0x000fca0007f7e0ff */
[----:B------:R-:W-:Y:S01]  /*bf2a0*/  IMAD.X R14, R14, 0x1, R0, P3 ;  /* 0x000000010e0e7824 */ /* 0x000fe200018e0600 */
[----:B------:R-:W-:Y:S01]  /*bf2b0*/  IADD3 R8, P4, R8, R16, RZ ;  /* 0x0000001008087210 */ /* 0x000fe20007f9e0ff */
[----:B------:R-:W-:Y:S01]  /*bf2c0*/  STL [R1+0x3ec0], R12 ;  /* 0x003ec00c01007387 */ /* 0x000fe20000100800 */
[----:B-1----:R-:W-:Y:S02]  /*bf2d0*/  IMAD.MOV.U32 R6, RZ, RZ, R12 ;  /* 0x000000ffff067224 */ /* 0x002fe400078e000c */
[----:B------:R-:W-:Y:S01]  /*bf2e0*/  IADD3.X R10, R10, R0, RZ, P4, !PT ;  /* 0x000000000a0a7210 */ /* 0x000fe200027fe4ff */
[----:B------:R-:W-:Y:S01]  /*bf2f0*/  IMAD.MOV.U32 R7, RZ, RZ, R14 ;  /* 0x000000ffff077224 */ /* 0x000fe200078e000e */
[----:B------:R1:W-:Y:S01]  /*bf300*/  STL [R1+0x3eb4], R14 ;  /* 0x003eb40e01007387 */ /* 0x0003e20000100800 */
[----:B------:R-:W-:Y:S02]  /*bf310*/  STL [R1+0x41b0], R8 ;  /* 0x0041b00801007387 */ /* 0x000fe40000100800 */
[----:B------:R1:W-:Y:S01]  /*bf320*/  STL [R1+0x41a4], R10 ;  /* 0x0041a40a01007387 */ /* 0x0003e20000100800 */
[----:B------:R1:W-:Y:S04]  /*bf330*/  LDGSTS.E [R4+0xe00], [R6.64], P0 ;  /* 0x00e0000006047fae */ /* 0x0003e80008121844 */
[----:B-1----:R-:W2:Y:S01]  /*bf340*/  LDL.LU R14, [R1+0x3e94] ;  /* 0x003e9400010e7983 */ /* 0x002ea20000300800 */
[----:B------:R-:W2:Y:S01]  /*bf350*/  LDL.LU R12, [R1+0x3ea0] ;  /* 0x003ea000010c7983 */ /* 0x000ea20000300800 */
[----:B------:R-:W-:Y:S01]  /*bf360*/  MOV R7, R10 ;  /* 0x0000000a00077202 */ /* 0x000fe20000000f00 */
[----:B------:R-:W-:Y:S01]  /*bf370*/  IMAD.MOV.U32 R6, RZ, RZ, R8 ;  /* 0x000000ffff067224 */ /* 0x000fe200078e0008 */
[----:B------:R-:W2:Y:S01]  /*bf380*/  LDL.LU R10, [R1+0x3e8c] ;  /* 0x003e8c00010a7983 */ /* 0x000ea20000300800 */
        /* <DEDUP_REMOVED lines=8> */
[----:B------:R-:W-:Y:S01]  /*bf410*/  IMAD.X R21, R21, 0x1, R0, P0 ;  /* 0x0000000115157824 */ /* 0x000fe200000e0600 */
[----:B------:R-:W-:Y:S01]  /*bf420*/  IADD3 R9, P3, R9, R16, RZ ;  /* 0x0000001009097210 */ /* 0x000fe20007f7e0ff */
[----:B------:R-:W-:Y:S01]  /*bf430*/  STL [R1+0x3eb8], R20 ;  /* 0x003eb81401007387 */ /* 0x000fe20000100800 */
[----:B-1----:R-:W-:Y:S02]  /*bf440*/  IMAD.MOV.U32 R6, RZ, RZ, R20 ;  /* 0x000000ffff067224 */ /* 0x002fe400078e0014 */
[----:B------:R-:W-:Y:S01]  /*bf450*/  MOV R7, R21 ;  /* 0x0000001500077202 */ /* 0x000fe20000000f00 */
[----:B------:R-:W-:Y:S01]  /*bf460*/  IMAD.X R18, R18, 0x1, R0, P3 ;  /* 0x0000000112127824 */ /* 0x000fe200018e0600 */
[----:B------:R1:W-:Y:S01]  /*bf470*/  STL [R1+0x3eac], R21 ;  /* 0x003eac1501007387 */ /* 0x0003e20000100800 */
[----:B------:R-:W-:Y:S03]  /*bf480*/  STL [R1+0x3eb0], R9 ;  /* 0x003eb00901007387 */ /* 0x000fe60000100800 */
[----:B------:R4:W-:Y:S04]  /*bf490*/  LDGSTS.E [R4+0x2a00], [R6.64], P1 ;  /* 0x02a0000006047fae */ /* 0x0009e80008921844 */
[----:B------:R4:W-:Y:S04]  /*bf4a0*/  STL [R1+0x3ea4], R18 ;  /* 0x003ea41201007387 */ /* 0x0009e80000100800 */
[----:B-1----:R-:W3:Y:S01]  /*bf4b0*/  LDL.LU R21, [R1+0x3e84] ;  /* 0x003e840001157983 */ /* 0x002ee20000300800 */
[----:B------:R-:W3:Y:S02]  /*bf4c0*/  LDL.LU R20, [R1+0x3e90] ;  /* 0x003e900001147983 */ /* 0x000ee40000300800 */
[----:B----4-:R-:W-:-:S02]  /*bf4d0*/  IMAD.MOV.U32 R7, RZ, RZ, R18 ;  /* 0x000000ffff077224 */ /* 0x010fc400078e0012 */
[----:B------:R-:W-:Y:S01]  /*bf4e0*/  IMAD.MOV.U32 R6, RZ, RZ, R9 ;  /* 0x000000ffff067224 */ /* 0x000fe200078e0009 */
[----:B------:R-:W3:Y:S01]  /*bf4f0*/  LDL.LU R18, [R1+0x4194] ;  /* 0x0041940001127983 */ /* 0x000ee20000300800 */
[----:B------:R-:W3:Y:S01]  /*bf500*/  LDL.LU R9, [R1+0x41a0] ;  /* 0x0041a00001097983 */ /* 0x000ee20000300800 */
[----:B------:R-:W-:Y:S02]  /*bf510*/  ISETP.GT.AND P0, PT, R3, 0x9, PT ;  /* 0x000000090300780c */ /* 0x000fe40003f04270 */
[----:B------:R1:W-:Y:S02]  /*bf520*/  LDGSTS.E [R4+0x2c00], [R6.64], P1 ;  /* 0x02c0000006047fae */ /* 0x0003e40008921844 */
[----:B------:R-:W-:-:S04]  /*bf530*/  SEL R5, RZ, 0x4, !P0 ;  /* 0x00000004ff057807 */ /* 0x000fc80004000000 */
[----:B------:R-:W-:-:S04]  /*bf540*/  SEL R5, R5, RZ, !P2 ;  /* 0x000000ff05057207 */ /* 0x000fc80005000000 */
[----:B------:R-:W-:Y:S02]  /*bf550*/  ISETP.NE.U32.AND P0, PT, R5, RZ, PT ;  /* 0x000000ff0500720c */ /* 0x000fe40003f05070 */
[----:B--2---:R-:W-:-:S05]  /*bf560*/  IADD3 R17, P3, R17, R16, RZ ;  /* 0x0000001011117210 */ /* 0x004fca0007f7e0ff */
[----:B------:R-:W-:Y:S01]  /*bf570*/  IMAD.X R19, R19, 0x1, R0, P3 ;  /* 0x0000000113137824 */ /* 0x000fe200018e0600 */
[----:B------:R-:W-:Y:S01]  /*bf580*/  STL [R1+0x3ea8], R17 ;  /* 0x003ea81101007387 */ /* 0x000fe20000100800 */
[----:B-1----:R-:W-:Y:S01]  /*bf590*/  IMAD.MOV.U32 R6, RZ, RZ, R17 ;  /* 0x000000ffff067224 */ /* 0x002fe200078e0011 */
[----:B------:R-:W-:Y:S01]  /*bf5a0*/  IADD3 R13, P4, R13, R16, RZ ;  /* 0x000000100d0d7210 */ /* 0x000fe20007f9e0ff */
[----:B------:R-:W-:-:S03]  /*bf5b0*/  IMAD.MOV.U32 R7, RZ, RZ, R19 ;  /* 0x000000ffff077224 */ /* 0x000fc600078e0013 */
[----:B------:R-:W-:Y:S01]  /*bf5c0*/  IADD3.X R15, R15, R0, RZ, P4, !PT ;  /* 0x000000000f0f7210 */ /* 0x000fe200027fe4ff */
[----:B------:R1:W-:Y:S01]  /*bf5d0*/  STL [R1+0x3e9c], R19 ;  /* 0x003e9c1301007387 */ /* 0x0003e20000100800 */
[----:B------:R-:W-:Y:S03]  /*bf5e0*/  STL [R1+0x41a8], R13 ;  /* 0x0041a80d01007387 */ /* 0x000fe60000100800 */
[----:B------:R2:W-:Y:S04]  /*bf5f0*/  LDGSTS.E [R4+0x2e00], [R6.64], P1 ;  /* 0x02e0000006047fae */ /* 0x0005e80008921844 */
[----:B------:R2:W-:Y:S04]  /*bf600*/  STL [R1+0x419c], R15 ;  /* 0x00419c0f01007387 */ /* 0x0005e80000100800 */
[----:B-1----:R-:W4:Y:S01]  /*bf610*/  LDL.LU R19, [R1+0x3e7c] ;  /* 0x003e7c0001137983 */ /* 0x002f220000300800 */
        /* <DEDUP_REMOVED lines=17> */
[----:B-1----:R-:W4:Y:S01]  /*bf730*/  LDL.LU R14, [R1+0x3e6c] ;  /* 0x003e6c00010e7983 */ /* 0x002f220000300800 */
[----:B------:R-:W4:Y:S02]  /*bf740*/  LDL.LU R12, [R1+0x3e78] ;  /* 0x003e7800010c7983 */ /* 0x000f240000300800 */
[----:B------:R-:W-:-:S02]  /*bf750*/  IMAD.MOV.U32 R7, RZ, RZ, R10 ;  /* 0x000000ffff077224 */ /* 0x000fc400078e000a */
[----:B------:R-:W-:Y:S01]  /*bf760*/  IMAD.MOV.U32 R6, RZ, RZ, R8 ;  /* 0x000000ffff067224 */ /* 0x000fe200078e0008 */
[----:B------:R-:W4:Y:S01]  /*bf770*/  LDL.LU R10, [R1+0x418c] ;  /* 0x00418c00010a7983 */ /* 0x000f220000300800 */
[----:B------:R-:W4:Y:S03]  /*bf780*/  LDL.LU R8, [R1+0x4198] ;  /* 0x0041980001087983 */ /* 0x000f260000300800 */
[----:B------:R1:W-:Y:S01]  /*bf790*/  LDGSTS.E [R4+0x4c00], [R6.64], P0 ;  /* 0x04c0000006047fae */ /* 0x0003e20008121844 */
[-C--:B---3--:R-:W-:Y:S02]  /*bf7a0*/  IADD3 R20, P3, R20, R16.reuse, RZ ;  /* 0x0000001014147210 */ /* 0x088fe40007f7e0ff */
[----:B------:R-:W-:-:S03]  /*bf7b0*/  IADD3 R9, P4, R9, R16, RZ ;  /* 0x0000001009097210 */ /* 0x000fc60007f9e0ff */
[----:B------:R-:W-:Y:S01]  /*bf7c0*/  IMAD.X R21, R21, 0x1, R0, P3 ;  /* 0x0000000115157824 */ /* 0x000fe200018e0600 */
[----:B------:R-:W-:Y:S01]  /*bf7d0*/  STL [R1+0x3e90], R20 ;  /* 0x003e901401007387 */ /* 0x000fe20000100800 */
[----:B------:R-:W-:Y:S01]  /*bf7e0*/  IADD3.X R18, R18, R0, RZ, P4, !PT ;  /* 0x0000000012127210 */ /* 0x000fe200027fe4ff */
[----:B-1----:R-:W-:Y:S02]  /*bf7f0*/  IMAD.MOV.U32 R6, RZ, RZ, R20 ;  /* 0x000000ffff067224 */ /* 0x002fe400078e0014 */
[----:B------:R-:W-:Y:S01]  /*bf800*/  IMAD.MOV.U32 R7, RZ, RZ, R21 ;  /* 0x000000ffff077224 */ /* 0x000fe200078e0015 */
[----:B------:R1:W-:Y:S01]  /*bf810*/  STL [R1+0x3e84], R21 ;  /* 0x003e841501007387 */ /* 0x0003e20000100800 */
[----:B------:R-:W-:Y:S02]  /*bf820*/  STL [R1+0x41a0], R9 ;  /* 0x0041a00901007387 */ /* 0x000fe40000100800 */
[----:B------:R3:W-:Y:S01]  /*bf830*/  STL [R1+0x4194], R18 ;  /* 0x0041941201007387 */ /* 0x0007e20000100800 */
[----:B------:R3:W-:Y:S04]  /*bf840*/  LDGSTS.E [R4+0x4e00], [R6.64], P0 ;  /* 0x04e0000006047fae */ /* 0x0007e80008121844 */
[----:B-1----:R-:W2:Y:S01]  /*bf850*/  LDL.LU R21, [R1+0x3e64] ;  /* 0x003e640001157983 */ /* 0x002ea20000300800 */
[----:B------:R-:W2:Y:S01]  /*bf860*/  LDL.LU R20, [R1+0x3e70] ;  /* 0x003e700001147983 */ /* 0x000ea20000300800 */
[----:B---3--:R-:W-:Y:S01]  /*bf870*/  MOV R7, R18 ;  /* 0x0000001200077202 */ /* 0x008fe20000000f00 */
        /* <DEDUP_REMOVED lines=9> */
[-C--:B----4-:R-:W-:Y:S02]  /*bf910*/  IADD3 R17, P0, R17, R16.reuse, RZ ;  /* 0x0000001011117210 */ /* 0x090fe40007f1e0ff */
[----:B------:R-:W-:-:S03]  /*bf920*/  IADD3 R13, P3, R13, R16, RZ ;  /* 0x000000100d0d7210 */ /* 0x000fc60007f7e0ff */
[--C-:B------:R-:W-:Y:S01]  /*bf930*/  IMAD.X R19, R19, 0x1, R0.reuse, P0 ;  /* 0x0000000113137824 */ /* 0x100fe200000e0600 */
[----:B------:R-:W-:Y:S01]  /*bf940*/  STL [R1+0x3e88], R17 ;  /* 0x003e881101007387 */ /* 0x000fe20000100800 */
[----:B-1----:R-:W-:Y:S02]  /*bf950*/  IMAD.MOV.U32 R6, RZ, RZ, R17 ;  /* 0x000000ffff067224 */ /* 0x002fe400078e0011 */
[----:B------:R-:W-:Y:S01]  /*bf960*/  IMAD.X R15, R15, 0x1, R0, P3 ;  /* 0x000000010f0f7824 */ /* 0x000fe200018e0600 */
[----:B------:R-:W-:Y:S01]  /*bf970*/  MOV R7, R19 ;  /* 0x0000001300077202 */ /* 0x000fe20000000f00 */
[----:B------:R1:W-:Y:S01]  /*bf980*/  STL [R1+0x3e7c], R19 ;  /* 0x003e7c1301007387 */ /* 0x0003e20000100800 */
[----:B------:R-:W-:Y:S02]  /*bf990*/  STL [R1+0x3e80], R13 ;  /* 0x003e800d01007387 */ /* 0x000fe40000100800 */
[----:B------:R4:W-:Y:S01]  /*bf9a0*/  STL [R1+0x3e74], R15 ;  /* 0x003e740f01007387 */ /* 0x0009e20000100800 */
[----:B------:R4:W-:Y:S04]  /*bf9b0*/  LDGSTS.E [R4+0x6a00], [R6.64], P1 ;  /* 0x06a0000006047fae */ /* 0x0009e80008921844 */
[----:B-1----:R-:W3:Y:S01]  /*bf9c0*/  LDL.LU R19, [R1+0x3e54] ;  /* 0x003e540001137983 */ /* 0x002ee20000300800 */
[----:B------:R-:W3:Y:S02]  /*bf9d0*/  LDL.LU R17, [R1+0x3e60] ;  /* 0x003e600001117983 */ /* 0x000ee40000300800 */
[----:B----4-:R-:W-:-:S02]  /*bf9e0*/  IMAD.MOV.U32 R7, RZ, RZ, R15 ;  /* 0x000000ffff077224 */ /* 0x010fc400078e000f */
[----:B------:R-:W-:Y:S01]  /*bf9f0*/  IMAD.MOV.U32 R6, RZ, RZ, R13 ;  /* 0x000000ffff067224 */ /* 0x000fe200078e000d */
[----:B------:R-:W3:Y:S01]  /*bfa00*/  LDL.LU R15, [R1+0x4184] ;  /* 0x00418400010f7983 */ /* 0x000ee20000300800 */
[----:B------:R-:W3:Y:S03]  /*bfa10*/  LDL.LU R13, [R1+0x4190] ;  /* 0x00419000010d7983 */ /* 0x000ee60000300800 */
[----:B------:R1:W-:Y:S01]  /*bfa20*/  LDGSTS.E [R4+0x6c00], [R6.64], P1 ;  /* 0x06c0000006047fae */ /* 0x0003e20008921844 */
[-C--:B------:R-:W-:Y:S02]  /*bfa30*/  IADD3 R12, P3, R12, R16.reuse, RZ ;  /* 0x000000100c0c7210 */ /* 0x080fe40007f7e0ff */
        /* <DEDUP_REMOVED lines=10> */
[----:B-1----:R-:W3:Y:S01]  /*bfae0*/  LDL.LU R14, [R1+0x3e4c] ;  /* 0x003e4c00010e7983 */ /* 0x002ee20000300800 */
[----:B------:R-:W3:Y:S01]  /*bfaf0*/  LDL.LU R12, [R1+0x3e58] ;  /* 0x003e5800010c7983 */ /* 0x000ee20000300800 */
[----:B------:R-:W-:Y:S01]  /*bfb00*/  MOV R7, R10 ;  /* 0x0000000a00077202 */ /* 0x000fe20000000f00 */
        /* <DEDUP_REMOVED lines=22> */
[----:B--2---:R-:W-:-:S02]  /*bfc70*/  IMAD.MOV.U32 R7, RZ, RZ, R18 ;  /* 0x000000ffff077224 */ /* 0x004fc400078e0012 */
[----:B------:R-:W-:Y:S01]  /*bfc80*/  IMAD.MOV.U32 R6, RZ, RZ, R9 ;  /* 0x000000ffff067224 */ /* 0x000fe200078e0009 */
[----:B------:R-:W4:Y:S01]  /*bfc90*/  LDL.LU R18, [R1+0x417c] ;  /* 0x00417c0001127983 */ /* 0x000f220000300800 */
[----:B------:R-:W4:Y:S01]  /*bfca0*/  LDL.LU R9, [R1+0x4188] ;  /* 0x0041880001097983 */ /* 0x000f220000300800 */
[----:B------:R-:W-:Y:S02]  /*bfcb0*/  ISETP.GT.AND P1, PT, R3, 0x15, PT ;  /* 0x000000150300780c */ /* 0x000fe40003f24270 */
[----:B------:R1:W-:Y:S02]  /*bfcc0*/  LDGSTS.E [R4+0x8c00], [R6.64], P0 ;  /* 0x08c0000006047fae */ /* 0x0003e40008121844 */
[----:B------:R-:W-:-:S04]  /*bfcd0*/  SEL R5, RZ, 0x4, !P1 ;  /* 0x00000004ff057807 */ /* 0x000fc80004800000 */
[----:B------:R-:W-:-:S04]  /*bfce0*/  SEL R5, R5, RZ, !P2 ;  /* 0x000000ff05057207 */ /* 0x000fc80005000000 */
[----:B------:R-:W-:Y:S02]  /*bfcf0*/  ISETP.NE.U32.AND P1, PT, R5, RZ, PT ;  /* 0x000000ff0500720c */ /* 0x000fe40003f25070 */
[----:B---3--:R-:W-:-:S05]  /*bfd00*/  IADD3 R17, P3, R17, R16, RZ ;  /* 0x0000001011117210 */ /* 0x008fca0007f7e0ff */
        /* <DEDUP_REMOVED lines=15> */
[----:B------:R-:W2:Y:S03]  /*bfe00*/  LDL.LU R13, [R1+0x3e38] ;  /* 0x003e3800010d7983 */ /* 0x000ea60000300800 */
        /* <DEDUP_REMOVED lines=12> */
[----:B-1----:R-:W2:Y:S01]  /*bfed0*/  LDL.LU R14, [R1+0x3e24] ;  /* 0x003e2400010e7983 */ /* 0x002ea20000300800 */
[----:B------:R-:W2:Y:S02]  /*bfee0*/  LDL.LU R12, [R1+0x3e30] ;  /* 0x003e3000010c7983 */ /* 0x000ea40000300800 */
[----:B------:R-:W-:-:S02]  /*bfef0*/  IMAD.MOV.U32 R7, RZ, RZ, R10 ;  /* 0x000000ffff077224 */ /* 0x000fc400078e000a */
[----:B------:R-:W-:Y:S01]  /*bff00*/  IMAD.MOV.U32 R6, RZ, RZ, R8 ;  /* 0x000000ffff067224 */ /* 0x000fe200078e0008 */
[----:B------:R-:W2:Y:S01]  /*bff10*/  LDL.LU R10, [R1+0x4174] ;  /* 0x00417400010a7983 */ /* 0x000ea20000300800 */
[----:B------:R-:W2:Y:S03]  /*bff20*/  LDL.LU R8, [R1+0x4180] ;  /* 0x0041800001087983 */ /* 0x000ea60000300800 */
[----:B------:R1:W-:Y:S01]  /*bff30*/  LDGSTS.E [R4+0xac00], [R6.64], P1 ;  /* 0x0ac0000006047fae */ /* 0x0003e20008921844 */
[-C--:B----4-:R-:W-:Y:S02]  /*bff40*/  IADD3 R20, P3, R20, R16.reuse, RZ ;  /* 0x0000001014147210 */ /* 0x090fe40007f7e0ff */
        /* <DEDUP_REMOVED lines=12> */
[----:B----4-:R-:W-:Y:S01]  /*c0010*/  MOV R7, R18 ;  /* 0x0000001200077202 */ /* 0x010fe20000000f00 */
        /* <DEDUP_REMOVED lines=10> */
[--C-:B------:R-:W-:Y:S01]  /*c00c0*/  IMAD.X R19, R19, 0x1, R0.reuse, P1 ;  /* 0x0000000113137824 */ /* 0x100fe200008e0600 */
        /* <DEDUP_REMOVED lines=14> */
[----:B------:R-:W4:Y:S03]  /*c01b0*/  LDL.LU R13, [R1+0x4178] ;  /* 0x00417800010d7983 */ /* 0x000f260000300800 */
        /* <DEDUP_REMOVED lines=12> */
[----:B-1----:R-:W4:Y:S01]  /*c0280*/  LDL.LU R14, [R1+0x3e04] ;  /* 0x003e0400010e7983 */ /* 0x002f220000300800 */
[----:B------:R-:W4:Y:S01]  /*c0290*/  LDL.LU R12, [R1+0x3e10] ;  /* 0x003e1000010c7983 */ /* 0x000f220000300800 */
[----:B------:R-:W-:Y:S01]  /*c02a0*/  MOV R7, R10 ;  /* 0x0000000a00077202 */ /* 0x000fe20000000f00 */
        /* <DEDUP_REMOVED lines=22> */
[----:B---3--:R-:W-:-:S02]  /*c0410*/  IMAD.MOV.U32 R7, RZ, RZ, R18 ;  /* 0x000000ffff077224 */ /* 0x008fc400078e0012 */
[----:B------:R-:W-:Y:S01]  /*c0420*/  IMAD.MOV.U32 R6, RZ, RZ, R9 ;  /* 0x000000ffff067224 */ /* 0x000fe200078e0009 */
[----:B------:R-:W2:Y:S01]  /*c0430*/  LDL.LU R18, [R1+0x4164] ;  /* 0x0041640001127983 */ /* 0x000ea20000300800 */
[----:B------:R-:W2:Y:S01]  /*c0440*/  LDL.LU R9, [R1+0x4170] ;  /* 0x0041700001097983 */ /* 0x000ea20000300800 */
[----:B------:R-:W-:Y:S02]  /*c0450*/  ISETP.GT.AND P0, PT, R3, 0x21, PT ;  /* 0x000000210300780c */ /* 0x000fe40003f04270 */
[----:B------:R1:W-:Y:S02]  /*c0460*/  LDGSTS.E [R4+0xec00], [R6.64], P1 ;  /* 0x0ec0000006047fae */ /* 0x0003e40008921844 */
[----:B------:R-:W-:-:S04]  /*c0470*/  SEL R5, RZ, 0x4, !P0 ;  /* 0x00000004ff057807 */ /* 0x000fc80004000000 */
[----:B------:R-:W-:-:S04]  /*c0480*/  SEL R5, R5, RZ, !P2 ;  /* 0x000000ff05057207 */ /* 0x000fc80005000000 */
[----:B------:R-:W-:Y:S02]  /*c0490*/  ISETP.NE.U32.AND P0, PT, R5, RZ, PT ;  /* 0x000000ff0500720c */ /* 0x000fe40003f05070 */
        /* <DEDUP_REMOVED lines=16> */
[----:B------:R-:W3:Y:S03]  /*c05a0*/  LDL.LU R13, [R1+0x3df0] ;  /* 0x003df000010d7983 */ /* 0x000ee60000300800 */
        /* <DEDUP_REMOVED lines=14> */
[----:B------:R-:W-:-:S02]  /*c0690*/  IMAD.MOV.U32 R7, RZ, RZ, R10 ;  /* 0x000000ffff077224 */ /* 0x000fc400078e000a */
[----:B------:R-:W-:Y:S01]  /*c06a0*/  IMAD.MOV.U32 R6, RZ, RZ, R8 ;  /* 0x000000ffff067224 */ /* 0x000fe200078e0008 */
[----:B------:R-:W3:Y:S01]  /*c06b0*/  LDL.LU R10, [R1+0x415c] ;  /* 0x00415c00010a7983 */ /* 0x000ee20000300800 */
[----:B------:R-:W3:Y:S03]  /*c06c0*/  LDL.LU R8, [R1+0x4168] ;  /* 0x0041680001087983 */ /* 0x000ee60000300800 */
[----:B------:R1:W-:Y:S01]  /*c06d0*/  LDGSTS.E [R4+0x10c00], [R6.64], P0 ;  /* 0x10c0000006047fae */ /* 0x0003e20008121844 */
[-C--:B--2---:R-:W-:Y:S02]  /*c06e0*/  IADD3 R20, P3, R20, R16.reuse, RZ ;  /* 0x0000001014147210 */ /* 0x084fe40007f7e0ff */
        /* <DEDUP_REMOVED lines=12> */
[----:B--2---:R-:W-:Y:S01]  /*c07b0*/  MOV R7, R18 ;  /* 0x0000001200077202 */ /* 0x004fe20000000f00 */
        /* <DEDUP_REMOVED lines=25> */
[----:B------:R-:W2:Y:S03]  /*c0950*/  LDL.LU R13, [R1+0x4160] ;  /* 0x00416000010d7983 */ /* 0x000ea60000300800 */
[----:B------:R1:W-:Y:S01]  /*c0960*/  LDGSTS.E [R4+0x12c00], [R6.64], P1 ;  /* 0x12c0000006047fae */ /* 0x0003e20008921844 */
[-C--:B------:R-:W-:Y:S02]  /*c0970*/  IADD3 R12, P3, R12, R16.reuse, RZ ;  /* 0x000000100c0c7210 */ /* 0x080fe40007f7e0ff */
[----:B------:R-:W-:-:S03]  /*c0980*/  IADD3 R8, P4, R8, R16, RZ ;  /* 0x0000001008087210 */ /* 0x000fc60007f9e0ff */
[----:B------:R-:W-:Y:S01]  /*c0990*/  IMAD.X R14, R14, 0x1, R0, P3 ;  /* 0x000000010e0e7824 */ /* 0x000fe200018e0600 */
[----:B------:R-:W-:Y:S01]  /*c09a0*/  STL [R1+0x3de8], R12 ;  /* 0x003de80c01007387 */ /* 0x000fe20000100800 */
[----:B------:R-:W-:Y:S01]  /*c09b0*/  IADD3.X R10, R10, R0, RZ, P4, !PT ;  /* 0x000000000a0a7210 */ /* 0x000fe200027fe4ff */
[----:B-1----:R-:W-:Y:S02]  /*c09c0*/  IMAD.MOV.U32 R6, RZ, RZ, R12 ;  /* 0x000000ffff067224 */ /* 0x002fe400078e000c */
[----:B------:R1:W-:Y:S01]  /*c09d0*/  STL [R1+0x3ddc], R14 ;  /* 0x003ddc0e01007387 */ /* 0x0003e20000100800 */
[----:B------:R-:W-:Y:S02]  /*c09e0*/  IMAD.MOV.U32 R7, RZ, RZ, R14 ;  /* 0x000000ffff077224 */ /* 0x000fe400078e000e */
        /* <DEDUP_REMOVED lines=52> */
[----:B------:R-:W2:Y:S01]  /*c0d30*/  LDL.LU R15, [R1+0x3d9c] ;  /* 0x003d9c00010f7983 */ /* 0x000ea20000300800 */
[----:B------:R-:W2:Y:S03]  /*c0d40*/  LDL.LU R13, [R1+0x3da8] ;  /* 0x003da800010d7983 */ /* 0x000ea60000300800 */
[----:B------:R1:W-:Y:S01]  /*c0d50*/  LDGSTS.E [R4+0x16800], [R6.64], P1 ;  /* 0x1680000006047fae */ /* 0x0003e20008921844 */
[----:B------:R-:W-:-:S05]  /*c0d60*/  IADD3 R12, P0, R12, R16, RZ ;  /* 0x000000100c0c7210 */ /* 0x000fca0007f1e0ff */
[----:B------:R-:W-:Y:S01]  /*c0d70*/  IMAD.X R14, R14, 0x1, R0, P0 ;  /* 0x000000010e0e7824 */ /* 0x000fe200000e0600 */
[----:B------:R-:W-:Y:S01]  /*c0d80*/  IADD3 R8, P3, R8, R16, RZ ;  /* 0x0000001008087210 */ /* 0x000fe20007f7e0ff */
[----:B-1----:R-:W-:-:S03]  /*c0d90*/  IMAD.MOV.U32 R6, RZ, RZ, R12 ;  /* 0x000000ffff067224 */ /* 0x002fc600078e000c */
[----:B------:R-:W-:Y:S01]  /*c0da0*/  MOV R7, R14 ;  /* 0x0000000e00077202 */ /* 0x000fe20000000f00 */
[----:B------:R1:W-:Y:S01]  /*c0db0*/  STL [R1+0x3dc8], R12 ;  /* 0x003dc80c01007387 */ /* 0x0003e20000100800 */
[----:B------:R-:W-:Y:S02]  /*c0dc0*/  IMAD.X R10, R10, 0x1, R0, P3 ;  /* 0x000000010a0a7824 */ /* 0x000fe400018e0600 */
[----:B------:R-:W-:Y:S01]  /*c0dd0*/  STL [R1+0x3dbc], R14 ;  /* 0x003dbc0e01007387 */ /* 0x000fe20000100800 */
[----:B------:R1:W-:Y:S04]  /*c0de0*/  STL [R1+0x3dc0], R8 ;  /* 0x003dc00801007387 */ /* 0x0003e80000100800 */
[----:B------:R1:W-:Y:S01]  /*c0df0*/  LDGSTS.E [R4+0x16a00], [R6.64], P1 ;  /* 0x16a0000006047fae */ /* 0x0003e20008921844 */
[----:B------:R1:W-:Y:S03]  /*c0e00*/  STL [R1+0x3db4], R10 ;  /* 0x003db40a01007387 */ /* 0x0003e60000100800 */
[----:B-1----:R-:W2:Y:S01]  /*c0e10*/  LDL.LU R12, [R1+0x3d94] ;  /* 0x003d9400010c7983 */ /* 0x002ea20000300800 */
[----:B------:R-:W-:-:S03]  /*c0e20*/  IMAD.MOV.U32 R6, RZ, RZ, R8 ;  /* 0x000000ffff067224 */ /* 0x000fc600078e0008 */
[----:B------:R-:W2:Y:S01]  /*c0e30*/  LDL.LU R8, [R1+0x3da0] ;  /* 0x003da00001087983 */ /* 0x000ea20000300800 */
[----:B------:R-:W-:Y:S02]  /*c0e40*/  IMAD.MOV.U32 R7, RZ, RZ, R10 ;  /* 0x000000ffff077224 */ /* 0x000fe400078e000a */
[----:B------:R-:W2:Y:S02]  /*c0e50*/  LDL.LU R14, [R1+0x4144] ;  /* 0x00414400010e7983 */ /* 0x000ea40000300800 */
[----:B------:R-:W2:Y:S01]  /*c0e60*/  LDL.LU R10, [R1+0x4150] ;  /* 0x00415000010a7983 */ /* 0x000ea20000300800 */
[----:B------:R1:W-:Y:S01]  /*c0e70*/  LDGSTS.E [R4+0x16c00], [R6.64], P1 ;  /* 0x16c0000006047fae */ /* 0x0003e20008921844 */
[-C--:B---3--:R-:W-:Y:S02]  /*c0e80*/  IADD3 R20, P3, R20, R16.reuse, RZ ;  /* 0x0000001014147210 */ /* 0x088fe40007f7e0ff */
[----:B------:R-:W-:-:S03]  /*c0e90*/  IADD3 R9, P4, R9, R16, RZ ;  /* 0x0000001009097210 */ /* 0x000fc60007f9e0ff */
[----:B------:R-:W-:Y:S01]  /*c0ea0*/  IMAD.X R21, R21, 0x1, R0, P3 ;  /* 0x0000000115157824 */ /* 0x000fe200018e0600 */
[----:B------:R-:W-:Y:S01]  /*c0eb0*/  STL [R1+0x3db8], R20 ;  /* 0x003db81401007387 */ /* 0x000fe20000100800 */
[----:B------:R-:W-:-:S03]  /*c0ec0*/  IADD3.X R18, R18, R0, RZ, P4, !PT ;  /* 0x0000000012127210 */ /* 0x000fc600027fe4ff */
[----:B------:R3:W-:Y:S01]  /*c0ed0*/  STL [R1+0x3dac], R21 ;  /* 0x003dac1501007387 */ /* 0x0007e20000100800 */
[----:B------:R-:W-:Y:S02]  /*c0ee0*/  STL [R1+0x4158], R9 ;  /* 0x0041580901007387 */ /* 0x000fe40000100800 */
[----:B-1----:R-:W-:Y:S02]  /*c0ef0*/  IMAD.MOV.U32 R6, RZ, RZ, R20 ;  /* 0x000000ffff067224 */ /* 0x002fe400078e0014 */
[----:B------:R-:W-:Y:S01]  /*c0f00*/  IMAD.MOV.U32 R7, RZ, RZ, R21 ;  /* 0x000000ffff077224 */ /* 0x000fe200078e0015 */
[----:B------:R1:W-:Y:S04]  /*c0f10*/  STL [R1+0x414c], R18 ;  /* 0x00414c1201007387 */ /* 0x0003e80000100800 */
[----:B------:R1:W-:Y:S04]  /*c0f20*/  LDGSTS.E [R4+0x16e00], [R6.64], P1 ;  /* 0x16e0000006047fae */ /* 0x0003e80008921844 */
[----:B---3--:R-:W2:Y:S01]  /*c0f30*/  LDL.LU R21, [R1+0x3d8c] ;  /* 0x003d8c0001157983 */ /* 0x008ea20000300800 */
[----:B------:R-:W2:Y:S01]  /*c0f40*/  LDL.LU R20, [R1+0x3d98] ;  /* 0x003d980001147983 */ /* 0x000ea20000300800 */
[----:B-1----:R-:W-:Y:S01]  /*c0f50*/  MOV R7, R18 ;  /* 0x0000001200077202 */ /* 0x002fe20000000f00 */
        /* <DEDUP_REMOVED lines=10> */
[--C-:B------:R-:W-:Y:S01]  /*c1000*/  IMAD.X R19, R19, 0x1, R0.reuse, P1 ;  /* 0x0000000113137824 */ /* 0x100fe200008e0600 */
[----:B--2---:R-:W-:Y:S01]  /*c1010*/  IADD3 R13, P3, R13, R16, RZ ;  /* 0x000000100d0d7210 */ /* 0x004fe20007f7e0ff */
        /* <DEDUP_REMOVED lines=10> */
[----:B--2---:R-:W-:-:S02]  /*c10c0*/  IMAD.MOV.U32 R7, RZ, RZ, R15 ;  /* 0x000000ffff077224 */ /* 0x004fc400078e000f */
[----:B------:R-:W-:Y:S01]  /*c10d0*/  IMAD.MOV.U32 R6, RZ, RZ, R13 ;  /* 0x000000ffff067224 */ /* 0x000fe200078e000d */
[----:B----4-:R-:W4:Y:S01]  /*c10e0*/  LDL.LU R15, [R1+0x413c] ;  /* 0x00413c00010f7983 */ /* 0x010f220000300800 */
        /* <DEDUP_REMOVED lines=10> */
[----:B------:R-:W-:Y:S03]  /*c1190*/  STL [R1+0x4150], R10 ;  /* 0x0041500a01007387 */ /* 0x000fe60000100800 */
[----:B------:R1:W-:Y:S04]  /*c11a0*/  LDGSTS.E [R4+0x18e00], [R6.64], P0 ;  /* 0x18e0000006047fae */ /* 0x0003e80008121844 */
[----:B-1----:R-:W4:Y:S01]  /*c11b0*/  LDL.LU R12, [R1+0x3d80] ;  /* 0x003d8000010c7983 */ /* 0x002f220000300800 */
[----:B------:R1:W-:Y:S02]  /*c11c0*/  STL [R1+0x4144], R14 ;  /* 0x0041440e01007387 */ /* 0x0003e40000100800 */
[----:B------:R-:W4:Y:S01]  /*c11d0*/  LDL.LU R8, [R1+0x3d78] ;  /* 0x003d780001087983 */ /* 0x000f220000300800 */
[----:B------:R-:W-:Y:S01]  /*c11e0*/  MOV R7, R14 ;  /* 0x0000000e00077202 */ /* 0x000fe20000000f00 */
[----:B------:R-:W-:Y:S01]  /*c11f0*/  IMAD.MOV.U32 R6, RZ, RZ, R10 ;  /* 0x000000ffff067224 */ /* 0x000fe200078e000a */
[----:B-1----:R-:W4:Y:S01]  /*c1200*/  LDL.LU R14, [R1+0x3d74] ;  /* 0x003d7400010e7983 */ /* 0x002f220000300800 */
[----:B------:R-:W4:Y:S01]  /*c1210*/  LDL.LU R10, [R1+0x3d6c] ;  /* 0x003d6c00010a7983 */ /* 0x000f220000300800 */
[----:B------:R-:W-:-:S04]  /*c1220*/  ISETP.GT.AND P1, PT, R3, 0x35, PT ;  /* 0x000000350300780c */ /* 0x000fc80003f24270 */
[----:B------:R-:W-:-:S04]  /*c1230*/  SEL R5, RZ, 0x4, !P1 ;  /* 0x00000004ff057807 */ /* 0x000fc80004800000 */
[----:B------:R-:W-:-:S04]  /*c1240*/  SEL R5, R5, RZ, !P2 ;  /* 0x000000ff05057207 */ /* 0x000fc80005000000 */
[----:B------:R-:W-:Y:S11]  /*c1250*/  ISETP.NE.U32.AND P1, PT, R5, RZ, PT ;  /* 0x000000ff0500720c */ /* 0x000ff60003f25070 */
[----:B------:R-:W-:Y:S02]  /*c1260*/  @!UPT UIADD3 URZ, URZ, URZ, URZ ;  /* 0x0000003f3f3ff290 */ /* 0x000fe4000fffe03f */
[----:B------:R1:W-:Y:S01]  /*c1270*/  LDGSTS.E [R4+0x1a800], [R6.64], P1 ;  /* 0x1a80000006047fae */ /* 0x0003e20008921844 */
[----:B------:R-:W-:-:S05]  /*c1280*/  IADD3 R20, P0, R20, R16, RZ ;  /* 0x0000001014147210 */ /* 0x000fca0007f1e0ff */
[----:B------:R-:W-:Y:S02]  /*c1290*/  IMAD.X R21, R21, 0x1, R0, P0 ;  /* 0x0000000115157824 */ /* 0x000fe400000e0600 */
[----:B-1----:R-:W-:Y:S01]  /*c12a0*/  IMAD.MOV.U32 R6, RZ, RZ, R20 ;  /* 0x000000ffff067224 */ /* 0x002fe200078e0014 */
[----:B------:R-:W-:Y:S02]  /*c12b0*/  IADD3 R9, P3, R9, R16, RZ ;  /* 0x0000001009097210 */ /* 0x000fe40007f7e0ff */
[----:B------:R-:W-:Y:S01]  /*c12c0*/  MOV R7, R21 ;  /* 0x0000001500077202 */ /* 0x000fe20000000f00 */
[----:B------:R-:W-:Y:S02]  /*c12d0*/  STL [R1+0x3d98], R20 ;  /* 0x003d981401007387 */ /* 0x000fe40000100800 */
[----:B------:R-:W-:Y:S02]  /*c12e0*/  IMAD.X R18, R18, 0x1, R0, P3 ;  /* 0x0000000112127824 */ /* 0x000fe400018e0600 */
[----:B------:R-:W-:Y:S01]  /*c12f0*/  STL [R1+0x3d8c], R21 ;  /* 0x003d8c1501007387 */ /* 0x000fe20000100800 */
[----:B------:R-:W-:Y:S03]  /*c1300*/  STL [R1+0x3d90], R9 ;  /* 0x003d900901007387 */ /* 0x000fe60000100800 */
[----:B------:R1:W-:Y:S04]  /*c1310*/  LDGSTS.E [R4+0x1aa00], [R6.64], P1 ;  /* 0x1aa0000006047fae */ /* 0x0003e80008921844 */
[----:B------:R1:W-:Y:S02]  /*c1320*/  STL [R1+0x3d84], R18 ;  /* 0x003d841201007387 */ /* 0x0003e40000100800 */
[----:B-1----:R-:W-:-:S02]  /*c1330*/  IMAD.MOV.U32 R7, RZ, RZ, R18 ;  /* 0x000000ffff077224 */ /* 0x002fc400078e0012 */
        /* <DEDUP_REMOVED lines=8> */
[-C--:B---3--:R-:W-:Y:S02]  /*c13c0*/  IADD3 R17, P3, R17, R16.reuse, RZ ;  /* 0x0000001011117210 */ /* 0x088fe40007f7e0ff */
[----:B----4-:R-:W-:-:S03]  /*c13d0*/  IADD3 R13, P4, R13, R16, RZ ;  /* 0x000000100d0d7210 */ /* 0x010fc60007f9e0ff */
        /* <DEDUP_REMOVED lines=11> */
[----:B----4-:R-:W-:Y:S01]  /*c1490*/  MOV R7, R15 ;  /* 0x0000000f00077202 */ /* 0x010fe20000000f00 */
[----:B------:R-:W-:Y:S01]  /*c14a0*/  IMAD.MOV.U32 R6, RZ, RZ, R13 ;  /* 0x000000ffff067224 */ /* 0x000fe200078e000d */
[----:B---3--:R-:W4:Y:S01]  /*c14b0*/  LDL.LU R15, [R1+0x3d5c] ;  /* 0x003d5c00010f7983 */ /* 0x008f220000300800 */
[----:B------:R-:W4:Y:S03]  /*c14c0*/  LDL.LU R13, [R1+0x3d68] ;  /* 0x003d6800010d7983 */ /* 0x000f260000300800 */
[----:B------:R1:W-:Y:S01]  /*c14d0*/  LDGSTS.E [R4+0x1c800], [R6.64], P0 ;  /* 0x1c80000006047fae */ /* 0x0003e20008121844 */
[----:B------:R-:W-:-:S02]  /*c14e0*/  IADD3 R12, P1, R12, R16, RZ ;  /* 0x000000100c0c7210 */ /* 0x000fc40007f3e0ff */
[----:B------:R-:W-:-:S03]  /*c14f0*/  IADD3 R8, P3, R8, R16, RZ ;  /* 0x0000001008087210 */ /* 0x000fc60007f7e0ff */
[----:B-1----:R-:W-:Y:S02]  /*c1500*/  IMAD.MOV.U32 R6, RZ, RZ, R12 ;  /* 0x000000ffff067224 */ /* 0x002fe400078e000c */
[--C-:B------:R-:W-:Y:S02]  /*c1510*/  IMAD.X R14, R14, 0x1, R0.reuse, P1 ;  /* 0x000000010e0e7824 */ /* 0x100fe400008e0600 */
[----:B------:R-:W-:Y:S01]  /*c1520*/  IMAD.X R10, R10, 0x1, R0, P3 ;  /* 0x000000010a0a7824 */ /* 0x000fe200018e0600 */
[----:B------:R1:W-:Y:S02]  /*c1530*/  STL [R1+0x3d80], R12 ;  /* 0x003d800c01007387 */ /* 0x0003e40000100800 */
[----:B------:R-:W-:Y:S02]  /*c1540*/  MOV R7, R14 ;  /* 0x0000000e00077202 */ /* 0x000fe40000000f00 */
[----:B------:R-:W-:Y:S01]  /*c1550*/  STL [R1+0x3d74], R14 ;  /* 0x003d740e01007387 */ /* 0x000fe20000100800 */
[----:B------:R1:W-:Y:S02]  /*c1560*/  STL [R1+0x3d78], R8 ;  /* 0x003d780801007387 */ /* 0x0003e40000100800 */
[----:B------:R1:W-:Y:S01]  /*c1570*/  STL [R1+0x3d6c], R10 ;  /* 0x003d6c0a01007387 */ /* 0x0003e20000100800 */
[----:B------:R1:W-:Y:S04]  /*c1580*/  LDGSTS.E [R4+0x1ca00], [R6.64], P0 ;  /* 0x1ca0000006047fae */ /* 0x0003e80008121844 */
[----:B-1----:R-:W4:Y:S01]  /*c1590*/  LDL.LU R12, [R1+0x3d60] ;  /* 0x003d6000010c7983 */ /* 0x002f220000300800 */
[----:B------:R-:W-:-:S03]  /*c15a0*/  IMAD.MOV.U32 R6, RZ, RZ, R8 ;  /* 0x000000ffff067224 */ /* 0x000fc600078e0008 */
[----:B------:R-:W4:Y:S01]  /*c15b0*/  LDL.LU R8, [R1+0x3d58] ;  /* 0x003d580001087983 */ /* 0x000f220000300800 */
[----:B------:R-:W4:Y:S02]  /*c15c0*/  LDL.LU R14, [R1+0x3d54] ;  /* 0x003d5400010e7983 */ /* 0x000f240000300800 */
[----:B------:R-:W-:Y:S02]  /*c15d0*/  IMAD.MOV.U32 R7, RZ, RZ, R10 ;  /* 0x000000ffff077224 */ /* 0x000fe400078e000a */
[----:B------:R-:W4:Y:S04]  /*c15e0*/  LDL.LU R10, [R1+0x3d50] ;  /* 0x003d5000010a7983 */ /* 0x000f280000300800 */
[----:B------:R1:W-:Y:S01]  /*c15f0*/  LDGSTS.E [R4+0x1cc00], [R6.64], P0 ;  /* 0x1cc0000006047fae */ /* 0x0003e20008121844 */
[----:B------:R-:W-:-:S05]  /*c1600*/  IADD3 R9, P3, R9, R16, RZ ;  /* 0x0000001009097210 */ /* 0x000fca0007f7e0ff */
[----:B------:R-:W-:Y:S01]  /*c1610*/  IMAD.X R18, R18, 0x1, R0, P3 ;  /* 0x0000000112127824 */ /* 0x000fe200018e0600 */
[----:B------:R-:W-:Y:S01]  /*c1620*/  STL [R1+0x3d70], R9 ;  /* 0x003d700901007387 */ /* 0x000fe20000100800 */
[----:B-1----:R-:W-:Y:S02]  /*c1630*/  MOV R6, R9 ;  /* 0x0000000900067202 */ /* 0x002fe40000000f00 */
[----:B------:R-:W-:Y:S01]  /*c1640*/  IMAD.MOV.U32 R7, RZ, RZ, R18 ;  /* 0x000000ffff077224 */ /* 0x000fe200078e0012 */
[----:B------:R1:W-:Y:S01]  /*c1650*/  STL [R1+0x3d64], R18 ;  /* 0x003d641201007387 */ /* 0x0003e20000100800 */
[----:B------:R-:W-:Y:S01]  /*c1660*/  ISETP.GT.AND P1, PT, R3, 0x3d, PT ;  /* 0x0000003d0300780c */ /* 0x000fe20003f24270 */
[----:B------:R-:W-:Y:S02]  /*c1670*/  IMAD.MOV.U32 R20, RZ, RZ, R65 ;  /* 0x000000ffff147224 */ /* 0x000fe400078e0041 */
[----:B------:R2:W-:Y:S04]  /*c1680*/  LDGSTS.E [R4+0x1ce00], [R6.64], P0 ;  /* 0x1ce0000006047fae */ /* 0x0005e80008121844 */
[----:B-1----:R-:W4:Y:S01]  /*c1690*/  LDL.LU R18, [R1+0x412c] ;  /* 0x00412c0001127983 */ /* 0x002f220000300800 */
[----:B------:R-:W4:Y:S01]  /*c16a0*/  LDL.LU R9, [R1+0x4134] ;  /* 0x0041340001097983 */ /* 0x000f220000300800 */
[----:B------:R-:W-:-:S04]  /*c16b0*/  SEL R5, RZ, 0x4, !P1 ;  /* 0x00000004ff057807 */ /* 0x000fc80004800000 */
[----:B------:R-:W-:Y:S02]  /*c16c0*/  SEL R5, R5, RZ, !P2 ;  /* 0x000000ff05057207 */ /* 0x000fe40005000000 */
[----:B------:R-:W-:Y:S01]  /*c16d0*/  MOV R21, R64 ;  /* 0x0000004000157202 */ /* 0x000fe20000000f00 */
[----:B------:R-:W-:Y:S02]  /*c16e0*/  IMAD.MOV.U32 R22, RZ, RZ, R61 ;  /* 0x000000ffff167224 */ /* 0x000fe400078e003d */
[----:B------:R-:W-:Y:S01]  /*c16f0*/  IMAD.MOV.U32 R23, RZ, RZ, R60 ;  /* 0x000000ffff177224 */ /* 0x000fe200078e003c */
[----:B------:R-:W-:-:S06]  /*c1700*/  ISETP.NE.U32.AND P1, PT, R5, RZ, PT ;  /* 0x000000ff0500720c */ /* 0x000fcc0003f25070 */
[----:B------:R-:W-:Y:S01]  /*c1710*/  HMMA.1688.F32.TF32 R20, R236, R50, R20 ;  /* 0x00000032ec14723c */ /* 0x000fe20000081014 */
[----:B------:R-:W-:Y:S02]  /*c1720*/  IMAD.MOV.U32 R24, RZ, RZ, R57 ;  /* 0x000000ffff187224 */ /* 0x000fe400078e0039 */
[----:B------:R-:W-:Y:S01]  /*c1730*/  IMAD.MOV.U32 R25, RZ, RZ, R56 ;  /* 0x000000ffff197224 */ /* 0x000fe200078e0038 */
[----:B------:R-:W-:Y:S01]  /*c1740*/  MOV R26, R53 ;  /* 0x00000035001a7202 */ /* 0x000fe20000000f00 */
[----:B------:R-:W-:Y:S02]  /*c1750*/  IMAD.MOV.U32 R27, RZ, RZ, R52 ;  /* 0x000000ffff1b7224 */ /* 0x000fe400078e0034 */
[----:B------:R-:W-:Y:S01]  /*c1760*/  IMAD.SHL.U32 R153, R153, 0x4, RZ ;  /* 0x0000000499997824 */ /* 0x000fe200078e00ff */
[----:B--2---:R-:W-:-:S05]  /*c1770*/  IADD3 R17, P0, R17, R16, RZ ;  /* 0x0000001011117210 */ /* 0x004fca0007f1e0ff */
[--C-:B------:R-:W-:Y:S01]  /*c1780*/  IMAD.X R19, R19, 0x1, R0.reuse, P0 ;  /* 0x0000000113137824 */ /* 0x100fe200000e0600 */
[----:B----4-:R-:W-:Y:S02]  /*c1790*/  IADD3 R13, P3, R13, R16, RZ ;  /* 0x000000100d0d7210 */ /* 0x010fe40007f7e0ff */
[----:B------:R-:W-:Y:S01]  /*c17a0*/  MOV R6, R17 ;  /* 0x0000001100067202 */ /* 0x000fe20000000f00 */
[----:B------:R-:W-:Y:S01]  /*c17b0*/  IMAD.MOV.U32 R7, RZ, RZ, R19 ;  /* 0x000000ffff077224 */ /* 0x000fe200078e0013 */
[----:B------:R1:W-:Y:S01]  /*c17c0*/  STL [R1+0x4140], R17 ;  /* 0x0041401101007387 */ /* 0x0003e20000100800 */
[----:B------:R-:W-:Y:S02]  /*c17d0*/  IMAD.X R15, R15, 0x1, R0, P3 ;  /* 0x000000010f0f7824 */ /* 0x000fe400018e0600 */
[----:B------:R-:W-:Y:S01]  /*c17e0*/  STL [R1+0x4138], R19 ;  /* 0x0041381301007387 */ /* 0x000fe20000100800 */
[----:B------:R-:W-:Y:S04]  /*c17f0*/  STL [R1+0x3d68], R13 ;  /* 0x003d680d01007387 */ /* 0x000fe80000100800 */
[----:B------:R2:W-:Y:S01]  /*c1800*/  LDGSTS.E [R4+0x1e800], [R6.64], P1 ;  /* 0x1e80000006047fae */ /* 0x0005e20008921844 */
[----:B------:R4:W-:Y:S03]  /*c1810*/  STL [R1+0x3d5c], R15 ;  /* 0x003d5c0f01007387 */ /* 0x0009e60000100800 */
[----:B-1----:R-:W3:Y:S01]  /*c1820*/  LDL.LU R17, [R1+0x3d44] ;  /* 0x003d440001117983 */ /* 0x002ee20000300800 */
[----:B--2---:R-:W-:-:S02]  /*c1830*/  IMAD.MOV.U32 R7, RZ, RZ, R15 ;  /* 0x000000ffff077224 */ /* 0x004fc400078e000f */
[----:B------:R-:W-:Y:S01]  /*c1840*/  IMAD.MOV.U32 R6, RZ, RZ, R13 ;  /* 0x000000ffff067224 */ /* 0x000fe200078e000d */
[----:B----4-:R-:W2:Y:S01]  /*c1850*/  LDL.LU R15, [R1+0x3d4c] ;  /* 0x003d4c00010f7983 */ /* 0x010ea20000300800 */
[----:B------:R-:W3:Y:S02]  /*c1860*/  LDL.LU R13, [R1+0x3d3c] ;  /* 0x003d3c00010d7983 */ /* 0x000ee40000300800 */
[----:B------:R-:W3:Y:S01]  /*c1870*/  LDL.LU R5, [R1+0x3d48] ;  /* 0x003d480001057983 */ /* 0x000ee20000300800 */
[----:B------:R1:W-:Y:S01]  /*c1880*/  LDGSTS.E [R4+0x1ea00], [R6.64], P1 ;  /* 0x1ea0000006047fae */ /* 0x0003e20008921844 */
[----:B------:R-:W-:-:S05]  /*c1890*/  IADD3 R12, P0, R12, R16, RZ ;  /* 0x000000100c0c7210 */ /* 0x000fca0007f1e0ff */
[----:B------:R-:W-:Y:S01]  /*c18a0*/  STL [R1+0x3d60], R12 ;  /* 0x003d600c01007387 */ /* 0x000fe20000100800 */
[----:B------:R-:W-:Y:S02]  /*c18b0*/  IADD3 R8, P3, R8, R16, RZ ;  /* 0x0000001008087210 */ /* 0x000fe40007f7e0ff */
[----:B------:R-:W-:Y:S01]  /*c18c0*/  IADD3.X R14, R14, R0, RZ, P0, !PT ;  /* 0x000000000e0e7210 */ /* 0x000fe200007fe4ff */
[----:B-1----:R-:W-:Y:S02]  /*c18d0*/  IMAD.MOV.U32 R6, RZ, RZ, R12 ;  /* 0x000000ffff067224 */ /* 0x002fe400078e000c */
[----:B------:R-:W-:Y:S02]  /*c18e0*/  IMAD.X R10, R10, 0x1, R0, P3 ;  /* 0x000000010a0a7824 */ /* 0x000fe400018e0600 */
[----:B------:R1:W-:Y:S01]  /*c18f0*/  STL [R1+0x3d54], R14 ;  /* 0x003d540e01007387 */ /* 0x0003e20000100800 */
[----:B------:R-:W-:Y:S02]  /*c1900*/  IMAD.MOV.U32 R7, RZ, RZ, R14 ;  /* 0x000000ffff077224 */ /* 0x000fe400078e000e */
[----:B------:R-:W-:Y:S01]  /*c1910*/  STL [R1+0x3d58], R8 ;  /* 0x003d580801007387 */ /* 0x000fe20000100800 */
[----:B------:R1:W-:Y:S04]  /*c1920*/  STL [R1+0x3d50], R10 ;  /* 0x003d500a01007387 */ /* 0x0003e80000100800 */
[----:B------:R1:W-:Y:S04]  /*c1930*/  LDGSTS.E [R4+0x1ec00], [R6.64], P1 ;  /* 0x1ec0000006047fae */ /* 0x0003e80008921844 */
[----:B-1----:R-:W3:Y:S01]  /*c1940*/  LDL.LU R14, [R1+0x3d34] ;  /* 0x003d3400010e7983 */ /* 0x002ee20000300800 */
[----:B------:R-:W3:Y:S02]  /*c1950*/  LDL.LU R12, [R1+0x3d40] ;  /* 0x003d4000010c7983 */ /* 0x000ee40000300800 */
[----:B------:R-:W-:Y:S02]  /*c1960*/  STL.64 [R1+0x1e80], R20 ;  /* 0x001e801401007387 */ /* 0x000fe40000100a00 */
[----:B------:R1:W-:Y:S02]  /*c1970*/  STL.64 [R1+0x1e88], R22 ;  /* 0x001e881601007387 */ /* 0x0003e40000100a00 */
[----:B------:R-:W-:Y:S01]  /*c1980*/  IMAD.MOV.U32 R7, RZ, RZ, R10 ;  /* 0x000000ffff077224 */ /* 0x000fe200078e000a */
[----:B------:R-:W-:Y:S01]  /*c1990*/  MOV R6, R8 ;  /* 0x0000000800067202 */ /* 0x000fe20000000f00 */
[----:B------:R-:W3:Y:S01]  /*c19a0*/  LDL.LU R10, [R1+0x4124] ;  /* 0x00412400010a7983 */ /* 0x000ee20000300800 */
[----:B------:R-:W3:Y:S01]  /*c19b0*/  LDL.LU R8, [R1+0x4130] ;  /* 0x0041300001087983 */ /* 0x000ee20000300800 */
[----:B------:R-:W-:-:S02]  /*c19c0*/  ISETP.GT.AND P0, PT, R3, 0x2, PT ;  /* 0x000000020300780c */ /* 0x000fc40003f04270 */
[----:B------:R1:W-:Y:S02]  /*c19d0*/  LDGSTS.E [R4+0x1ee00], [R6.64], P1 ;  /* 0x1ee0000006047fae */ /* 0x0003e40008921844 */
[----:B-1----:R-:W-:Y:S01]  /*c19e0*/  HMMA.1688.F32.TF32 R20, R236, R46, R24 ;  /* 0x0000002eec14723c */ /* 0x002fe20000081018 */
[----:B------:R-:W-:Y:S02]  /*c19f0*/  LOP3.LUT R19, R153, 0x40, RZ, 0x3c, !PT ;  /* 0x0000004099137812 */ /* 0x000fe400078e3cff */
[----:B------:R-:W-:-:S04]  /*c1a00*/  SEL R4, RZ, 0x4, !P0 ;  /* 0x00000004ff047807 */ /* 0x000fc80004000000 */
[----:B------:R-:W-:Y:S11]  /*c1a10*/  SEL R4, R4, RZ, !P2 ;  /* 0x000000ff04047207 */ /* 0x000ff60005000000 */
[----:B------:R-:W-:Y:S05]  /*c1a20*/  @!UPT UIADD3 URZ, URZ, URZ, URZ ;  /* 0x0000003f3f3ff290 */ /* 0x000fea000fffe03f */
[----:B------:R1:W-:Y:S01]  /*c1a30*/  STL.64 [R1+0x1e70], R20 ;  /* 0x001e701401007387 */ /* 0x0003e20000100a00 */
[----:B------:R-:W-:Y:S01]  /*c1a40*/  STL.64 [R1+0x1e78], R22 ;  /* 0x001e781601007387 */ /* 0x000fe20000100a00 */
[----:B------:R-:W-:Y:S01]  /*c1a50*/  ISETP.NE.U32.AND P0, PT, R4, RZ, PT ;  /* 0x000000ff0400720c */ /* 0x000fe20003f05070 */
[----:B------:R-:W-:Y:S01]  /*c1a60*/  LEA R4, R252, R19, 0x11 ;  /* 0x00000013fc047211 */ /* 0x000fe200078e88ff */
[----:B------:R-:W-:-:S05]  /*c1a70*/  IADD3 R9, P1, R9, R16, RZ ;  /* 0x0000001009097210 */ /* 0x000fca0007f3e0ff */
[----:B------:R-:W-:Y:S01]  /*c1a80*/  IMAD.X R18, R18, 0x1, R0, P1 ;  /* 0x0000000112127824 */ /* 0x000fe200008e0600 */
[----:B------:R1:W-:Y:S04]  /*c1a90*/  STL [R1+0x4134], R9 ;  /* 0x0041340901007387 */ /* 0x0003e80000100800 */
[----:B------:R2:W-:Y:S01]  /*c1aa0*/  STL [R1+0x412c], R18 ;  /* 0x00412c1201007387 */ /* 0x0005e20000100800 */
[----:B-1----:R-:W4:Y:S03]  /*c1ab0*/  LDL.LU R21, [R1+0x3d2c] ;  /* 0x003d2c0001157983 */ /* 0x002f260000300800 */
[----:B------:R-:W4:Y:S01]  /*c1ac0*/  LDL.LU R20, [R1+0x3d38] ;  /* 0x003d380001147983 */ /* 0x000f220000300800 */
[----:B------:R-:W-:-:S03]  /*c1ad0*/  IMAD.MOV.U32 R6, RZ, RZ, R9 ;  /* 0x000000ffff067224 */ /* 0x000fc600078e0009 */
[----:B------:R-:W4:Y:S01]  /*c1ae0*/  LDL.LU R19, [R1+0x3d24] ;  /* 0x003d240001137983 */ /* 0x000f220000300800 */
[----:B------:R-:W4:Y:S02]  /*c1af0*/  LDL.LU R9, [R1+0x3d30] ;  /* 0x003d300001097983 */ /* 0x000f240000300800 */
[----:B------:R-:W-:-:S05]  /*c1b00*/  IMAD.MOV.U32 R7, RZ, RZ, R18 ;  /* 0x000000ffff077224 */ /* 0x000fca00078e0012 */
[----:B------:R1:W-:Y:S01]  /*c1b10*/  LDGSTS.E [R4+0x1000], [R6.64], P0 ;  /* 0x0100000006047fae */ /* 0x0003e20008121844 */
[-C--:B--2---:R-:W-:Y:S02]  /*c1b20*/  IADD3 R15, P1, R15, R16.reuse, RZ ;  /* 0x000000100f0f7210 */ /* 0x084fe40007f3e0ff */
[----:B---3--:R-:W-:-:S03]  /*c1b30*/  IADD3 R5, P3, R5, R16, RZ ;  /* 0x0000001005057210 */ /* 0x008fc60007f7e0ff */
[----:B------:R-:W-:Y:S01]  /*c1b40*/  IMAD.X R17, R17, 0x1, R0, P1 ;  /* 0x0000000111117824 */ /* 0x000fe200008e0600 */
[----:B------:R-:W-:Y:S01]  /*c1b50*/  IADD3.X R13, R13, R0, RZ, P3, !PT ;  /* 0x000000000d0d7210 */ /* 0x000fe20001ffe4ff */
[----:B------:R-:W-:Y:S03]  /*c1b60*/  STL [R1+0x3d4c], R15 ;  /* 0x003d4c0f01007387 */ /* 0x000fe60000100800 */
[----:B------:R2:W-:Y:S02]  /*c1b70*/  STL [R1+0x3d44], R17 ;  /* 0x003d441101007387 */ /* 0x0005e40000100800 */
[----:B-1----:R-:W-:Y:S02]  /*c1b80*/  IMAD.MOV.U32 R6, RZ, RZ, R15 ;  /* 0x000000ffff067224 */ /* 0x002fe400078e000f */
[----:B------:R-:W-:Y:S01]  /*c1b90*/  IMAD.MOV.U32 R7, RZ, RZ, R17 ;  /* 0x000000ffff077224 */ /* 0x000fe200078e0011 */
[----:B------:R-:W-:Y:S01]  /*c1ba0*/  STL [R1+0x3d48], R5 ;  /* 0x003d480501007387 */ /* 0x000fe20000100800 */
[----:B------:R1:W-:Y:S02]  /*c1bb0*/  STL [R1+0x3d3c], R13 ;  /* 0x003d3c0d01007387 */ /* 0x0003e40000100800 */
[----:B------:R-:W2:Y:S01]  /*c1bc0*/  LDL.LU R18, [R1+0x3d1c] ;  /* 0x003d1c0001127983 */ /* 0x000ea20000300800 */
[----:B------:R1:W-:Y:S04]  /*c1bd0*/  LDGSTS.E [R4+0x1200], [R6.64], P0 ;  /* 0x0120000006047fae */ /* 0x0003e80008121844 */
[----:B--2---:R-:W2:Y:S01]  /*c1be0*/  LDL.LU R17, [R1+0x3d28] ;  /* 0x003d280001117983 */ /* 0x004ea20000300800 */
[----:B------:R-:W2:Y:S01]  /*c1bf0*/  LDL.LU R15, [R1+0x411c] ;  /* 0x00411c00010f7983 */ /* 0x000ea20000300800 */
[----:B-1----:R-:W-:-:S02]  /*c1c00*/  MOV R7, R13 ;  /* 0x0000000d00077202 */ /* 0x002fc40000000f00 */
[----:B------:R-:W2:Y:S01]  /*c1c10*/  LDL.LU R13, [R1+0x4128] ;  /* 0x00412800010d7983 */ /* 0x000ea20000300800 */
[----:B------:R-:W-:-:S05]  /*c1c20*/  IMAD.MOV.U32 R6, RZ, RZ, R5 ;  /* 0x000000ffff067224 */ /* 0x000fca00078e0005 */
[----:B------:R1:W-:Y:S01]  /*c1c30*/  LDGSTS.E [R4+0x1400], [R6.64], P0 ;  /* 0x0140000006047fae */ /* 0x0003e20008121844 */
[----:B------:R-:W-:-:S05]  /*c1c40*/  IADD3 R12, P3, R12, R16, RZ ;  /* 0x000000100c0c7210 */ /* 0x000fca0007f7e0ff */
        /* <DEDUP_REMOVED lines=9> */
[----:B------:R-:W2:Y:S01]  /*c1ce0*/  LDL.LU R14, [R1+0x3d14] ;  /* 0x003d1400010e7983 */ /* 0x000ea20000300800 */
[----:B------:R-:W2:Y:S03]  /*c1cf0*/  LDL.LU R12, [R1+0x3d20] ;  /* 0x003d2000010c7983 */ /* 0x000ea60000300800 */
[----:B------:R1:W-:Y:S01]  /*c1d00*/  LDGSTS.E [R4+0x1600], [R6.64], P0 ;  /* 0x0160000006047fae */ /* 0x0003e20008121844 */
[----:B------:R-:W-:Y:S01]  /*c1d10*/  ISETP.GT.AND P1, PT, R3, 0x6, PT ;  /* 0x000000060300780c */ /* 0x000fe20003f24270 */
[----:B-1----:R-:W-:-:S02]  /*c1d20*/  IMAD.MOV.U32 R7, RZ, RZ, R10 ;  /* 0x000000ffff077224 */ /* 0x002fc400078e000a */
        /* <DEDUP_REMOVED lines=8> */
[-C--:B----4-:R-:W-:Y:S02]  /*c1db0*/  IADD3 R20, P0, R20, R16.reuse, RZ ;  /* 0x0000001014147210 */ /* 0x090fe40007f1e0ff */
[----:B------:R-:W-:-:S03]  /*c1dc0*/  IADD3 R9, P3, R9, R16, RZ ;  /* 0x0000001009097210 */ /* 0x000fc60007f7e0ff */
[----:B------:R-:W-:Y:S02]  /*c1dd0*/  IMAD.X R21, R21, 0x1, R0, P0 ;  /* 0x0000000115157824 */ /* 0x000fe400000e0600 */
[----:B-1----:R-:W-:Y:S01]  /*c1de0*/  IMAD.MOV.U32 R6, RZ, RZ, R20 ;  /* 0x000000ffff067224 */ /* 0x002fe200078e0014 */
[----:B------:R-:W-:Y:S01]  /*c1df0*/  IADD3.X R19, R19, R0, RZ, P3, !PT ;  /* 0x0000000013137210 */ /* 0x000fe20001ffe4ff */
[----:B------:R-:W-:Y:S01]  /*c1e00*/  STL [R1+0x3d38], R20 ;  /* 0x003d381401007387 */ /* 0x000fe20000100800 */
[----:B------:R-:W-:Y:S02]  /*c1e10*/  IMAD.MOV.U32 R7, RZ, RZ, R21 ;  /* 0x000000ffff077224 */ /* 0x000fe400078e0015 */
[----:B------:R1:W-:Y:S02]  /*c1e20*/  STL [R1+0x3d2c], R21 ;  /* 0x003d2c1501007387 */ /* 0x0003e40000100800 */
[----:B------:R-:W-:Y:S01]  /*c1e30*/  STL [R1+0x3d30], R9 ;  /* 0x003d300901007387 */ /* 0x000fe20000100800 */
[----:B------:R4:W-:Y:S04]  /*c1e40*/  STL [R1+0x3d24], R19 ;  /* 0x003d241301007387 */ /* 0x0009e80000100800 */
[----:B------:R4:W-:Y:S04]  /*c1e50*/  LDGSTS.E [R4+0x3200], [R6.64], P1 ;  /* 0x0320000006047fae */ /* 0x0009e80008921844 */
[----:B-1----:R-:W3:Y:S01]  /*c1e60*/  LDL.LU R21, [R1+0x3d04] ;  /* 0x003d040001157983 */ /* 0x002ee20000300800 */
[----:B------:R-:W3:Y:S01]  /*c1e70*/  LDL.LU R20, [R1+0x3d10] ;  /* 0x003d100001147983 */ /* 0x000ee20000300800 */
[----:B----4-:R-:W-:Y:S01]  /*c1e80*/  MOV R7, R19 ;  /* 0x0000001300077202 */ /* 0x010fe20000000f00 */
        /* <DEDUP_REMOVED lines=8> */
[----:B--2---:R-:W-:-:S05]  /*c1f10*/  IADD3 R17, P3, R17, R16, RZ ;  /* 0x0000001011117210 */ /* 0x004fca0007f7e0ff */
[--C-:B------:R-:W-:Y:S01]  /*c1f20*/  IMAD.X R18, R18, 0x1, R0.reuse, P3 ;  /* 0x0000000112127824 */ /* 0x100fe200018e0600 */
[----:B------:R-:W-:Y:S01]  /*c1f30*/  STL [R1+0x3d28], R17 ;  /* 0x003d281101007387 */ /* 0x000fe20000100800 */
[----:B------:R-:W-:Y:S01]  /*c1f40*/  IADD3 R13, P4, R13, R16, RZ ;  /* 0x000000100d0d7210 */ /* 0x000fe20007f9e0ff */
[----:B-1----:R-:W-:Y:S02]  /*c1f50*/  IMAD.MOV.U32 R6, RZ, RZ, R17 ;  /* 0x000000ffff067224 */ /* 0x002fe400078e0011 */
[----:B------:R-:W-:Y:S02]  /*c1f60*/  MOV R7, R18 ;  /* 0x0000001200077202 */ /* 0x000fe40000000f00 */
        /* <DEDUP_REMOVED lines=9> */
[----:B------:R-:W2:Y:S01]  /*c2000*/  LDL.LU R15, [R1+0x3cf4] ;  /* 0x003cf400010f7983 */ /* 0x000ea20000300800 */
[----:B------:R-:W2:Y:S03]  /*c2010*/  LDL.LU R13, [R1+0x3d00] ;  /* 0x003d0000010d7983 */ /* 0x000ea60000300800 */
[----:B------:R1:W-:Y:S01]  /*c2020*/  LDGSTS.E [R4+0x5000], [R6.64], P0 ;  /* 0x0500000006047fae */ /* 0x0003e20008121844 */
[----:B------:R-:W-:-:S05]  /*c2030*/  IADD3 R12, P1, R12, R16, RZ ;  /* 0x000000100c0c7210 */ /* 0x000fca0007f3e0ff */
        /* <DEDUP_REMOVED lines=9> */
[----:B------:R1:W-:Y:S02]  /*c20d0*/  STL [R1+0x3d0c], R10 ;  /* 0x003d0c0a01007387 */ /* 0x0003e40000100800 */
[----:B-1----:R-:W2:Y:S02]  /*c20e0*/  LDL.LU R14, [R1+0x3cec] ;  /* 0x003cec00010e7983 */ /* 0x002ea40000300800 */
[----:B------:R-:W2:Y:S01]  /*c20f0*/  LDL.LU R12, [R1+0x3cf8] ;  /* 0x003cf800010c7983 */ /* 0x000ea20000300800 */
[----:B------:R-:W-:Y:S01]  /*c2100*/  MOV R7, R10 ;  /* 0x0000000a00077202 */ /* 0x000fe20000000f00 */
[----:B------:R-:W-:-:S02]  /*c2110*/  IMAD.MOV.U32 R6, RZ, RZ, R8 ;  /* 0x000000ffff067224 */ /* 0x000fc400078e0008 */
[----:B------:R-:W2:Y:S01]  /*c2120*/  LDL.LU R10, [R1+0x410c] ;  /* 0x00410c00010a7983 */ /* 0x000ea20000300800 */
[----:B------:R-:W2:Y:S03]  /*c2130*/  LDL.LU R8, [R1+0x4118] ;  /* 0x0041180001087983 */ /* 0x000ea60000300800 */
[----:B------:R1:W-:Y:S01]  /*c2140*/  LDGSTS.E [R4+0x5400], [R6.64], P0 ;  /* 0x0540000006047fae */ /* 0x0003e20008121844 */
[-C--:B---3--:R-:W-:Y:S02]  /*c2150*/  IADD3 R20, P3, R20, R16.reuse, RZ ;  /* 0x0000001014147210 */ /* 0x088fe40007f7e0ff */
[----:B------:R-:W-:-:S03]  /*c2160*/  IADD3 R9, P4, R9, R16, RZ ;  /* 0x0000001009097210 */ /* 0x000fc60007f9e0ff */
        /* <DEDUP_REMOVED lines=9> */
[----:B---3--:R-:W2:Y:S01]  /*c2200*/  LDL.LU R21, [R1+0x3ce4] ;  /* 0x003ce40001157983 */ /* 0x008ea20000300800 */
[----:B------:R-:W2:Y:S02]  /*c2210*/  LDL.LU R20, [R1+0x3cf0] ;  /* 0x003cf00001147983 */ /* 0x000ea40000300800 */
[----:B-1----:R-:W-:-:S02]  /*c2220*/  IMAD.MOV.U32 R7, RZ, RZ, R19 ;  /* 0x000000ffff077224 */ /* 0x002fc400078e0013 */
        /* <DEDUP_REMOVED lines=10> */
[----:B--2---:R-:W-:-:S03]  /*c22d0*/  IADD3 R13, P3, R13, R16, RZ ;  /* 0x000000100d0d7210 */ /* 0x004fc60007f7e0ff */
        /* <DEDUP_REMOVED lines=13> */
[----:B--2---:R-:W4:Y:S01]  /*c23b0*/  LDL.LU R15, [R1+0x4104] ;  /* 0x00410400010f7983 */ /* 0x004f220000300800 */
[----:B------:R-:W4:Y:S03]  /*c23c0*/  LDL.LU R13, [R1+0x4110] ;  /* 0x00411000010d7983 */ /* 0x000f260000300800 */
        /* <DEDUP_REMOVED lines=24> */
[----:B------:R-:W-:-:S05]  /*c2550*/  IADD3 R20, P1, R20, R16, RZ ;  /* 0x0000001014147210 */ /* 0x000fca0007f3e0ff */
        /* <DEDUP_REMOVED lines=12> */
[----:B------:R-:W-:Y:S01]  /*c2620*/  MOV R7, R19 ;  /* 0x0000001300077202 */ /* 0x000fe20000000f00 */
[----:B------:R-:W-:Y:S01]  /*c2630*/  IMAD.MOV.U32 R6, RZ, RZ, R9 ;  /* 0x000000ffff067224 */ /* 0x000fe200078e0009 */
[----:B------:R-:W4:Y:S01]  /*c2640*/  LDL.LU R19, [R1+0x40fc] ;  /* 0x0040fc0001137983 */ /* 0x000f220000300800 */
[----:B------:R-:W4:Y:S01]  /*c2650*/  LDL.LU R9, [R1+0x4108] ;  /* 0x0041080001097983 */ /* 0x000f220000300800 */
[----:B------:R-:W-:-:S02]  /*c2660*/  ISETP.GT.AND P1, PT, R3, 0x16, PT ;  /* 0x000000160300780c */ /* 0x000fc40003f24270 */
[----:B------:R1:W-:Y:S02]  /*c2670*/  LDGSTS.E [R4+0x9400], [R6.64], P0 ;  /* 0x0940000006047fae */ /* 0x0003e40008121844 */
[----:B------:R-:W-:-:S04]  /*c2680*/  SEL R5, RZ, 0x4, !P1 ;  /* 0x00000004ff057807 */ /* 0x000fc80004800000 */
[----:B------:R-:W-:-:S04]  /*c2690*/  SEL R5, R5, RZ, !P2 ;  /* 0x000000ff05057207 */ /* 0x000fc80005000000 */
[----:B------:R-:W-:Y:S02]  /*c26a0*/  ISETP.NE.U32.AND P1, PT, R5, RZ, PT ;  /* 0x000000ff0500720c */ /* 0x000fe40003f25070 */
[----:B---3--:R-:W-:-:S05]  /*c26b0*/  IADD3 R17, P3, R17, R16, RZ ;  /* 0x0000001011117210 */ /* 0x008fca0007f7e0ff */
[--C-:B------:R-:W-:Y:S01]  /*c26c0*/  IMAD.X R18, R18, 0x1, R0.reuse, P3 ;  /* 0x0000000112127824 */ /* 0x100fe200018e0600 */
[----:B----4-:R-:W-:Y:S01]  /*c26d0*/  IADD3 R13, P4, R13, R16, RZ ;  /* 0x000000100d0d7210 */ /* 0x010fe20007f9e0ff */
        /* <DEDUP_REMOVED lines=12> */
[----:B----4-:R-:W4:Y:S01]  /*c27a0*/  LDL.LU R15, [R1+0x3cac] ;  /* 0x003cac00010f7983 */ /* 0x010f220000300800 */
[----:B------:R-:W4:Y:S03]  /*c27b0*/  LDL.LU R13, [R1+0x3cb8] ;  /* 0x003cb800010d7983 */ /* 0x000f260000300800 */
        /* <DEDUP_REMOVED lines=12> */
[----:B-1----:R-:W4:Y:S02]  /*c2880*/  LDL.LU R14, [R1+0x3ca4] ;  /* 0x003ca400010e7983 */ /* 0x002f240000300800 */
[----:B------:R-:W4:Y:S01]  /*c2890*/  LDL.LU R12, [R1+0x3cb0] ;  /* 0x003cb000010c7983 */ /* 0x000f220000300800 */
[----:B------:R-:W-:Y:S01]  /*c28a0*/  MOV R7, R10 ;  /* 0x0000000a00077202 */ /* 0x000fe20000000f00 */
[----:B------:R-:W-:-:S02]  /*c28b0*/  IMAD.MOV.U32 R6, RZ, RZ, R8 ;  /* 0x000000ffff067224 */ /* 0x000fc400078e0008 */
[----:B------:R-:W4:Y:S01]  /*c28c0*/  LDL.LU R10, [R1+0x40f4] ;  /* 0x0040f400010a7983 */ /* 0x000f220000300800 */
[----:B------:R-:W4:Y:S03]  /*c28d0*/  LDL.LU R8, [R1+0x4100] ;  /* 0x0041000001087983 */ /* 0x000f260000300800 */
[----:B------:R1:W-:Y:S01]  /*c28e0*/  LDGSTS.E [R4+0xb400], [R6.64], P1 ;  /* 0x0b40000006047fae */ /* 0x0003e20008921844 */
        /* <DEDUP_REMOVED lines=23> */
[-C--:B--2---:R-:W-:Y:S02]  /*c2a60*/  IADD3 R17, P1, R17, R16.reuse, RZ ;  /* 0x0000001011117210 */ /* 0x084fe40007f3e0ff */
        /* <DEDUP_REMOVED lines=144> */
[----:B------:R-:W-:Y:S01]  /*c3370*/  IMAD.X R10, R10, 0x1, R0, P4 ;  /* 0x000000010a0a7824 */ /* 0x000fe200020e0600 */
[----:B------:R-:W-:Y:S01]  /*c3380*/  STL [R1+0x40e8], R8 ;  /* 0x0040e80801007387 */ /* 0x000fe20000100800 */
[----:B-1----:R-:W-:Y:S01]  /*c3390*/  IMAD.MOV.U32 R6, RZ, RZ, R12 ;  /* 0x000000ffff067224 */ /* 0x002fe200078e000c */
[----:B------:R-:W-:-:S02]  /*c33a0*/  MOV R7, R14 ;  /* 0x0000000e00077202 */ /* 0x000fc40000000f00 */
[----:B------:R1:W-:Y:S01]  /*c33b0*/  STL [R1+0x40dc], R10 ;  /* 0x0040dc0a01007387 */ /* 0x0003e20000100800 */
[----:B------:R-:W4:Y:S02]  /*c33c0*/  LDL.LU R14, [R1+0x3c3c] ;  /* 0x003c3c00010e7983 */ /* 0x000f240000300800 */
[----:B------:R-:W4:Y:S01]  /*c33d0*/  LDL.LU R12, [R1+0x3c48] ;  /* 0x003c4800010c7983 */ /* 0x000f220000300800 */
[----:B------:R1:W-:Y:S01]  /*c33e0*/  LDGSTS.E [R4+0x13600], [R6.64], P1 ;  /* 0x1360000006047fae */ /* 0x0003e20008921844 */
[----:B------:R-:W-:-:S04]  /*c33f0*/  ISETP.GT.AND P0, PT, R3, 0x2a, PT ;  /* 0x0000002a0300780c */ /* 0x000fc80003f04270 */
[----:B------:R-:W-:Y:S01]  /*c3400*/  SEL R5, RZ, 0x4, !P0 ;  /* 0x00000004ff057807 */ /* 0x000fe20004000000 */
[----:B-1----:R-:W-:Y:S02]  /*c3410*/  IMAD.MOV.U32 R7, RZ, RZ, R10 ;  /* 0x000000ffff077224 */ /* 0x002fe400078e000a */
[----:B------:R-:W-:Y:S01]  /*c3420*/  IMAD.MOV.U32 R6, RZ, RZ, R8 ;  /* 0x000000ffff067224 */ /* 0x000fe200078e0008 */
[----:B------:R-:W4:Y:S01]  /*c3430*/  LDL.LU R10, [R1+0x3c34] ;  /* 0x003c3400010a7983 */ /* 0x000f220000300800 */
[----:B------:R-:W4:Y:S01]  /*c3440*/  LDL.LU R8, [R1+0x3c40] ;  /* 0x003c400001087983 */ /* 0x000f220000300800 */
        /* <DEDUP_REMOVED lines=46> */
[----:B-1----:R-:W-:Y:S02]  /*c3730*/  IMAD.MOV.U32 R6, RZ, RZ, R12 ;  /* 0x000000ffff067224 */ /* 0x002fe400078e000c */
[----:B------:R-:W-:Y:S01]  /*c3740*/  IMAD.MOV.U32 R7, RZ, RZ, R14 ;  /* 0x000000ffff077224 */ /* 0x000fe200078e000e */
[----:B------:R-:W-:Y:S01]  /*c3750*/  STL [R1+0x3c48], R12 ;  /* 0x003c480c01007387 */ /* 0x000fe20000100800 */
[----:B------:R-:W-:-:S03]  /*c3760*/  IADD3 R8, P3, R8, R16, RZ ;  /* 0x0000001008087210 */ /* 0x000fc60007f7e0ff */
[----:B------:R-:W-:Y:S04]  /*c3770*/  STL [R1+0x3c3c], R14 ;  /* 0x003c3c0e01007387 */ /* 0x000fe80000100800 */
[----:B------:R1:W-:Y:S01]  /*c3780*/  LDGSTS.E [R4+0x17200], [R6.64], P1 ;  /* 0x1720000006047fae */ /* 0x0003e20008921844 */
[----:B------:R-:W-:-:S03]  /*c3790*/  IADD3.X R10, R10, R0, RZ, P3, !PT ;  /* 0x000000000a0a7210 */ /* 0x000fc60001ffe4ff */
[----:B------:R-:W-:Y:S04]  /*c37a0*/  STL [R1+0x3c40], R8 ;  /* 0x003c400801007387 */ /* 0x000fe80000100800 */
[----:B------:R1:W-:Y:S02]  /*c37b0*/  STL [R1+0x3c34], R10 ;  /* 0x003c340a01007387 */ /* 0x0003e40000100800 */
[----:B-1----:R-:W-:Y:S01]  /*c37c0*/  MOV R7, R10 ;  /* 0x0000000a00077202 */ /* 0x002fe20000000f00 */
[----:B------:R-:W-:Y:S01]  /*c37d0*/  IMAD.MOV.U32 R6, RZ, RZ, R8 ;  /* 0x000000ffff067224 */ /* 0x000fe200078e0008 */
[----:B------:R-:W4:Y:S01]  /*c37e0*/  LDL.LU R10, [R1+0x3c14] ;  /* 0x003c1400010a7983 */ /* 0x000f220000300800 */
[----:B------:R-:W4:Y:S02]  /*c37f0*/  LDL.LU R8, [R1+0x3c20] ;  /* 0x003c200001087983 */ /* 0x000f240000300800 */
[----:B------:R-:W4:Y:S02]  /*c3800*/  LDL.LU R14, [R1+0x40c4] ;  /* 0x0040c400010e7983 */ /* 0x000f240000300800 */
[----:B------:R-:W4:Y:S01]  /*c3810*/  LDL.LU R12, [R1+0x40d0] ;  /* 0x0040d000010c7983 */ /* 0x000f220000300800 */
[----:B------:R1:W-:Y:S01]  /*c3820*/  LDGSTS.E [R4+0x17400], [R6.64], P1 ;  /* 0x1740000006047fae */ /* 0x0003e20008921844 */
[----:B------:R-:W-:-:S02]  /*c3830*/  IADD3 R20, P3, R20, R16, RZ ;  /* 0x0000001014147210 */ /* 0x000fc40007f7e0ff */
[----:B------:R-:W-:-:S03]  /*c3840*/  IADD3 R9, P4, R9, R16, RZ ;  /* 0x0000001009097210 */ /* 0x000fc60007f9e0ff */
        /* <DEDUP_REMOVED lines=25> */
[----:B------:R-:W-:-:S03]  /*c39e0*/  IADD3.X R15, R15, R0, RZ, P3, !PT ;  /* 0x000000000f0f7210 */ /* 0x000fc60001ffe4ff */
[----:B------:R2:W-:Y:S01]  /*c39f0*/  STL [R1+0x3c24], R18 ;  /* 0x003c241201007387 */ /* 0x0005e20000100800 */
[----:B------:R-:W-:Y:S02]  /*c3a00*/  STL [R1+0x3c28], R13 ;  /* 0x003c280d01007387 */ /* 0x000fe40000100800 */
[----:B-1----:R-:W-:Y:S02]  /*c3a10*/  IMAD.MOV.U32 R7, RZ, RZ, R18 ;  /* 0x000000ffff077224 */ /* 0x002fe400078e0012 */
[----:B------:R1:W-:Y:S02]  /*c3a20*/  STL [R1+0x3c1c], R15 ;  /* 0x003c1c0f01007387 */ /* 0x0003e40000100800 */
[----:B------:R-:W-:-:S05]  /*c3a30*/  IMAD.MOV.U32 R6, RZ, RZ, R17 ;  /* 0x000000ffff067224 */ /* 0x000fca00078e0011 */
[----:B------:R4:W-:Y:S04]  /*c3a40*/  LDGSTS.E [R4+0x19200], [R6.64], P0 ;  /* 0x1920000006047fae */ /* 0x0009e80008121844 */
[----:B--2---:R-:W2:Y:S01]  /*c3a50*/  LDL.LU R18, [R1+0x3bfc] ;  /* 0x003bfc0001127983 */ /* 0x004ea20000300800 */
[----:B------:R-:W2:Y:S01]  /*c3a60*/  LDL.LU R17, [R1+0x3c08] ;  /* 0x003c080001117983 */ /* 0x000ea20000300800 */
[----:B----4-:R-:W-:Y:S01]  /*c3a70*/  MOV R7, R15 ;  /* 0x0000000f00077202 */ /* 0x010fe20000000f00 */
[----:B------:R-:W-:Y:S01]  /*c3a80*/  IMAD.MOV.U32 R6, RZ, RZ, R13 ;  /* 0x000000ffff067224 */ /* 0x000fe200078e000d */
[----:B-1----:R-:W4:Y:S01]  /*c3a90*/  LDL.LU R15, [R1+0x40bc] ;  /* 0x0040bc00010f7983 */ /* 0x002f220000300800 */
[----:B------:R-:W4:Y:S03]  /*c3aa0*/  LDL.LU R13, [R1+0x40c8] ;  /* 0x0040c800010d7983 */ /* 0x000f260000300800 */
[----:B------:R1:W-:Y:S01]  /*c3ab0*/  LDGSTS.E [R4+0x19400], [R6.64], P0 ;  /* 0x1940000006047fae */ /* 0x0003e20008121844 */
[----:B------:R-:W-:-:S02]  /*c3ac0*/  IADD3 R8, P3, R8, R16, RZ ;  /* 0x0000001008087210 */ /* 0x000fc40007f7e0ff */
[----:B------:R-:W-:-:S03]  /*c3ad0*/  IADD3 R12, P4, R12, R16, RZ ;  /* 0x000000100c0c7210 */ /* 0x000fc60007f9e0ff */
[--C-:B------:R-:W-:Y:S01]  /*c3ae0*/  IMAD.X R10, R10, 0x1, R0.reuse, P3 ;  /* 0x000000010a0a7824 */ /* 0x100fe200018e0600 */
[----:B------:R1:W-:Y:S01]  /*c3af0*/  STL [R1+0x3c20], R8 ;  /* 0x003c200801007387 */ /* 0x0003e20000100800 */
[----:B------:R-:W-:Y:S02]  /*c3b00*/  IMAD.X R14, R14, 0x1, R0, P4 ;  /* 0x000000010e0e7824 */ /* 0x000fe400020e0600 */
[----:B-1----:R-:W-:Y:S01]  /*c3b10*/  IMAD.MOV.U32 R6, RZ, RZ, R8 ;  /* 0x000000ffff067224 */ /* 0x002fe200078e0008 */
[----:B------:R1:W-:Y:S01]  /*c3b20*/  STL [R1+0x3c14], R10 ;  /* 0x003c140a01007387 */ /* 0x0003e20000100800 */
[----:B------:R-:W-:Y:S01]  /*c3b30*/  MOV R7, R10 ;  /* 0x0000000a00077202 */ /* 0x000fe20000000f00 */
[----:B------:R1:W-:Y:S02]  /*c3b40*/  STL [R1+0x40d0], R12 ;  /* 0x0040d00c01007387 */ /* 0x0003e40000100800 */
[----:B------:R-:W4:Y:S01]  /*c3b50*/  LDL.LU R8, [R1+0x3c00] ;  /* 0x003c000001087983 */ /* 0x000f220000300800 */
[----:B------:R1:W-:Y:S03]  /*c3b60*/  STL [R1+0x40c4], R14 ;  /* 0x0040c40e01007387 */ /* 0x0003e60000100800 */
[----:B------:R1:W-:Y:S04]  /*c3b70*/  LDGSTS.E [R4+0x19600], [R6.64], P0 ;  /* 0x1960000006047fae */ /* 0x0003e80008121844 */
[----:B-1----:R-:W4:Y:S01]  /*c3b80*/  LDL.LU R10, [R1+0x3bf8] ;  /* 0x003bf800010a7983 */ /* 0x002f220000300800 */
[----:B------:R-:W-:Y:S01]  /*c3b90*/  ISETP.GT.AND P1, PT, R3, 0x36, PT ;  /* 0x000000360300780c */ /* 0x000fe20003f24270 */
[----:B------:R-:W-:-:S02]  /*c3ba0*/  IMAD.MOV.U32 R6, RZ, RZ, R12 ;  /* 0x000000ffff067224 */ /* 0x000fc400078e000c */
[----:B------:R-:W4:Y:S01]  /*c3bb0*/  LDL.LU R12, [R1+0x3bf4] ;  /* 0x003bf400010c7983 */ /* 0x000f220000300800 */
[----:B------:R-:W-:Y:S02]  /*c3bc0*/  IMAD.MOV.U32 R7, RZ, RZ, R14 ;  /* 0x000000ffff077224 */ /* 0x000fe400078e000e */
[----:B------:R-:W4:Y:S01]  /*c3bd0*/  LDL.LU R14, [R1+0x3bec] ;  /* 0x003bec00010e7983 */ /* 0x000f220000300800 */
[----:B------:R-:W-:-:S04]  /*c3be0*/  SEL R5, RZ, 0x4, !P1 ;  /* 0x00000004ff057807 */ /* 0x000fc80004800000 */
[----:B------:R-:W-:-:S04]  /*c3bf0*/  SEL R5, R5, RZ, !P2 ;  /* 0x000000ff05057207 */ /* 0x000fc80005000000 */
[----:B------:R-:W-:Y:S11]  /*c3c00*/  ISETP.NE.U32.AND P1, PT, R5, RZ, PT ;  /* 0x000000ff0500720c */ /* 0x000ff60003f25070 */
[----:B------:R-:W-:Y:S02]  /*c3c10*/  @!UPT UIADD3 URZ, URZ, URZ, URZ ;  /* 0x0000003f3f3ff290 */ /* 0x000fe4000fffe03f */
[----:B------:R1:W-:Y:S01]  /*c3c20*/  LDGSTS.E [R4+0x1b000], [R6.64], P1 ;  /* 0x1b00000006047fae */ /* 0x0003e20008921844 */
[----:B---3--:R-:W-:-:S05]  /*c3c30*/  IADD3 R20, P0, R20, R16, RZ ;  /* 0x0000001014147210 */ /* 0x008fca0007f1e0ff */
        /* <DEDUP_REMOVED lines=12> */
[----:B---3--:R-:W3:Y:S01]  /*c3d00*/  LDL.LU R19, [R1+0x3be4] ;  /* 0x003be40001137983 */ /* 0x008ee20000300800 */
[----:B------:R-:W3:Y:S01]  /*c3d10*/  LDL.LU R9, [R1+0x3bf0] ;  /* 0x003bf00001097983 */ /* 0x000ee20000300800 */
[----:B------:R-:W-:-:S02]  /*c3d20*/  ISETP.GT.AND P0, PT, R3, 0x3a, PT ;  /* 0x0000003a0300780c */ /* 0x000fc40003f04270 */
[----:B------:R1:W-:Y:S02]  /*c3d30*/  LDGSTS.E [R4+0x1b400], [R6.64], P1 ;  /* 0x1b40000006047fae */ /* 0x0003e40008921844 */
[----:B------:R-:W-:-:S04]  /*c3d40*/  SEL R5, RZ, 0x4, !P0 ;  /* 0x00000004ff057807 */ /* 0x000fc80004000000 */
[----:B------:R-:W-:-:S04]  /*c3d50*/  SEL R5, R5, RZ, !P2 ;  /* 0x000000ff05057207 */ /* 0x000fc80005000000 */
[----:B------:R-:W-:Y:S02]  /*c3d60*/  ISETP.NE.U32.AND P0, PT, R5, RZ, PT ;  /* 0x000000ff0500720c */ /* 0x000fe40003f05070 */
[----:B--2---:R-:W-:-:S05]  /*c3d70*/  IADD3 R17, P3, R17, R16, RZ ;  /* 0x0000001011117210 */ /* 0x004fca0007f7e0ff */
[----:B------:R-:W-:Y:S02]  /*c3d80*/  IMAD.X R18, R18, 0x1, R0, P3 ;  /* 0x0000000112127824 */ /* 0x000fe400018e0600 */
[----:B-1----:R-:W-:-:S03]  /*c3d90*/  IMAD.MOV.U32 R6, RZ, RZ, R17 ;  /* 0x000000ffff067224 */ /* 0x002fc600078e0011 */
[----:B------:R-:W-:Y:S02]  /*c3da0*/  MOV R7, R18 ;  /* 0x0000001200077202 */ /* 0x000fe40000000f00 */
[----:B----4-:R-:W-:Y:S01]  /*c3db0*/  IADD3 R13, P4, R13, R16, RZ ;  /* 0x000000100d0d7210 */ /* 0x010fe20007f9e0ff */
[----:B------:R-:W-:Y:S04]  /*c3dc0*/  STL [R1+0x3c08], R17 ;  /* 0x003c081101007387 */ /* 0x000fe80000100800 */
[----:B------:R1:W-:Y:S01]  /*c3dd0*/  LDGSTS.E [R4+0x1b600], [R6.64], P1 ;  /* 0x1b60000006047fae */ /* 0x0003e20008921844 */
[----:B------:R-:W-:-:S03]  /*c3de0*/  IMAD.X R15, R15, 0x1, R0, P4 ;  /* 0x000000010f0f7824 */ /* 0x000fc600020e0600 */
[----:B------:R2:W-:Y:S01]  /*c3df0*/  STL [R1+0x3bfc], R18 ;  /* 0x003bfc1201007387 */ /* 0x0005e20000100800 */
[----:B------:R-:W-:Y:S03]  /*c3e00*/  STL [R1+0x40c8], R13 ;  /* 0x0040c80d01007387 */ /* 0x000fe60000100800 */
[----:B------:R4:W-:Y:S01]  /*c3e10*/  STL [R1+0x40bc], R15 ;  /* 0x0040bc0f01007387 */ /* 0x0009e20000100800 */
[----:B-1----:R-:W-:Y:S02]  /*c3e20*/  IMAD.MOV.U32 R6, RZ, RZ, R13 ;  /* 0x000000ffff067224 */ /* 0x002fe400078e000d */
[----:B------:R-:W-:Y:S01]  /*c3e30*/  IMAD.MOV.U32 R7, RZ, RZ, R15 ;  /* 0x000000ffff077224 */ /* 0x000fe200078e000f */
[----:B--2---:R-:W2:Y:S01]  /*c3e40*/  LDL.LU R18, [R1+0x40b8] ;  /* 0x0040b80001127983 */ /* 0x004ea20000300800 */
[----:B------:R-:W2:Y:S03]  /*c3e50*/  LDL.LU R17, [R1+0x40c0] ;  /* 0x0040c00001117983 */ /* 0x000ea60000300800 */
[----:B----4-:R-:W4:Y:S01]  /*c3e60*/  LDL.LU R15, [R1+0x3bdc] ;  /* 0x003bdc00010f7983 */ /* 0x010f220000300800 */
[----:B------:R-:W4:Y:S03]  /*c3e70*/  LDL.LU R13, [R1+0x3be8] ;  /* 0x003be800010d7983 */ /* 0x000f260000300800 */
[----:B------:R1:W-:Y:S01]  /*c3e80*/  LDGSTS.E [R4+0x1d000], [R6.64], P0 ;  /* 0x1d00000006047fae */ /* 0x0003e20008121844 */
[----:B------:R-:W-:-:S02]  /*c3e90*/  IADD3 R8, P1, R8, R16, RZ ;  /* 0x0000001008087210 */ /* 0x000fc40007f3e0ff */
[----:B------:R-:W-:-:S03]  /*c3ea0*/  IADD3 R10, P3, R10, R16, RZ ;  /* 0x000000100a0a7210 */ /* 0x000fc60007f7e0ff */
[----:B------:R1:W-:Y:S02]  /*c3eb0*/  STL [R1+0x3c00], R8 ;  /* 0x003c000801007387 */ /* 0x0003e40000100800 */
[----:B-1----:R-:W-:Y:S02]  /*c3ec0*/  IMAD.MOV.U32 R6, RZ, RZ, R8 ;  /* 0x000000ffff067224 */ /* 0x002fe400078e0008 */
[----:B------:R-:W-:Y:S01]  /*c3ed0*/  IMAD.X R12, R12, 0x1, R0, P1 ;  /* 0x000000010c0c7824 */ /* 0x000fe200008e0600 */
[----:B------:R-:W-:-:S03]  /*c3ee0*/  IADD3.X R14, R14, R0, RZ, P3, !PT ;  /* 0x000000000e0e7210 */ /* 0x000fc60001ffe4ff */
[----:B------:R-:W-:Y:S01]  /*c3ef0*/  IMAD.MOV.U32 R7, RZ, RZ, R12 ;  /* 0x000000ffff077224 */ /* 0x000fe200078e000c */
[----:B------:R1:W-:Y:S01]  /*c3f00*/  STL [R1+0x3bf4], R12 ;  /* 0x003bf40c01007387 */ /* 0x0003e20000100800 */
[----:B------:R1:W-:Y:S02]  /*c3f10*/  STL [R1+0x3bf8], R10 ;  /* 0x003bf80a01007387 */ /* 0x0003e40000100800 */
[----:B------:R-:W4:Y:S02]  /*c3f20*/  LDL.LU R8, [R1+0x3be0] ;  /* 0x003be00001087983 */ /* 0x000f240000300800 */
[----:B------:R1:W-:Y:S01]  /*c3f30*/  STL [R1+0x3bec], R14 ;  /* 0x003bec0e01007387 */ /* 0x0003e20000100800 */
[----:B------:R1:W-:Y:S04]  /*c3f40*/  LDGSTS.E [R4+0x1d200], [R6.64], P0 ;  /* 0x1d20000006047fae */ /* 0x0003e80008121844 */
[----:B-1----:R-:W4:Y:S01]  /*c3f50*/  LDL.LU R12, [R1+0x3bd8] ;  /* 0x003bd800010c7983 */ /* 0x002f220000300800 */
[----:B------:R-:W-:-:S03]  /*c3f60*/  IMAD.MOV.U32 R6, RZ, RZ, R10 ;  /* 0x000000ffff067224 */ /* 0x000fc600078e000a */
[----:B------:R-:W4:Y:S01]  /*c3f70*/  LDL.LU R10, [R1+0x3bd4] ;  /* 0x003bd400010a7983 */ /* 0x000f220000300800 */
[----:B------:R-:W-:Y:S02]  /*c3f80*/  MOV R7, R14 ;  /* 0x0000000e00077202 */ /* 0x000fe40000000f00 */
        /* <DEDUP_REMOVED lines=8> */
[----:B------:R3:W-:Y:S01]  /*c4010*/  STL [R1+0x3bf0], R9 ;  /* 0x003bf00901007387 */ /* 0x0007e20000100800 */
[----:B-1----:R-:W-:-:S03]  /*c4020*/  IMAD.MOV.U32 R6, RZ, RZ, R9 ;  /* 0x000000ffff067224 */ /* 0x002fc600078e0009 */
[----:B------:R-:W-:Y:S04]  /*c4030*/  STL [R1+0x3be4], R19 ;  /* 0x003be41301007387 */ /* 0x000fe80000100800 */
[----:B---3--:R-:W3:Y:S01]  /*c4040*/  LDL.LU R9, [R1+0x40ac] ;  /* 0x0040ac0001097983 */ /* 0x008ee20000300800 */
[----:B------:R-:W3:Y:S02]  /*c4050*/  LDL.LU R5, [R1+0x40b4] ;  /* 0x0040b40001057983 */ /* 0x000ee40000300800 */
[----:B------:R-:W-:-:S05]  /*c4060*/  IMAD.MOV.U32 R7, RZ, RZ, R19 ;  /* 0x000000ffff077224 */ /* 0x000fca00078e0013 */
[----:B------:R1:W-:Y:S01]  /*c4070*/  LDGSTS.E [R4+0x1d600], [R6.64], P0 ;  /* 0x1d60000006047fae */ /* 0x0003e20008121844 */
[----:B------:R-:W-:Y:S02]  /*c4080*/  IMAD.MOV.U32 R20, RZ, RZ, R49 ;  /* 0x000000ffff147224 */ /* 0x000fe400078e0031 */
[----:B------:R-:W-:Y:S02]  /*c4090*/  IMAD.MOV.U32 R21, RZ, RZ, R48 ;  /* 0x000000ffff157224 */ /* 0x000fe400078e0030 */
[----:B------:R-:W-:Y:S01]  /*c40a0*/  IMAD.MOV.U32 R22, RZ, RZ, R45 ;  /* 0x000000ffff167224 */ /* 0x000fe200078e002d */
[----:B------:R-:W-:Y:S02]  /*c40b0*/  MOV R23, R44 ;  /* 0x0000002c00177202 */ /* 0x000fe40000000f00 */
[----:B------:R-:W-:Y:S01]  /*c40c0*/  MOV R24, R41 ;  /* 0x0000002900187202 */ /* 0x000fe20000000f00 */
[----:B------:R-:W-:Y:S02]  /*c40d0*/  IMAD.MOV.U32 R25, RZ, RZ, R40 ;  /* 0x000000ffff197224 */ /* 0x000fe400078e0028 */
[----:B------:R-:W-:-:S02]  /*c40e0*/  IMAD.MOV.U32 R26, RZ, RZ, R37 ;  /* 0x000000ffff1a7224 */ /* 0x000fc400078e0025 */
[----:B------:R-:W-:Y:S01]  /*c40f0*/  IMAD.MOV.U32 R27, RZ, RZ, R36 ;  /* 0x000000ffff1b7224 */ /* 0x000fe200078e0024 */
[C---:B------:R-:W-:Y:S08]  /*c4100*/  HMMA.1688.F32.TF32 R28, R236.reuse, R42, R20 ;  /* 0x0000002aec1c723c */ /* 0x040ff00000081014 */
[----:B------:R-:W-:Y:S01]  /*c4110*/  HMMA.1688.F32.TF32 R24, R236, R38, R24 ;  /* 0x00000026ec18723c */ /* 0x000fe20000081018 */
[----:B------:R-:W-:-:S02]  /*c4120*/  LOP3.LUT R11, R11, 0x60, RZ, 0x3c, !PT ;  /* 0x000000600b0b7812 */ /* 0x000fc400078e3cff */
[----:B--2---:R-:W-:-:S04]  /*c4130*/  IADD3 R17, P0, R17, R16, RZ ;  /* 0x0000001011117210 */ /* 0x004fc80007f1e0ff */
[----:B------:R-:W-:Y:S02]  /*c4140*/  IADD3.X R18, R18, R0, RZ, P0, !PT ;  /* 0x0000000012127210 */ /* 0x000fe400007fe4ff */
[----:B----4-:R-:W-:Y:S01]  /*c4150*/  IADD3 R13, P3, R13, R16, RZ ;  /* 0x000000100d0d7210 */ /* 0x010fe20007f7e0ff */
[----:B-1----:R-:W-:Y:S02]  /*c4160*/  IMAD.MOV.U32 R6, RZ, RZ, R17 ;  /* 0x000000ffff067224 */ /* 0x002fe400078e0011 */
[----:B------:R-:W-:Y:S02]  /*c4170*/  IMAD.MOV.U32 R7, RZ, RZ, R18 ;  /* 0x000000ffff077224 */ /* 0x000fe400078e0012 */
[----:B------:R-:W-:Y:S01]  /*c4180*/  IMAD.X R15, R15, 0x1, R0, P3 ;  /* 0x000000010f0f7824 */ /* 0x000fe200018e0600 */
[----:B------:R-:W-:Y:S01]  /*c4190*/  STL [R1+0x40c0], R17 ;  /* 0x0040c01101007387 */ /* 0x000fe20000100800 */
[----:B------:R-:W-:Y:S03]  /*c41a0*/  STL [R1+0x40b8], R18 ;  /* 0x0040b81201007387 */ /* 0x000fe60000100800 */
[----:B------:R1:W-:Y:S01]  /*c41b0*/  LDGSTS.E [R4+0x1f000], [R6.64], P1 ;  /* 0x1f00000006047fae */ /* 0x0003e20008921844 */
[----:B------:R-:W-:Y:S02]  /*c41c0*/  STL [R1+0x3be8], R13 ;  /* 0x003be80d01007387 */ /* 0x000fe40000100800 */
[----:B------:R2:W-:Y:S01]  /*c41d0*/  STL [R1+0x3bdc], R15 ;  /* 0x003bdc0f01007387 */ /* 0x0005e20000100800 */
[----:B-1----:R-:W-:Y:S01]  /*c41e0*/  MOV R6, R13 ;  /* 0x0000000d00067202 */ /* 0x002fe20000000f00 */
[----:B------:R-:W-:-:S05]  /*c41f0*/  IMAD.MOV.U32 R7, RZ, RZ, R15 ;  /* 0x000000ffff077224 */ /* 0x000fca00078e000f */
[----:B------:R1:W-:Y:S01]  /*c4200*/  LDGSTS.E [R4+0x1f200], [R6.64], P1 ;  /* 0x1f20000006047fae */ /* 0x0003e20008921844 */
[-C--:B------:R-:W-:Y:S02]  /*c4210*/  IADD3 R8, P0, R8, R16.reuse, RZ ;  /* 0x0000001008087210 */ /* 0x080fe40007f1e0ff */
[----:B------:R-:W-:-:S03]  /*c4220*/  IADD3 R12, P3, R12, R16, RZ ;  /* 0x000000100c0c7210 */ /* 0x000fc60007f7e0ff */
[----:B------:R-:W-:Y:S01]  /*c4230*/  STL [R1+0x3be0], R8 ;  /* 0x003be00801007387 */ /* 0x000fe20000100800 */
[--C-:B------:R-:W-:Y:S02]  /*c4240*/  IMAD.X R10, R10, 0x1, R0.reuse, P0 ;  /* 0x000000010a0a7824 */ /* 0x100fe400000e0600 */
[----:B------:R-:W-:-:S03]  /*c4250*/  IMAD.X R14, R14, 0x1, R0, P3 ;  /* 0x000000010e0e7824 */ /* 0x000fc600018e0600 */
[----:B------:R4:W-:Y:S01]  /*c4260*/  STL [R1+0x3bd4], R10 ;  /* 0x003bd40a01007387 */ /* 0x0009e20000100800 */
[----:B------:R4:W-:Y:S02]  /*c4270*/  STL [R1+0x3bd8], R12 ;  /* 0x003bd80c01007387 */ /* 0x0009e40000100800 */
[----:B--2---:R-:W2:Y:S02]  /*c4280*/  LDL.LU R15, [R1+0x3bc4] ;  /* 0x003bc400010f7983 */ /* 0x004ea40000300800 */
[----:B-1----:R-:W-:Y:S01]  /*c4290*/  IMAD.MOV.U32 R7, RZ, RZ, R10 ;  /* 0x000000ffff077224 */ /* 0x002fe200078e000a */
[----:B------:R1:W-:Y:S04]  /*c42a0*/  STL [R1+0x3bd0], R14 ;  /* 0x003bd00e01007387 */ /* 0x0003e80000100800 */
[----:B----4-:R-:W4:Y:S01]  /*c42b0*/  LDL.LU R10, [R1+0x3bcc] ;  /* 0x003bcc00010a7983 */ /* 0x010f220000300800 */
[----:B------:R-:W2:Y:S02]  /*c42c0*/  LDL.LU R19, [R1+0x3bc8] ;  /* 0x003bc80001137983 */ /* 0x000ea40000300800 */
[----:B------:R-:W2:Y:S01]  /*c42d0*/  LDL.LU R13, [R1+0x3bc0] ;  /* 0x003bc000010d7983 */ /* 0x000ea20000300800 */
[----:B------:R-:W-:-:S02]  /*c42e0*/  MOV R6, R8 ;  /* 0x0000000800067202 */ /* 0x000fc40000000f00 */
[----:B------:R-:W2:Y:S01]  /*c42f0*/  LDL.LU R8, [R1+0x40b0] ;  /* 0x0040b00001087983 */ /* 0x000ea20000300800 */
[----:B------:R-:W2:Y:S03]  /*c4300*/  LDL.LU R20, [R1+0x3bbc] ;  /* 0x003bbc0001147983 */ /* 0x000ea60000300800 */
[----:B------:R1:W-:Y:S01]  /*c4310*/  LDGSTS.E [R4+0x1f400], [R6.64], P1 ;  /* 0x1f40000006047fae */ /* 0x0003e20008921844 */
[----:B------:R-:W2:Y:S01]  /*c4320*/  LDL.LU R18, [R1+0x3bb4] ;  /* 0x003bb40001127983 */ /* 0x000ea20000300800 */
[----:B------:R-:W-:Y:S01]  /*c4330*/  ISETP.GT.AND P0, PT, R3, 0x3, PT ;  /* 0x000000030300780c */ /* 0x000fe20003f04270 */
[----:B------:R-:W-:Y:S01]  /*c4340*/  STL.64 [R1+0x1e50], R28 ;  /* 0x001e501c01007387 */ /* 0x000fe20000100a00 */
[----:B------:R-:W-:Y:S01]  /*c4350*/  STL.64 [R1+0x1e58], R30 ;  /* 0x001e581e01007387 */ /* 0x000fe20000100a00 */
[----:B-1----:R-:W-:Y:S02]  /*c4360*/  IMAD.MOV.U32 R6, RZ, RZ, R12 ;  /* 0x000000ffff067224 */ /* 0x002fe400078e000c */
[----:B------:R-:W-:Y:S01]  /*c4370*/  IMAD.MOV.U32 R7, RZ, RZ, R14 ;  /* 0x000000ffff077224 */ /* 0x000fe200078e000e */
[----:B------:R-:W2:Y:S04]  /*c4380*/  LDL.LU R12, [R1+0x40a4] ;  /* 0x0040a400010c7983 */ /* 0x000ea80000300800 */
[----:B------:R1:W-:Y:S01]  /*c4390*/  LDGSTS.E [R4+0x1f600], [R6.64], P1 ;  /* 0x1f60000006047fae */ /* 0x0003e20008921844 */
[----:B------:R-:W-:Y:S02]  /*c43a0*/  STL.64 [R1+0x1e30], R24 ;  /* 0x001e301801007387 */ /* 0x000fe40000100a00 */
[----:B------:R-:W-:Y:S01]  /*c43b0*/  STL.64 [R1+0x1e38], R26 ;  /* 0x001e381a01007387 */ /* 0x000fe20000100a00 */
[----:B-1----:R-:W-:-:S04]  /*c43c0*/  SEL R4, RZ, 0x4, !P0 ;  /* 0x00000004ff047807 */ /* 0x002fc80004000000 */
[----:B------:R-:W-:-:S04]  /*c43d0*/  SEL R4, R4, RZ, !P2 ;  /* 0x000000ff04047207 */ /* 0x000fc80005000000 */
[----:B------:R-:W-:Y:S01]  /*c43e0*/  ISETP.NE.U32.AND P0, PT, R4, RZ, PT ;  /* 0x000000ff0400720c */ /* 0x000fe20003f05070 */
[----:B------:R-:W-:Y:S01]  /*c43f0*/  IMAD R4, R252, 0x20000, R11 ;  /* 0x00020000fc047824 */ /* 0x000fe200078e020b */
[----:B---3--:R-:W-:-:S04]  /*c4400*/  IADD3 R5, P1, R5, R16, RZ ;  /* 0x0000001005057210 */ /* 0x008fc80007f3e0ff */
[----:B------:R-:W-:Y:S01]  /*c4410*/  IADD3.X R9, R9, R0, RZ, P1, !PT ;  /* 0x0000000009097210 */ /* 0x000fe20000ffe4ff */
[----:B------:R-:W-:Y:S01]  /*c4420*/  STL [R1+0x40b4], R5 ;  /* 0x0040b40501007387 */ /* 0x000fe20000100800 */
[----:B------:R-:W-:Y:S03]  /*c4430*/  STL [R1+0x44f0], R252 ;  /* 0x0044f0fc01007387 */ /* 0x000fe60000100800 */
[----:B------:R1:W-:Y:S01]  /*c4440*/  STL [R1+0x40ac], R9 ;  /* 0x0040ac0901007387 */ /* 0x0003e20000100800 */
[----:B------:R-:W3:Y:S02]  /*c4450*/  LDL.LU R17, [R1+0x3bac] ;  /* 0x003bac0001117983 */ /* 0x000ee40000300800 */
[----:B------:R-:W3:Y:S02]  /*c4460*/  LDL.LU R11, [R1+0x3bb8] ;  /* 0x003bb800010b7983 */ /* 0x000ee40000300800 */
[----:B------:R-:W3:Y:S01]  /*c4470*/  LDL.LU R22, [R1+0x3ba4] ;  /* 0x003ba40001167983 */ /* 0x000ee20000300800 */
[----:B------:R-:W3:Y:S01]  /*c4480*/  LDL.LU R21, [R1+0x3bb0] ;  /* 0x003bb00001157983 */ /* 0x000ee20000300800 */
[----:B------:R-:W3:Y:S02]  /*c4490*/  LDL.LU R14, [R1+0x3ba8] ;  /* 0x003ba800010e7983 */ /* 0x000ee40000300800 */
[----:B------:R-:W-:-:S02]  /*c44a0*/  IMAD.MOV.U32 R7, RZ, RZ, R9 ;  /* 0x000000ffff077224 */ /* 0x000fc400078e0009 */
[----:B-1----:R-:W3:Y:S01]  /*c44b0*/  LDL.LU R9, [R1+0x40a8] ;  /* 0x0040a80001097983 */ /* 0x002ee20000300800 */
[----:B------:R-:W-:Y:S01]  /*c44c0*/  ISETP.GT.AND P1, PT, R3, 0x7, PT ;  /* 0x000000070300780c */ /* 0x000fe20003f24270 */
[----:B------:R-:W-:-:S03]  /*c44d0*/  IMAD.MOV.U32 R6, RZ, RZ, R5 ;  /* 0x000000ffff067224 */ /* 0x000fc600078e0005 */
[----:B------:R-:W-:Y:S02]  /*c44e0*/  SEL R5, RZ, 0x4, !P1 ;  /* 0x00000004ff057807 */ /* 0x000fe40004800000 */
[----:B------:R1:W-:Y:S02]  /*c44f0*/  LDGSTS.E [R4+0x1800], [R6.64], P0 ;  /* 0x0180000006047fae */ /* 0x0003e40008121844 */
[----:B------:R-:W-:Y:S02]  /*c4500*/  SEL R5, R5, RZ, !P2 ;  /* 0x000000ff05057207 */ /* 0x000fe40005000000 */
[-C--:B----4-:R-:W-:Y:S02]  /*c4510*/  IADD3 R10, P1, R10, R16.reuse, RZ ;  /* 0x000000100a0a7210 */ /* 0x090fe40007f3e0ff */
[-C--:B--2---:R-:W-:Y:S02]  /*c4520*/  IADD3 R19, P3, R19, R16.reuse, RZ ;  /* 0x0000001013137210 */ /* 0x084fe40007f7e0ff */
[----:B------:R-:W-:-:S02]  /*c4530*/  IADD3 R13, P4, R13, R16, RZ ;  /* 0x000000100d0d7210 */ /* 0x000fc40007f9e0ff */
[----:B------:R-:W-:Y:S01]  /*c4540*/  IADD3.X R15, R15, R0, RZ, P1, !PT ;  /* 0x000000000f0f7210 */ /* 0x000fe20000ffe4ff */
[----:B------:R-:W-:Y:S01]  /*c4550*/  STL [R1+0x3bcc], R10 ;  /* 0x003bcc0a01007387 */ /* 0x000fe20000100800 */
[----:B------:R-:W-:Y:S01]  /*c4560*/  IMAD.X R20, R20, 0x1, R0, P3 ;  /* 0x0000000114147824 */ /* 0x000fe200018e0600 */
[----:B------:R-:W-:Y:S02]  /*c4570*/  IADD3 R8, P5, R8, R16, RZ ;  /* 0x0000001008087210 */ /* 0x000fe40007fbe0ff */
[----:B------:R2:W-:Y:S01]  /*c4580*/  STL [R1+0x3bc4], R15 ;  /* 0x003bc40f01007387 */ /* 0x0005e20000100800 */
[----:B------:R-:W-:Y:S02]  /*c4590*/  STL [R1+0x3bc8], R19 ;  /* 0x003bc81301007387 */ /* 0x000fe40000100800 */
[----:B-1----:R-:W-:Y:S02]  /*c45a0*/  IMAD.MOV.U32 R7, RZ, RZ, R15 ;  /* 0x000000ffff077224 */ /* 0x002fe400078e000f */
[----:B------:R-:W-:Y:S02]  /*c45b0*/  STL [R1+0x3bc0], R13 ;  /* 0x003bc00d01007387 */ /* 0x000fe40000100800 */
[----:B------:R-:W-:Y:S01]  /*c45c0*/  IMAD.MOV.U32 R6, RZ, RZ, R10 ;  /* 0x000000ffff067224 */ /* 0x000fe200078e000a */
[----:B------:R-:W-:-:S04]  /*c45d0*/  IADD3.X R18, R18, R0, RZ, P4, !PT ;  /* 0x0000000012127210 */ /* 0x000fc800027fe4ff */
[----:B------:R1:W-:Y:S04]  /*c45e0*/  LDGSTS.E [R4+0x1a00], [R6.64], P0 ;  /* 0x01a0000006047fae */ /* 0x0003e80008121844 */
[----:B--2---:R-:W2:Y:S01]  /*c45f0*/  LDL.LU R15, [R1+0x3b9c] ;  /* 0x003b9c00010f7983 */ /* 0x004ea20000300800 */
[----:B------:R-:W-:Y:S02]  /*c4600*/  STL [R1+0x3bbc], R20 ;  /* 0x003bbc1401007387 */ /* 0x000fe40000100800 */
[----:B------:R-:W-:Y:S02]  /*c4610*/  STL [R1+0x40b0], R8 ;  /* 0x0040b00801007387 */ /* 0x000fe40000100800 */
[----:B------:R-:W4:Y:S02]  /*c4620*/  LDL.LU R10, [R1+0x409c] ;  /* 0x00409c00010a7983 */ /* 0x000f240000300800 */
[----:B------:R-:W-:-:S02]  /*c4630*/  IMAD.X R12, R12, 0x1, R0, P5 ;  /* 0x000000010c0c7824 */ /* 0x000fc400028e0600 */
[----:B-1----:R-:W-:Y:S02]  /*c4640*/  IMAD.MOV.U32 R6, RZ, RZ, R19 ;  /* 0x000000ffff067224 */ /* 0x002fe400078e0013 */
[----:B------:R-:W-:-:S05]  /*c4650*/  IMAD.MOV.U32 R7, RZ, RZ, R20 ;  /* 0x000000ffff077224 */ /* 0x000fca00078e0014 */
[----:B------:R1:W-:Y:S04]  /*c4660*/  LDGSTS.E [R4+0x1c00], [R6.64], P0 ;  /* 0x01c0000006047fae */ /* 0x0003e80008121844 */
[----:B------:R1:W-:Y:S01]  /*c4670*/  STL [R1+0x3bb4], R18 ;  /* 0x003bb41201007387 */ /* 0x0003e20000100800 */
[----:B------:R1:W-:Y:S01]  /*c4680*/  STL [R1+0x40a4], R12 ;  /* 0x0040a40c01007387 */ /* 0x0003e20000100800 */
[----:B------:R-:W-:Y:S02]  /*c4690*/  ISETP.NE.U32.AND P1, PT, R5, RZ, PT ;  /* 0x000000ff0500720c */ /* 0x000fe40003f25070 */
[----:B-1----:R-:W-:Y:S01]  /*c46a0*/  MOV R6, R13 ;  /* 0x0000000d00067202 */ /* 0x002fe20000000f00 */
[----:B------:R-:W-:Y:S02]  /*c46b0*/  IMAD.MOV.U32 R7, RZ, RZ, R18 ;  /* 0x000000ffff077224 */ /* 0x000fe400078e0012 */
[----:B------:R-:W4:Y:S04]  /*c46c0*/  LDL.LU R18, [R1+0x3b94] ;  /* 0x003b940001127983 */ /* 0x000f280000300800 */
[----:B------:R1:W-:Y:S01]  /*c46d0*/  LDGSTS.E [R4+0x1e00], [R6.64], P0 ;  /* 0x01e0000006047fae */ /* 0x0003e20008121844 */
[----:B------:R-:W-:Y:S01]  /*c46e0*/  ISETP.GT.AND P3, PT, R3, 0xb, PT ;  /* 0x0000000b0300780c */ /* 0x000fe20003f64270 */
[----:B-1----:R-:W-:-:S02]  /*c46f0*/  IMAD.MOV.U32 R7, RZ, RZ, R12 ;  /* 0x000000ffff077224 */ /* 0x002fc400078e000c */
[----:B------:R-:W4:Y:S01]  /*c4700*/  LDL.LU R12, [R1+0x3ba0] ;  /* 0x003ba000010c7983 */ /* 0x000f220000300800 */
[----:B------:R-:W4:Y:S02]  /*c4710*/  LDL.LU R20, [R1+0x3b8c] ;  /* 0x003b8c0001147983 */ /* 0x000f240000300800 */
[----:B------:R-:W4:Y:S02]  /*c4720*/  LDL.LU R19, [R1+0x3b98] ;  /* 0x003b980001137983 */ /* 0x000f240000300800 */
[----:B------:R-:W4:Y:S01]  /*c4730*/  LDL.LU R13, [R1+0x3b90] ;  /* 0x003b9000010d7983 */ /* 0x000f220000300800 */
[----:B------:R-:W-:Y:S01]  /*c4740*/  SEL R5, RZ, 0x4, !P3 ;  /* 0x00000004ff057807 */ /* 0x000fe20005800000 */
[----:B------:R-:W-:Y:S02]  /*c4750*/  IMAD.MOV.U32 R6, RZ, RZ, R8 ;  /* 0x000000ffff067224 */ /* 0x000fe400078e0008 */
[----:B------:R-:W4:Y:S04]  /*c4760*/  LDL.LU R8, [R1+0x40a0] ;  /* 0x0040a00001087983 */ /* 0x000f280000300800 */
[----:B------:R1:W-:Y:S01]  /*c4770*/  LDGSTS.E [R4+0x3800], [R6.64], P1 ;  /* 0x0380000006047fae */ /* 0x0003e20008921844 */
[----:B---3--:R-:W-:-:S02]  /*c4780*/  IADD3 R11, P0, R11, R16, RZ ;  /* 0x000000100b0b7210 */ /* 0x008fc40007f1e0ff */
[----:B------:R-:W-:Y:S02]  /*c4790*/  IADD3 R21, P3, R21, R16, RZ ;  /* 0x0000001015157210 */ /* 0x000fe40007f7e0ff */
[----:B------:R-:W-:Y:S02]  /*c47a0*/  IADD3.X R17, R17, R0, RZ, P0, !PT ;  /* 0x0000000011117210 */ /* 0x000fe400007fe4ff */
[-C--:B------:R-:W-:Y:S01]  /*c47b0*/  IADD3 R14, P4, R14, R16.reuse, RZ ;  /* 0x000000100e0e7210 */ /* 0x080fe20007f9e0ff */
[----:B------:R-:W-:Y:S02]  /*c47c0*/  STL [R1+0x3bb8], R11 ;  /* 0x003bb80b01007387 */ /* 0x000fe40000100800 */
[----:B------:R3:W-:Y:S02]  /*c47d0*/  STL [R1+0x3bac], R17 ;  /* 0x003bac1101007387 */ /* 0x0007e40000100800 */
[----:B------:R-:W-:Y:S02]  /*c47e0*/  STL [R1+0x3bb0], R21 ;  /* 0x003bb01501007387 */ /* 0x000fe40000100800 */
[----:B------:R-:W-:Y:S01]  /*c47f0*/  IMAD.X R22, R22, 0x1, R0, P3 ;  /* 0x0000000116167824 */ /* 0x000fe200018e0600 */
[----:B------:R-:W-:Y:S01]  /*c4800*/  IADD3 R9, P5, R9, R16, RZ ;  /* 0x0000001009097210 */ /* 0x000fe20007fbe0ff */
[----:B-1----:R-:W-:Y:S01]  /*c4810*/  IMAD.MOV.U32 R7, RZ, RZ, R17 ;  /* 0x000000ffff077224 */ /* 0x002fe200078e0011 */
[----:B------:R-:W-:Y:S01]  /*c4820*/  STL [R1+0x3ba8], R14 ;  /* 0x003ba80e01007387 */ /* 0x000fe20000100800 */
[----:B------:R-:W-:-:S03]  /*c4830*/  IMAD.MOV.U32 R6, RZ, RZ, R11 ;  /* 0x000000ffff067224 */ /* 0x000fc600078e000b */
[----:B---3--:R-:W4:Y:S01]  /*c4840*/  LDL.LU R17, [R1+0x3b84] ;  /* 0x003b840001117983 */ /* 0x008f220000300800 */
[----:B------:R-:W-:Y:S02]  /*c4850*/  STL [R1+0x3ba4], R22 ;  /* 0x003ba41601007387 */ /* 0x000fe40000100800 */
[----:B------:R-:W-:Y:S02]  /*c4860*/  STL [R1+0x40a8], R9 ;  /* 0x0040a80901007387 */ /* 0x000fe40000100800 */
[----:B------:R-:W4:Y:S01]  /*c4870*/  LDL.LU R11, [R1+0x4094] ;  /* 0x00409400010b7983 */ /* 0x000f220000300800 */
[----:B------:R1:W-:Y:S02]  /*c4880*/  LDGSTS.E [R4+0x3a00], [R6.64], P1 ;  /* 0x03a0000006047fae */ /* 0x0003e40008921844 */
[----:B-1----:R-:W-:Y:S02]  /*c4890*/  IMAD.MOV.U32 R6, RZ, RZ, R21 ;  /* 0x000000ffff067224 */ /* 0x002fe400078e0015 */
[----:B------:R-:W-:-:S05]  /*c48a0*/  IMAD.MOV.U32 R7, RZ, RZ, R22 ;  /* 0x000000ffff077224 */ /* 0x000fca00078e0016 */
[----:B------:R1:W-:Y:S01]  /*c48b0*/  LDGSTS.E [R4+0x3c00], [R6.64], P1 ;  /* 0x03c0000006047fae */ /* 0x0003e20008921844 */
[----:B------:R-:W-:Y:S02]  /*c48c0*/  SEL R5, R5, RZ, !P2 ;  /* 0x000000ff05057207 */ /* 0x000fe40005000000 */
[----:B-1----:R-:W-:Y:S02]  /*c48d0*/  MOV R6, R14 ;  /* 0x0000000e00067202 */ /* 0x002fe40000000f00 */
[----:B------:R-:W-:Y:S02]  /*c48e0*/  ISETP.NE.U32.AND P0, PT, R5, RZ, PT ;  /* 0x000000ff0500720c */ /* 0x000fe40003f05070 */
[----:B------:R-:W-:-:S04]  /*c48f0*/  ISETP.GT.AND P3, PT, R3, 0xf, PT ;  /* 0x0000000f0300780c */ /* 0x000fc80003f64270 */
[----:B------:R-:W-:Y:S02]  /*c4900*/  SEL R5, RZ, 0x4, !P3 ;  /* 0x00000004ff057807 */ /* 0x000fe40005800000 */
[----:B--2---:R-:W-:Y:S01]  /*c4910*/  IADD3.X R15, R15, R0, RZ, P4, !PT ;  /* 0x000000000f0f7210 */ /* 0x004fe200027fe4ff */
[----:B----4-:R-:W-:-:S04]  /*c4920*/  IMAD.X R10, R10, 0x1, R0, P5 ;  /* 0x000000010a0a7824 */ /* 0x010fc800028e0600 */
[----:B------:R-:W-:Y:S01]  /*c4930*/  IMAD.MOV.U32 R7, RZ, RZ, R15 ;  /* 0x000000ffff077224 */ /* 0x000fe200078e000f */
[----:B------:R1:W-:Y:S01]  /*c4940*/  STL [R1+0x3b9c], R15 ;  /* 0x003b9c0f01007387 */ /* 0x0003e20000100800 */
[----:B------:R2:W-:Y:S03]  /*c4950*/  STL [R1+0x409c], R10 ;  /* 0x00409c0a01007387 */ /* 0x0005e60000100800 */
[----:B------:R4:W-:Y:S04]  /*c4960*/  LDGSTS.E [R4+0x3e00], [R6.64], P1 ;  /* 0x03e0000006047fae */ /* 0x0009e80008921844 */
[----:B-1----:R-:W3:Y:S01]  /*c4970*/  LDL.LU R15, [R1+0x3b7c] ;  /* 0x003b7c00010f7983 */ /* 0x002ee20000300800 */
[----:B----4-:R-:W-:-:S03]  /*c4980*/  IMAD.MOV.U32 R7, RZ, RZ, R10 ;  /* 0x000000ffff077224 */ /* 0x010fc600078e000a */
[----:B--2---:R-:W2:Y:S01]  /*c4990*/  LDL.LU R10, [R1+0x3b88] ;  /* 0x003b8800010a7983 */ /* 0x004ea20000300800 */
[----:B------:R-:W4:Y:S02]  /*c49a0*/  LDL.LU R22, [R1+0x3b74] ;  /* 0x003b740001167983 */ /* 0x000f240000300800 */
[----:B------:R-:W3:Y:S02]  /*c49b0*/  LDL.LU R21, [R1+0x3b80] ;  /* 0x003b800001157983 */ /* 0x000ee40000300800 */
[----:B------:R-:W4:Y:S02]  /*c49c0*/  LDL.LU R14, [R1+0x3b78] ;  /* 0x003b7800010e7983 */ /* 0x000f240000300800 */
[----:B------:R-:W-:Y:S02]  /*c49d0*/  IMAD.MOV.U32 R6, RZ, RZ, R9 ;  /* 0x000000ffff067224 */ /* 0x000fe400078e0009 */
[----:B------:R-:W4:Y:S04]  /*c49e0*/  LDL.LU R9, [R1+0x4098] ;  /* 0x0040980001097983 */ /* 0x000f280000300800 */
[----:B------:R1:W-:Y:S01]  /*c49f0*/  LDGSTS.E [R4+0x5800], [R6.64], P0 ;  /* 0x0580000006047fae */ /* 0x0003e20008121844 */
[----:B------:R-:W-:-:S02]  /*c4a00*/  IADD3 R12, P1, R12, R16, RZ ;  /* 0x000000100c0c7210 */ /* 0x000fc40007f3e0ff */
[----:B------:R-:W-:Y:S02]  /*c4a10*/  IADD3 R19, P3, R19, R16, RZ ;  /* 0x0000001013137210 */ /* 0x000fe40007f7e0ff */
[----:B------:R-:W-:Y:S02]  /*c4a20*/  IADD3.X R18, R18, R0, RZ, P1, !PT ;  /* 0x0000000012127210 */ /* 0x000fe40000ffe4ff */
[-C--:B------:R-:W-:Y:S01]  /*c4a30*/  IADD3 R13, P4, R13, R16.reuse, RZ ;  /* 0x000000100d0d7210 */ /* 0x080fe20007f9e0ff */
[----:B------:R-:W-:Y:S01]  /*c4a40*/  STL [R1+0x3ba0], R12 ;  /* 0x003ba00c01007387 */ /* 0x000fe20000100800 */
[----:B------:R-:W-:Y:S02]  /*c4a50*/  IMAD.X R20, R20, 0x1, R0, P3 ;  /* 0x0000000114147824 */ /* 0x000fe400018e0600 */
[----:B-1----:R-:W-:Y:S02]  /*c4a60*/  IMAD.MOV.U32 R6, RZ, RZ, R12 ;  /* 0x000000ffff067224 */ /* 0x002fe400078e000c */
[----:B------:R-:W-:Y:S01]  /*c4a70*/  IMAD.MOV.U32 R7, RZ, RZ, R18 ;  /* 0x000000ffff077224 */ /* 0x000fe200078e0012 */
[----:B------:R1:W-:Y:S01]  /*c4a80*/  STL [R1+0x3b94], R18 ;  /* 0x003b941201007387 */ /* 0x0003e20000100800 */
[----:B------:R-:W-:Y:S01]  /*c4a90*/  IADD3 R8, P5, R8, R16, RZ ;  /* 0x0000001008087210 */ /* 0x000fe20007fbe0ff */
[----:B------:R-:W-:Y:S02]  /*c4aa0*/  STL [R1+0x3b98], R19 ;  /* 0x003b981301007387 */ /* 0x000fe40000100800 */
[----:B------:R-:W-:Y:S01]  /*c4ab0*/  STL [R1+0x3b90], R13 ;  /* 0x003b900d01007387 */ /* 0x000fe20000100800 */
[----:B------:R1:W-:Y:S04]  /*c4ac0*/  LDGSTS.E [R4+0x5a00], [R6.64], P0 ;  /* 0x05a0000006047fae */ /* 0x0003e80008121844 */
[----:B-1----:R-:W4:Y:S01]  /*c4ad0*/  LDL.LU R18, [R1+0x3b6c] ;  /* 0x003b6c0001127983 */ /* 0x002f220000300800 */
[----:B------:R-:W-:Y:S02]  /*c4ae0*/  STL [R1+0x3b8c], R20 ;  /* 0x003b8c1401007387 */ /* 0x000fe40000100800 */
[----:B------:R-:W-:Y:S02]  /*c4af0*/  STL [R1+0x40a0], R8 ;  /* 0x0040a00801007387 */ /* 0x000fe40000100800 */
[----:B------:R-:W4:Y:S02]  /*c4b00*/  LDL.LU R12, [R1+0x408c] ;  /* 0x00408c00010c7983 */ /* 0x000f240000300800 */
[----:B------:R-:W-:-:S02]  /*c4b10*/  IMAD.MOV.U32 R6, RZ, RZ, R19 ;  /* 0x000000ffff067224 */ /* 0x000fc400078e0013 */
[----:B------:R-:W-:-:S05]  /*c4b20*/  IMAD.MOV.U32 R7, RZ, RZ, R20 ;  /* 0x000000ffff077224 */ /* 0x000fca00078e0014 */
[----:B------:R1:W-:Y:S01]  /*c4b30*/  LDGSTS.E [R4+0x5c00], [R6.64], P0 ;  /* 0x05c0000006047fae */ /* 0x0003e20008121844 */
[----:B------:R-:W-:Y:S02]  /*c4b40*/  IADD3.X R17, R17, R0, RZ, P4, !PT ;  /* 0x0000000011117210 */ /* 0x000fe400027fe4ff */
[----:B-1----:R-:W-:Y:S01]  /*c4b50*/  MOV R6, R13 ;  /* 0x0000000d00067202 */ /* 0x002fe20000000f00 */
[----:B------:R-:W-:Y:S02]  /*c4b60*/  IMAD.X R11, R11, 0x1, R0, P5 ;  /* 0x000000010b0b7824 */ /* 0x000fe400028e0600 */
[----:B------:R-:W-:Y:S01]  /*c4b70*/  IMAD.MOV.U32 R7, RZ, RZ, R17 ;  /* 0x000000ffff077224 */ /* 0x000fe200078e0011 */
[----:B------:R1:W-:Y:S02]  /*c4b80*/  STL [R1+0x3b84], R17 ;  /* 0x003b841101007387 */ /* 0x0003e40000100800 */
[----:B------:R1:W-:Y:S02]  /*c4b90*/  STL [R1+0x4094], R11 ;  /* 0x0040940b01007387 */ /* 0x0003e40000100800 */
[----:B------:R1:W-:Y:S04]  /*c4ba0*/  LDGSTS.E [R4+0x5e00], [R6.64], P0 ;  /* 0x05e0000006047fae */ /* 0x0003e80008121844 */
[----:B-1----:R-:W4:Y:S01]  /*c4bb0*/  LDL.LU R17, [R1+0x3b64] ;  /* 0x003b640001117983 */ /* 0x002f220000300800 */
[----:B------:R-:W-:-:S03]  /*c4bc0*/  IMAD.MOV.U32 R7, RZ, RZ, R11 ;  /* 0x000000ffff077224 */ /* 0x000fc600078e000b */
[----:B------:R-:W4:Y:S01]  /*c4bd0*/  LDL.LU R11, [R1+0x3b70] ;  /* 0x003b7000010b7983 */ /* 0x000f220000300800 */
[----:B------:R-:W4:Y:S02]  /*c4be0*/  LDL.LU R20, [R1+0x3b5c] ;  /* 0x003b5c0001147983 */ /* 0x000f240000300800 */
[----:B------:R-:W4:Y:S02]  /*c4bf0*/  LDL.LU R19, [R1+0x3b68] ;  /* 0x003b680001137983 */ /* 0x000f240000300800 */
[----:B------:R-:W4:Y:S02]  /*c4c00*/  LDL.LU R13, [R1+0x3b60] ;  /* 0x003b6000010d7983 */ /* 0x000f240000300800 */
[----:B------:R-:W-:Y:S02]  /*c4c10*/  IMAD.MOV.U32 R6, RZ, RZ, R8 ;  /* 0x000000ffff067224 */ /* 0x000fe400078e0008 */
[----:B------:R-:W4:Y:S01]  /*c4c20*/  LDL.LU R8, [R1+0x4090] ;  /* 0x0040900001087983 */ /* 0x000f220000300800 */
[----:B------:R-:W-:-:S02]  /*c4c30*/  SEL R5, R5, RZ, !P2 ;  /* 0x000000ff05057207 */ /* 0x000fc40005000000 */
[----:B------:R-:W-:Y:S02]  /*c4c40*/  ISETP.GT.AND P3, PT, R3, 0x13, PT ;  /* 0x000000130300780c */ /* 0x000fe40003f64270 */
[----:B------:R-:W-:Y:S02]  /*c4c50*/  ISETP.NE.U32.AND P1, PT, R5, RZ, PT ;  /* 0x000000ff0500720c */ /* 0x000fe40003f25070 */
[----:B------:R-:W-:-:S11]  /*c4c60*/  SEL R5, RZ, 0x4, !P3 ;  /* 0x00000004ff057807 */ /* 0x000fd60005800000 */
[----:B------:R1:W-:Y:S01]  /*c4c70*/  LDGSTS.E [R4+0x7800], [R6.64], P1 ;  /* 0x0780000006047fae */ /* 0x0003e20008921844 */
[----:B------:R-:W-:Y:S02]  /*c4c80*/  SEL R5, R5, RZ, !P2 ;  /* 0x000000ff05057207 */ /* 0x000fe40005000000 */
[-C--:B--2---:R-:W-:Y:S02]  /*c4c90*/  IADD3 R10, P0, R10, R16.reuse, RZ ;  /* 0x000000100a0a7210 */ /* 0x084fe40007f1e0ff */
[----:B---3--:R-:W-:Y:S02]  /*c4ca0*/  IADD3 R21, P3, R21, R16, RZ ;  /* 0x0000001015157210 */ /* 0x008fe40007f7e0ff */
[----:B------:R-:W-:Y:S02]  /*c4cb0*/  IADD3.X R15, R15, R0, RZ, P0, !PT ;  /* 0x000000000f0f7210 */ /* 0x000fe400007fe4ff */
[-C--:B----4-:R-:W-:Y:S01]  /*c4cc0*/  IADD3 R14, P4, R14, R16.reuse, RZ ;  /* 0x000000100e0e7210 */ /* 0x090fe20007f9e0ff */
        /* <DEDUP_REMOVED lines=8> */
[----:B--2---:R-:W2:Y:S01]  /*c4d50*/  LDL.LU R15, [R1+0x3b54] ;  /* 0x003b5400010f7983 */ /* 0x004ea20000300800 */
[----:B------:R-:W-:Y:S02]  /*c4d60*/  STL [R1+0x3b74], R22 ;  /* 0x003b741601007387 */ /* 0x000fe40000100800 */
[----:B------:R-:W-:Y:S02]  /*c4d70*/  STL [R1+0x4098], R9 ;  /* 0x0040980901007387 */ /* 0x000fe40000100800 */
[----:B------:R-:W3:Y:S01]  /*c4d80*/  LDL.LU R10, [R1+0x4084] ;  /* 0x00408400010a7983 */ /* 0x000ee20000300800 */
[----:B------:R1:W-:Y:S01]  /*c4d90*/  LDGSTS.E [R4+0x7a00], [R6.64], P1 ;  /* 0x07a0000006047fae */ /* 0x0003e20008921844 */
[----:B------:R-:W-:Y:S01]  /*c4da0*/  ISETP.NE.U32.AND P0, PT, R5, RZ, PT ;  /* 0x000000ff0500720c */ /* 0x000fe20003f05070 */
[----:B-1----:R-:W-:Y:S02]  /*c4db0*/  IMAD.MOV.U32 R6, RZ, RZ, R21 ;  /* 0x000000ffff067224 */ /* 0x002fe400078e0015 */
[----:B------:R-:W-:-:S05]  /*c4dc0*/  IMAD.MOV.U32 R7, RZ, RZ, R22 ;  /* 0x000000ffff077224 */ /* 0x000fca00078e0016 */
[----:B------:R1:W-:Y:S01]  /*c4dd0*/  LDGSTS.E [R4+0x7c00], [R6.64], P1 ;  /* 0x07c0000006047fae */ /* 0x0003e20008921844 */
[----:B------:R-:W-:Y:S01]  /*c4de0*/  IADD3.X R18, R18, R0, RZ, P4, !PT ;  /* 0x0000000012127210 */ /* 0x000fe200027fe4ff */
[----:B------:R-:W-:-:S04]  /*c4df0*/  IMAD.X R12, R12, 0x1, R0, P5 ;  /* 0x000000010c0c7824 */ /* 0x000fc800028e0600 */
[----:B------:R4:W-:Y:S01]  /*c4e00*/  STL [R1+0x3b6c], R18 ;  /* 0x003b6c1201007387 */ /* 0x0009e20000100800 */
[----:B------:R4:W-:Y:S02]  /*c4e10*/  STL [R1+0x408c], R12 ;  /* 0x00408c0c01007387 */ /* 0x0009e40000100800 */
[----:B-1----:R-:W-:Y:S01]  /*c4e20*/  IMAD.MOV.U32 R7, RZ, RZ, R18 ;  /* 0x000000ffff077224 */ /* 0x002fe200078e0012 */
[----:B------:R-:W-:Y:S02]  /*c4e30*/  MOV R6, R14 ;  /* 0x0000000e00067202 */ /* 0x000fe40000000f00 */
[----:B------:R-:W-:-:S03]  /*c4e40*/  ISETP.GT.AND P3, PT, R3, 0x17, PT ;  /* 0x000000170300780c */ /* 0x000fc60003f64270 */
[----:B------:R1:W-:Y:S04]  /*c4e50*/  LDGSTS.E [R4+0x7e00], [R6.64], P1 ;  /* 0x07e0000006047fae */ /* 0x0003e80008921844 */
[----:B----4-:R-:W4:Y:S01]  /*c4e60*/  LDL.LU R18, [R1+0x3b4c] ;  /* 0x003b4c0001127983 */ /* 0x010f220000300800 */
[----:B------:R-:W4:Y:S02]  /*c4e70*/  LDL.LU R14, [R1+0x3b58] ;  /* 0x003b5800010e7983 */ /* 0x000f240000300800 */
[----:B------:R-:W4:Y:S02]  /*c4e80*/  LDL.LU R22, [R1+0x3b44] ;  /* 0x003b440001167983 */ /* 0x000f240000300800 */
[----:B------:R-:W4:Y:S01]  /*c4e90*/  LDL.LU R21, [R1+0x3b50] ;  /* 0x003b500001157983 */ /* 0x000f220000300800 */
[----:B------:R-:W-:Y:S01]  /*c4ea0*/  SEL R5, RZ, 0x4, !P3 ;  /* 0x00000004ff057807 */ /* 0x000fe20005800000 */
[----:B-1----:R-:W-:-:S02]  /*c4eb0*/  IMAD.MOV.U32 R7, RZ, RZ, R12 ;  /* 0x000000ffff077224 */ /* 0x002fc400078e000c */
[----:B------:R-:W4:Y:S01]  /*c4ec0*/  LDL.LU R12, [R1+0x3b48] ;  /* 0x003b4800010c7983 */ /* 0x000f220000300800 */
[----:B------:R-:W-:Y:S02]  /*c4ed0*/  IMAD.MOV.U32 R6, RZ, RZ, R9 ;  /* 0x000000ffff067224 */ /* 0x000fe400078e0009 */
[----:B------:R-:W4:Y:S03]  /*c4ee0*/  LDL.LU R9, [R1+0x4088] ;  /* 0x0040880001097983 */ /* 0x000f260000300800 */
[----:B------:R1:W-:Y:S01]  /*c4ef0*/  LDGSTS.E [R4+0x9800], [R6.64], P0 ;  /* 0x0980000006047fae */ /* 0x0003e20008121844 */
[-C--:B------:R-:W-:Y:S02]  /*c4f00*/  IADD3 R11, P1, R11, R16.reuse, RZ ;  /* 0x000000100b0b7210 */ /* 0x080fe40007f3e0ff */
[----:B------:R-:W-:Y:S02]  /*c4f10*/  IADD3 R19, P3, R19, R16, RZ ;  /* 0x0000001013137210 */ /* 0x000fe40007f7e0ff */
[----:B------:R-:W-:-:S02]  /*c4f20*/  IADD3.X R17, R17, R0, RZ, P1, !PT ;  /* 0x0000000011117210 */ /* 0x000fc40000ffe4ff */
[-C--:B------:R-:W-:Y:S01]  /*c4f30*/  IADD3 R13, P4, R13, R16.reuse, RZ ;  /* 0x000000100d0d7210 */ /* 0x080fe20007f9e0ff */
[----:B------:R-:W-:Y:S01]  /*c4f40*/  STL [R1+0x3b70], R11 ;  /* 0x003b700b01007387 */ /* 0x000fe20000100800 */
[----:B------:R-:W-:Y:S02]  /*c4f50*/  IMAD.X R20, R20, 0x1, R0, P3 ;  /* 0x0000000114147824 */ /* 0x000fe400018e0600 */
[----:B------:R1:W-:Y:S01]  /*c4f60*/  STL [R1+0x3b64], R17 ;  /* 0x003b641101007387 */ /* 0x0003e20000100800 */
[----:B------:R-:W-:Y:S01]  /*c4f70*/  IADD3 R8, P5, R8, R16, RZ ;  /* 0x0000001008087210 */ /* 0x000fe20007fbe0ff */
[----:B------:R-:W-:Y:S01]  /*c4f80*/  STL [R1+0x3b68], R19 ;  /* 0x003b681301007387 */ /* 0x000fe20000100800 */
[----:B-1----:R-:W-:Y:S02]  /*c4f90*/  IMAD.MOV.U32 R7, RZ, RZ, R17 ;  /* 0x000000ffff077224 */ /* 0x002fe400078e0011 */
[----:B------:R1:W-:Y:S02]  /*c4fa0*/  STL [R1+0x3b60], R13 ;  /* 0x003b600d01007387 */ /* 0x0003e40000100800 */
[----:B------:R-:W-:Y:S01]  /*c4fb0*/  IMAD.MOV.U32 R6, RZ, RZ, R11 ;  /* 0x000000ffff067224 */ /* 0x000fe200078e000b */
[----:B------:R-:W4:Y:S01]  /*c4fc0*/  LDL.LU R17, [R1+0x3b3c] ;  /* 0x003b3c0001117983 */ /* 0x000f220000300800 */
[----:B------:R-:W-:Y:S02]  /*c4fd0*/  STL [R1+0x3b5c], R20 ;  /* 0x003b5c1401007387 */ /* 0x000fe40000100800 */
[----:B------:R-:W-:Y:S02]  /*c4fe0*/  STL [R1+0x4090], R8 ;  /* 0x0040900801007387 */ /* 0x000fe40000100800 */
[----:B------:R-:W4:Y:S01]  /*c4ff0*/  LDL.LU R11, [R1+0x407c] ;  /* 0x00407c00010b7983 */ /* 0x000f220000300800 */
[----:B------:R1:W-:Y:S02]  /*c5000*/  LDGSTS.E [R4+0x9a00], [R6.64], P0 ;  /* 0x09a0000006047fae */ /* 0x0003e40008121844 */
[----:B-1----:R-:W-:-:S02]  /*c5010*/  IMAD.MOV.U32 R6, RZ, RZ, R19 ;  /* 0x000000ffff067224 */ /* 0x002fc400078e0013 */
        /* <DEDUP_REMOVED lines=8> */
[----:B---3--:R-:W-:-:S04]  /*c50a0*/  IMAD.X R10, R10, 0x1, R0, P5 ;  /* 0x000000010a0a7824 */ /* 0x008fc800028e0600 */
[----:B------:R-:W-:Y:S01]  /*c50b0*/  IMAD.MOV.U32 R7, RZ, RZ, R15 ;  /* 0x000000ffff077224 */ /* 0x000fe200078e000f */
[----:B------:R-:W-:Y:S01]  /*c50c0*/  STL [R1+0x3b54], R15 ;  /* 0x003b540f01007387 */ /* 0x000fe20000100800 */
[----:B------:R1:W-:Y:S02]  /*c50d0*/  STL [R1+0x4084], R10 ;  /* 0x0040840a01007387 */ /* 0x0003e40000100800 */
[----:B------:R-:W2:Y:S01]  /*c50e0*/  LDL.LU R13, [R1+0x3b34] ;  /* 0x003b3400010d7983 */ /* 0x000ea20000300800 */
[----:B------:R3:W-:Y:S02]  /*c50f0*/  LDGSTS.E [R4+0x9e00], [R6.64], P0 ;  /* 0x09e0000006047fae */ /* 0x0007e40008121844 */
[----:B---3--:R-:W-:Y:S02]  /*c5100*/  IMAD.MOV.U32 R7, RZ, RZ, R10 ;  /* 0x000000ffff077224 */ /* 0x008fe400078e000a */
[----:B-1----:R-:W3:Y:S01]  /*c5110*/  LDL.LU R10, [R1+0x3b40] ;  /* 0x003b4000010a7983 */ /* 0x002ee20000300800 */
[----:B------:R-:W2:Y:S02]  /*c5120*/  LDL.LU R20, [R1+0x3b2c] ;  /* 0x003b2c0001147983 */ /* 0x000ea40000300800 */
[----:B------:R-:W2:Y:S02]  /*c5130*/  LDL.LU R19, [R1+0x3b38] ;  /* 0x003b380001137983 */ /* 0x000ea40000300800 */
[----:B------:R-:W2:Y:S02]  /*c5140*/  LDL.LU R15, [R1+0x3b30] ;  /* 0x003b3000010f7983 */ /* 0x000ea40000300800 */
[----:B------:R-:W-:-:S02]  /*c5150*/  IMAD.MOV.U32 R6, RZ, RZ, R8 ;  /* 0x000000ffff067224 */ /* 0x000fc400078e0008 */
[----:B------:R-:W2:Y:S04]  /*c5160*/  LDL.LU R8, [R1+0x4080] ;  /* 0x0040800001087983 */ /* 0x000ea80000300800 */
[----:B------:R1:W-:Y:S01]  /*c5170*/  LDGSTS.E [R4+0xb800], [R6.64], P1 ;  /* 0x0b80000006047fae */ /* 0x0003e20008921844 */
[-C--:B----4-:R-:W-:Y:S02]  /*c5180*/  IADD3 R14, P0, R14, R16.reuse, RZ ;  /* 0x000000100e0e7210 */ /* 0x090fe40007f1e0ff */
[----:B------:R-:W-:Y:S02]  /*c5190*/  IADD3 R21, P3, R21, R16, RZ ;  /* 0x0000001015157210 */ /* 0x000fe40007f7e0ff */
[----:B------:R-:W-:Y:S01]  /*c51a0*/  IADD3.X R18, R18, R0, RZ, P0, !PT ;  /* 0x0000000012127210 */ /* 0x000fe200007fe4ff */
[----:B------:R-:W-:Y:S02]  /*c51b0*/  STL [R1+0x3b58], R14 ;  /* 0x003b580e01007387 */ /* 0x000fe40000100800 */
[----:B------:R-:W-:-:S02]  /*c51c0*/  IMAD.X R22, R22, 0x1, R0, P3 ;  /* 0x0000000116167824 */ /* 0x000fc400018e0600 */
[----:B------:R4:W-:Y:S01]  /*c51d0*/  STL [R1+0x3b4c], R18 ;  /* 0x003b4c1201007387 */ /* 0x0009e20000100800 */
[----:B------:R-:W-:-:S03]  /*c51e0*/  IADD3 R12, P4, R12, R16, RZ ;  /* 0x000000100c0c7210 */ /* 0x000fc60007f9e0ff */
[----:B------:R-:W-:Y:S01]  /*c51f0*/  STL [R1+0x3b50], R21 ;  /* 0x003b501501007387 */ /* 0x000fe20000100800 */
[----:B------:R-:W-:Y:S01]  /*c5200*/  IADD3 R9, P5, R9, R16, RZ ;  /* 0x0000001009097210 */ /* 0x000fe20007fbe0ff */
[----:B-1----:R-:W-:Y:S02]  /*c5210*/  IMAD.MOV.U32 R7, RZ, RZ, R18 ;  /* 0x000000ffff077224 */ /* 0x002fe400078e0012 */
[----:B------:R-:W-:Y:S04]  /*c5220*/  STL [R1+0x3b48], R12 ;  /* 0x003b480c01007387 */ /* 0x000fe80000100800 */
[----:B----4-:R-:W4:Y:S01]  /*c5230*/  LDL.LU R18, [R1+0x3b24] ;  /* 0x003b240001127983 */ /* 0x010f220000300800 */
[----:B------:R-:W-:Y:S02]  /*c5240*/  IMAD.MOV.U32 R6, RZ, RZ, R14 ;  /* 0x000000ffff067224 */ /* 0x000fe400078e000e */
[----:B------:R-:W-:Y:S01]  /*c5250*/  STL [R1+0x3b44], R22 ;  /* 0x003b441601007387 */ /* 0x000fe20000100800 */
[----:B------:R-:W-:Y:S01]  /*c5260*/  STL [R1+0x4088], R9 ;  /* 0x0040880901007387 */ /* 0x000fe20000100800 */
[----:B------:R-:W4:Y:S03]  /*c5270*/  LDL.LU R14, [R1+0x4074] ;  /* 0x00407400010e7983 */ /* 0x000f260000300800 */
[----:B------:R1:W-:Y:S02]  /*c5280*/  LDGSTS.E [R4+0xba00], [R6.64], P1 ;  /* 0x0ba0000006047fae */ /* 0x0003e40008921844 */
[----:B-1----:R-:W-:-:S02]  /*c5290*/  IMAD.MOV.U32 R6, RZ, RZ, R21 ;  /* 0x000000ffff067224 */ /* 0x002fc400078e0015 */
[----:B------:R-:W-:-:S05]  /*c52a0*/  IMAD.MOV.U32 R7, RZ, RZ, R22 ;  /* 0x000000ffff077224 */ /* 0x000fca00078e0016 */
[----:B------:R1:W-:Y:S01]  /*c52b0*/  LDGSTS.E [R4+0xbc00], [R6.64], P1 ;  /* 0x0bc0000006047fae */ /* 0x0003e20008921844 */
[----:B------:R-:W-:Y:S01]  /*c52c0*/  IADD3.X R17, R17, R0, RZ, P4, !PT ;  /* 0x0000000011117210 */ /* 0x000fe200027fe4ff */
[----:B------:R-:W-:-:S04]  /*c52d0*/  IMAD.X R11, R11, 0x1, R0, P5 ;  /* 0x000000010b0b7824 */ /* 0x000fc800028e0600 */
[----:B------:R1:W-:Y:S01]  /*c52e0*/  STL [R1+0x3b3c], R17 ;  /* 0x003b3c1101007387 */ /* 0x0003e20000100800 */
[----:B------:R1:W-:Y:S02]  /*c52f0*/  STL [R1+0x407c], R11 ;  /* 0x00407c0b01007387 */ /* 0x0003e40000100800 */
[----:B-1----:R-:W-:Y:S01]  /*c5300*/  IMAD.MOV.U32 R7, RZ, RZ, R17 ;  /* 0x000000ffff077224 */ /* 0x002fe200078e0011 */
[----:B------:R-:W-:-:S05]  /*c5310*/  MOV R6, R12 ;  /* 0x0000000c00067202 */ /* 0x000fca0000000f00 */
[----:B------:R1:W-:Y:S04]  /*c5320*/  LDGSTS.E [R4+0xbe00], [R6.64], P1 ;  /* 0x0be0000006047fae */ /* 0x0003e80008921844 */
[----:B------:R-:W4:Y:S01]  /*c5330*/  LDL.LU R17, [R1+0x3b1c] ;  /* 0x003b1c0001117983 */ /* 0x000f220000300800 */
[----:B------:R-:W4:Y:S02]  /*c5340*/  LDL.LU R12, [R1+0x3b28] ;  /* 0x003b2800010c7983 */ /* 0x000f240000300800 */
[----:B------:R-:W4:Y:S02]  /*c5350*/  LDL.LU R22, [R1+0x3b14] ;  /* 0x003b140001167983 */ /* 0x000f240000300800 */
[----:B------:R-:W4:Y:S02]  /*c5360*/  LDL.LU R21, [R1+0x3b20] ;  /* 0x003b200001157983 */ /* 0x000f240000300800 */
[----:B-1----:R-:W-:-:S02]  /*c5370*/  IMAD.MOV.U32 R7, RZ, RZ, R11 ;  /* 0x000000ffff077224 */ /* 0x002fc400078e000b */
[----:B------:R-:W4:Y:S01]  /*c5380*/  LDL.LU R11, [R1+0x3b18] ;  /* 0x003b1800010b7983 */ /* 0x000f220000300800 */
[----:B------:R-:W-:Y:S02]  /*c5390*/  IMAD.MOV.U32 R6, RZ, RZ, R9 ;  /* 0x000000ffff067224 */ /* 0x000fe400078e0009 */
[----:B------:R-:W4:Y:S01]  /*c53a0*/  LDL.LU R9, [R1+0x4078] ;  /* 0x0040780001097983 */ /* 0x000f220000300800 */
[----:B------:R-:W-:Y:S02]  /*c53b0*/  SEL R5, R5, RZ, !P2 ;  /* 0x000000ff05057207 */ /* 0x000fe40005000000 */
[----:B------:R-:W-:Y:S02]  /*c53c0*/  ISETP.GT.AND P3, PT, R3, 0x1f, PT ;  /* 0x0000001f0300780c */ /* 0x000fe40003f64270 */
[----:B------:R-:W-:Y:S02]  /*c53d0*/  ISETP.NE.U32.AND P0, PT, R5, RZ, PT ;  /* 0x000000ff0500720c */ /* 0x000fe40003f05070 */
[----:B------:R-:W-:-:S11]  /*c53e0*/  SEL R5, RZ, 0x4, !P3 ;  /* 0x00000004ff057807 */ /* 0x000fd60005800000 */
[----:B------:R1:W-:Y:S01]  /*c53f0*/  LDGSTS.E [R4+0xd800], [R6.64], P0 ;  /* 0x0d80000006047fae */ /* 0x0003e20008121844 */
[----:B------:R-:W-:Y:S02]  /*c5400*/  SEL R5, R5, RZ, !P2 ;  /* 0x000000ff05057207 */ /* 0x000fe40005000000 */
[-C--:B---3--:R-:W-:Y:S02]  /*c5410*/  IADD3 R10, P1, R10, R16.reuse, RZ ;  /* 0x000000100a0a7210 */ /* 0x088fe40007f3e0ff */
[----:B--2---:R-:W-:Y:S02]  /*c5420*/  IADD3 R19, P3, R19, R16, RZ ;  /* 0x0000001013137210 */ /* 0x004fe40007f7e0ff */
[----:B------:R-:W-:Y:S02]  /*c5430*/  IADD3.X R13, R13, R0, RZ, P1, !PT ;  /* 0x000000000d0d7210 */ /* 0x000fe40000ffe4ff */
[----:B------:R-:W-:Y:S01]  /*c5440*/  IADD3 R15, P4, R15, R16, RZ ;  /* 0x000000100f0f7210 */ /* 0x000fe20007f9e0ff */
[----:B------:R-:W-:Y:S02]  /*c5450*/  STL [R1+0x3b40], R10 ;  /* 0x003b400a01007387 */ /* 0x000fe40000100800 */
[----:B------:R2:W-:Y:S02]  /*c5460*/  STL [R1+0x3b34], R13 ;  /* 0x003b340d01007387 */ /* 0x0005e40000100800 */
[----:B------:R-:W-:Y:S02]  /*c5470*/  STL [R1+0x3b38], R19 ;  /* 0x003b381301007387 */ /* 0x000fe40000100800 */
[----:B------:R-:W-:-:S02]  /*c5480*/  IMAD.X R20, R20, 0x1, R0, P3 ;  /* 0x0000000114147824 */ /* 0x000fc400018e0600 */
[----:B-1----:R-:W-:Y:S01]  /*c5490*/  IMAD.MOV.U32 R7, RZ, RZ, R13 ;  /* 0x000000ffff077224 */ /* 0x002fe200078e000d */
[----:B------:R-:W-:Y:S01]  /*c54a0*/  STL [R1+0x3b30], R15 ;  /* 0x003b300f01007387 */ /* 0x000fe20000100800 */
[----:B------:R-:W-:-:S03]  /*c54b0*/  IADD3 R8, P5, R8, R16, RZ ;  /* 0x0000001008087210 */ /* 0x000fc60007fbe0ff */
[----:B--2---:R-:W2:Y:S01]  /*c54c0*/  LDL.LU R13, [R1+0x3b0c] ;  /* 0x003b0c00010d7983 */ /* 0x004ea20000300800 */
[----:B------:R1:W-:Y:S02]  /*c54d0*/  STL [R1+0x3b2c], R20 ;  /* 0x003b2c1401007387 */ /* 0x0003e40000100800 */
[----:B------:R-:W-:Y:S02]  /*c54e0*/  IMAD.MOV.U32 R6, RZ, RZ, R10 ;  /* 0x000000ffff067224 */ /* 0x000fe400078e000a */
[----:B------:R-:W-:Y:S01]  /*c54f0*/  STL [R1+0x4080], R8 ;  /* 0x0040800801007387 */ /* 0x000fe20000100800 */
[----:B------:R-:W3:Y:S04]  /*c5500*/  LDL.LU R10, [R1+0x406c] ;  /* 0x00406c00010a7983 */ /* 0x000ee80000300800 */
[----:B------:R1:W-:Y:S01]  /*c5510*/  LDGSTS.E [R4+0xda00], [R6.64], P0 ;  /* 0x0da0000006047fae */ /* 0x0003e20008121844 */
[----:B------:R-:W-:-:S02]  /*c5520*/  ISETP.NE.U32.AND P1, PT, R5, RZ, PT ;  /* 0x000000ff0500720c */ /* 0x000fc40003f25070 */
[----:B------:R-:W-:Y:S01]  /*c5530*/  ISETP.GT.AND P3, PT, R3, 0x23, PT ;  /* 0x000000230300780c */ /* 0x000fe20003f64270 */
[----:B-1----:R-:W-:Y:S02]  /*c5540*/  IMAD.MOV.U32 R6, RZ, RZ, R19 ;  /* 0x000000ffff067224 */ /* 0x002fe400078e0013 */
[----:B------:R-:W-:Y:S01]  /*c5550*/  IMAD.MOV.U32 R7, RZ, RZ, R20 ;  /* 0x000000ffff077224 */ /* 0x000fe200078e0014 */
[----:B----4-:R-:W-:Y:S01]  /*c5560*/  IADD3.X R18, R18, R0, RZ, P4, !PT ;  /* 0x0000000012127210 */ /* 0x010fe200027fe4ff */
[----:B------:R-:W-:-:S04]  /*c5570*/  IMAD.X R14, R14, 0x1, R0, P5 ;  /* 0x000000010e0e7824 */ /* 0x000fc800028e0600 */
[----:B------:R1:W-:Y:S04]  /*c5580*/  STL [R1+0x3b24], R18 ;  /* 0x003b241201007387 */ /* 0x0003e80000100800 */
[----:B------:R4:W-:Y:S04]  /*c5590*/  LDGSTS.E [R4+0xdc00], [R6.64], P0 ;  /* 0x0dc0000006047fae */ /* 0x0009e80008121844 */
[----:B------:R1:W-:Y:S01]  /*c55a0*/  STL [R1+0x4074], R14 ;  /* 0x0040740e01007387 */ /* 0x0003e20000100800 */
[----:B------:R-:W3:Y:S02]  /*c55b0*/  LDL.LU R20, [R1+0x3b04] ;  /* 0x003b040001147983 */ /* 0x000ee40000300800 */
[----:B------:R-:W3:Y:S01]  /*c55c0*/  LDL.LU R19, [R1+0x3b10] ;  /* 0x003b100001137983 */ /* 0x000ee20000300800 */
[----:B------:R-:W-:-:S02]  /*c55d0*/  SEL R5, RZ, 0x4, !P3 ;  /* 0x00000004ff057807 */ /* 0x000fc40005800000 */
[----:B----4-:R-:W-:Y:S01]  /*c55e0*/  MOV R6, R15 ;  /* 0x0000000f00067202 */ /* 0x010fe20000000f00 */
[----:B------:R-:W-:Y:S02]  /*c55f0*/  IMAD.MOV.U32 R7, RZ, RZ, R18 ;  /* 0x000000ffff077224 */ /* 0x000fe400078e0012 */
[----:B-1----:R-:W4:Y:S04]  /*c5600*/  LDL.LU R18, [R1+0x3afc] ;  /* 0x003afc0001127983 */ /* 0x002f280000300800 */
[----:B------:R1:W-:Y:S01]  /*c5610*/  LDGSTS.E [R4+0xde00], [R6.64], P0 ;  /* 0x0de0000006047fae */ /* 0x0003e20008121844 */
[----:B------:R-:W4:Y:S02]  /*c5620*/  LDL.LU R15, [R1+0x3b08] ;  /* 0x003b0800010f7983 */ /* 0x000f240000300800 */
[----:B-1----:R-:W-:-:S02]  /*c5630*/  IMAD.MOV.U32 R7, RZ, RZ, R14 ;  /* 0x000000ffff077224 */ /* 0x002fc400078e000e */
[----:B------:R-:W4:Y:S01]  /*c5640*/  LDL.LU R14, [R1+0x3b00] ;  /* 0x003b0000010e7983 */ /* 0x000f220000300800 */
[----:B------:R-:W-:Y:S02]  /*c5650*/  IMAD.MOV.U32 R6, RZ, RZ, R8 ;  /* 0x000000ffff067224 */ /* 0x000fe400078e0008 */
[----:B------:R-:W4:Y:S03]  /*c5660*/  LDL.LU R8, [R1+0x4070] ;  /* 0x0040700001087983 */ /* 0x000f260000300800 */
[----:B------:R1:W-:Y:S01]  /*c5670*/  LDGSTS.E [R4+0xf800], [R6.64], P1 ;  /* 0x0f80000006047fae */ /* 0x0003e20008921844 */
[-C--:B------:R-:W-:Y:S02]  /*c5680*/  IADD3 R12, P0, R12, R16.reuse, RZ ;  /* 0x000000100c0c7210 */ /* 0x080fe40007f1e0ff */
        /* <DEDUP_REMOVED lines=9> */
[----:B------:R-:W-:Y:S01]  /*c5720*/  STL [R1+0x3b18], R11 ;  /* 0x003b180b01007387 */ /* 0x000fe20000100800 */
[----:B------:R-:W4:Y:S02]  /*c5730*/  LDL.LU R17, [R1+0x3af4] ;  /* 0x003af40001117983 */ /* 0x000f240000300800 */
[----:B------:R-:W-:Y:S02]  /*c5740*/  STL [R1+0x3b14], R22 ;  /* 0x003b141601007387 */ /* 0x000fe40000100800 */
[----:B------:R-:W-:Y:S01]  /*c5750*/  IMAD.MOV.U32 R6, RZ, RZ, R12 ;  /* 0x000000ffff067224 */ /* 0x000fe200078e000c */
[----:B------:R-:W-:Y:S01]  /*c5760*/  STL [R1+0x4078], R9 ;  /* 0x0040780901007387 */ /* 0x000fe20000100800 */
[----:B------:R-:W4:Y:S03]  /*c5770*/  LDL.LU R12, [R1+0x4064] ;  /* 0x00406400010c7983 */ /* 0x000f260000300800 */
[----:B------:R1:W-:Y:S02]  /*c5780*/  LDGSTS.E [R4+0xfa00], [R6.64], P1 ;  /* 0x0fa0000006047fae */ /* 0x0003e40008921844 */
[----:B-1----:R-:W-:-:S02]  /*c5790*/  IMAD.MOV.U32 R6, RZ, RZ, R21 ;  /* 0x000000ffff067224 */ /* 0x002fc400078e0015 */
[----:B------:R-:W-:-:S05]  /*c57a0*/  IMAD.MOV.U32 R7, RZ, RZ, R22 ;  /* 0x000000ffff077224 */ /* 0x000fca00078e0016 */
[----:B------:R1:W-:Y:S01]  /*c57b0*/  LDGSTS.E [R4+0xfc00], [R6.64], P1 ;  /* 0x0fc0000006047fae */ /* 0x0003e20008921844 */
[----:B------:R-:W-:Y:S02]  /*c57c0*/  SEL R5, R5, RZ, !P2 ;  /* 0x000000ff05057207 */ /* 0x000fe40005000000 */
[----:B-1----:R-:W-:Y:S02]  /*c57d0*/  MOV R6, R11 ;  /* 0x0000000b00067202 */ /* 0x002fe40000000f00 */
[----:B------:R-:W-:Y:S02]  /*c57e0*/  ISETP.GT.AND P3, PT, R3, 0x27, PT ;  /* 0x000000270300780c */ /* 0x000fe40003f64270 */
[----:B------:R-:W-:Y:S02]  /*c57f0*/  ISETP.NE.U32.AND P0, PT, R5, RZ, PT ;  /* 0x000000ff0500720c */ /* 0x000fe40003f05070 */
[----:B------:R-:W-:Y:S02]  /*c5800*/  SEL R5, RZ, 0x4, !P3 ;  /* 0x00000004ff057807 */ /* 0x000fe40005800000 */
[----:B--2---:R-:W-:Y:S01]  /*c5810*/  IADD3.X R13, R13, R0, RZ, P4, !PT ;  /* 0x000000000d0d7210 */ /* 0x004fe200027fe4ff */
[----:B---3--:R-:W-:-:S04]  /*c5820*/  IMAD.X R10, R10, 0x1, R0, P5 ;  /* 0x000000010a0a7824 */ /* 0x008fc800028e0600 */
[----:B------:R-:W-:Y:S01]  /*c5830*/  IMAD.MOV.U32 R7, RZ, RZ, R13 ;  /* 0x000000ffff077224 */ /* 0x000fe200078e000d */
[----:B------:R-:W-:Y:S01]  /*c5840*/  STL [R1+0x3b0c], R13 ;  /* 0x003b0c0d01007387 */ /* 0x000fe20000100800 */
[----:B------:R1:W-:Y:S03]  /*c5850*/  STL [R1+0x406c], R10 ;  /* 0x00406c0a01007387 */ /* 0x0003e60000100800 */
[----:B------:R2:W-:Y:S02]  /*c5860*/  LDGSTS.E [R4+0xfe00], [R6.64], P1 ;  /* 0x0fe0000006047fae */ /* 0x0005e40008921844 */
[----:B--2---:R-:W-:Y:S02]  /*c5870*/  IMAD.MOV.U32 R7, RZ, RZ, R10 ;  /* 0x000000ffff077224 */ /* 0x004fe400078e000a */
[----:B------:R-:W-:Y:S01]  /*c5880*/  IMAD.MOV.U32 R6, RZ, RZ, R9 ;  /* 0x000000ffff067224 */ /* 0x000fe200078e0009 */
[----:B-1----:R-:W2:Y:S01]  /*c5890*/  LDL.LU R10, [R1+0x3aec] ;  /* 0x003aec00010a7983 */ /* 0x002ea20000300800 */
[----:B------:R-:W3:Y:S02]  /*c58a0*/  LDL.LU R9, [R1+0x3af8] ;  /* 0x003af80001097983 */ /* 0x000ee40000300800 */
[----:B------:R-:W2:Y:S02]  /*c58b0*/  LDL.LU R25, [R1+0x3ae4] ;  /* 0x003ae40001197983 */ /* 0x000ea40000300800 */
[----:B------:R-:W2:Y:S01]  /*c58c0*/  LDL.LU R11, [R1+0x3af0] ;  /* 0x003af000010b7983 */ /* 0x000ea20000300800 */
[----:B------:R-:W-:Y:S01]  /*c58d0*/  IADD3 R19, P1, R19, R16, RZ ;  /* 0x0000001013137210 */ /* 0x000fe20007f3e0ff */
[----:B------:R-:W2:Y:S04]  /*c58e0*/  LDL.LU R13, [R1+0x3ae8] ;  /* 0x003ae800010d7983 */ /* 0x000ea80000300800 */
[----:B------:R1:W-:Y:S01]  /*c58f0*/  LDGSTS.E [R4+0x11800], [R6.64], P0 ;  /* 0x1180000006047fae */ /* 0x0003e20008121844 */
[----:B------:R-:W-:-:S03]  /*c5900*/  IADD3.X R20, R20, R0, RZ, P1, !PT ;  /* 0x0000000014147210 */ /* 0x000fc60000ffe4ff */
[----:B------:R-:W-:Y:S04]  /*c5910*/  STL [R1+0x3b10], R19 ;  /* 0x003b101301007387 */ /* 0x000fe80000100800 */
[----:B------:R-:W-:Y:S01]  /*c5920*/  STL [R1+0x3b04], R20 ;  /* 0x003b041401007387 */ /* 0x000fe20000100800 */
[----:B----4-:R-:W-:-:S05]  /*c5930*/  IADD3 R15, P3, R15, R16, RZ ;  /* 0x000000100f0f7210 */ /* 0x010fca0007f7e0ff */
[----:B------:R4:W-:Y:S01]  /*c5940*/  STL [R1+0x3b08], R15 ;  /* 0x003b080f01007387 */ /* 0x0009e20000100800 */
[----:B------:R-:W-:Y:S01]  /*c5950*/  IADD3 R14, P4, R14, R16, RZ ;  /* 0x000000100e0e7210 */ /* 0x000fe20007f9e0ff */
[----:B------:R-:W-:-:S04]  /*c5960*/  IMAD.X R18, R18, 0x1, R0, P3 ;  /* 0x0000000112127824 */ /* 0x000fc800018e0600 */
[----:B------:R-:W-:Y:S01]  /*c5970*/  STL [R1+0x3b00], R14 ;  /* 0x003b000e01007387 */ /* 0x000fe20000100800 */
[----:B------:R-:W2:Y:S01]  /*c5980*/  LDL.LU R23, [R1+0x4068] ;  /* 0x0040680001177983 */ /* 0x000ea20000300800 */
[----:B------:R-:W-:Y:S01]  /*c5990*/  IADD3 R8, P5, R8, R16, RZ ;  /* 0x0000001008087210 */ /* 0x000fe20007fbe0ff */
[----:B-1----:R-:W-:Y:S02]  /*c59a0*/  IMAD.MOV.U32 R6, RZ, RZ, R19 ;  /* 0x000000ffff067224 */ /* 0x002fe400078e0013 */
[----:B------:R-:W-:Y:S01]  /*c59b0*/  IMAD.MOV.U32 R7, RZ, RZ, R20 ;  /* 0x000000ffff077224 */ /* 0x000fe200078e0014 */
[----:B------:R-:W-:Y:S01]  /*c59c0*/  STL [R1+0x3afc], R18 ;  /* 0x003afc1201007387 */ /* 0x000fe20000100800 */
[----:B------:R-:W-:Y:S02]  /*c59d0*/  STL [R1+0x4070], R8 ;  /* 0x0040700801007387 */ /* 0x000fe40000100800 */
[----:B------:R-:W2:Y:S01]  /*c59e0*/  LDL.LU R21, [R1+0x3ae0] ;  /* 0x003ae00001157983 */ /* 0x000ea20000300800 */
[----:B------:R1:W-:Y:S02]  /*c59f0*/  LDGSTS.E [R4+0x11a00], [R6.64], P0 ;  /* 0x11a0000006047fae */ /* 0x0003e40008121844 */
[----:B-1----:R-:W-:-:S02]  /*c5a00*/  IMAD.MOV.U32 R6, RZ, RZ, R15 ;  /* 0x000000ffff067224 */ /* 0x002fc400078e000f */
[----:B----4-:R-:W2:Y:S01]  /*c5a10*/  LDL.LU R15, [R1+0x3adc] ;  /* 0x003adc00010f7983 */ /* 0x010ea20000300800 */
[----:B------:R-:W-:Y:S01]  /*c5a20*/  IADD3.X R17, R17, R0, RZ, P4, !PT ;  /* 0x0000000011117210 */ /* 0x000fe200027fe4ff */
[----:B------:R-:W-:-:S04]  /*c5a30*/  IMAD.X R12, R12, 0x1, R0, P5 ;  /* 0x000000010c0c7824 */ /* 0x000fc800028e0600 */
[----:B------:R1:W-:Y:S04]  /*c5a40*/  STL [R1+0x3af4], R17 ;  /* 0x003af41101007387 */ /* 0x0003e80000100800 */
[----:B------:R-:W-:Y:S01]  /*c5a50*/  STL [R1+0x4064], R12 ;  /* 0x0040640c01007387 */ /* 0x000fe20000100800 */
[----:B------:R-:W2:Y:S02]  /*c5a60*/  LDL.LU R24, [R1+0x405c] ;  /* 0x00405c0001187983 */ /* 0x000ea40000300800 */
[----:B------:R-:W-:Y:S01]  /*c5a70*/  IMAD.MOV.U32 R7, RZ, RZ, R18 ;  /* 0x000000ffff077224 */ /* 0x000fe200078e0012 */
[----:B------:R-:W-:Y:S01]  /*c5a80*/  SEL R5, R5, RZ, !P2 ;  /* 0x000000ff05057207 */ /* 0x000fe20005000000 */
[----:B------:R-:W2:Y:S04]  /*c5a90*/  LDL.LU R22, [R1+0x3ad4] ;  /* 0x003ad40001167983 */ /* 0x000ea80000300800 */
[----:B------:R1:W-:Y:S01]  /*c5aa0*/  LDGSTS.E [R4+0x11c00], [R6.64], P0 ;  /* 0x11c0000006047fae */ /* 0x0003e20008121844 */
[----:B------:R-:W-:Y:S01]  /*c5ab0*/  ISETP.GT.AND P3, PT, R3, 0x2b, PT ;  /* 0x0000002b0300780c */ /* 0x000fe20003f64270 */
[----:B------:R-:W2:Y:S02]  /*c5ac0*/  LDL.LU R20, [R1+0x3acc] ;  /* 0x003acc0001147983 */ /* 0x000ea40000300800 */
[----:B------:R-:W2:Y:S01]  /*c5ad0*/  LDL.LU R19, [R1+0x3ad8] ;  /* 0x003ad80001137983 */ /* 0x000ea20000300800 */
[----:B-1----:R-:W-:Y:S01]  /*c5ae0*/  MOV R6, R14 ;  /* 0x0000000e00067202 */ /* 0x002fe20000000f00 */
[----:B------:R-:W-:Y:S01]  /*c5af0*/  IMAD.MOV.U32 R7, RZ, RZ, R17 ;  /* 0x000000ffff077224 */ /* 0x000fe200078e0011 */
[----:B------:R-:W-:Y:S01]  /*c5b00*/  ISETP.NE.U32.AND P1, PT, R5, RZ, PT ;  /* 0x000000ff0500720c */ /* 0x000fe20003f25070 */
[----:B------:R-:W2:Y:S04]  /*c5b10*/  LDL.LU R17, [R1+0x3ad0] ;  /* 0x003ad00001117983 */ /* 0x000ea80000300800 */
[----:B------:R1:W-:Y:S01]  /*c5b20*/  LDGSTS.E [R4+0x11e00], [R6.64], P0 ;  /* 0x11e0000006047fae */ /* 0x0003e20008121844 */
[----:B------:R-:W-:Y:S01]  /*c5b30*/  SEL R5, RZ, 0x4, !P3 ;  /* 0x00000004ff057807 */ /* 0x000fe20005800000 */
[----:B-1----:R-:W-:-:S02]  /*c5b40*/  IMAD.MOV.U32 R6, RZ, RZ, R8 ;  /* 0x000000ffff067224 */ /* 0x002fc400078e0008 */
[----:B------:R-:W2:Y:S01]  /*c5b50*/  LDL.LU R8, [R1+0x4060] ;  /* 0x0040600001087983 */ /* 0x000ea20000300800 */
[----:B------:R-:W-:-:S05]  /*c5b60*/  IMAD.MOV.U32 R7, RZ, RZ, R12 ;  /* 0x000000ffff077224 */ /* 0x000fca00078e000c */
[----:B------:R1:W-:Y:S01]  /*c5b70*/  LDGSTS.E [R4+0x13800], [R6.64], P1 ;  /* 0x1380000006047fae */ /* 0x0003e20008921844 */
[-C--:B---3--:R-:W-:Y:S02]  /*c5b80*/  IADD3 R9, P0, R9, R16.reuse, RZ ;  /* 0x0000001009097210 */ /* 0x088fe40007f1e0ff */
[----:B--2---:R-:W-:Y:S02]  /*c5b90*/  IADD3 R11, P3, R11, R16, RZ ;  /* 0x000000100b0b7210 */ /* 0x004fe40007f7e0ff */
[----:B------:R-:W-:Y:S01]  /*c5ba0*/  IADD3.X R10, R10, R0, RZ, P0, !PT ;  /* 0x000000000a0a7210 */ /* 0x000fe200007fe4ff */
[----:B------:R2:W-:Y:S01]  /*c5bb0*/  STL [R1+0x3af8], R9 ;  /* 0x003af80901007387 */ /* 0x0005e20000100800 */
[----:B------:R-:W-:-:S03]  /*c5bc0*/  IADD3 R13, P4, R13, R16, RZ ;  /* 0x000000100d0d7210 */ /* 0x000fc60007f9e0ff */
[----:B------:R3:W-:Y:S01]  /*c5bd0*/  STL [R1+0x3aec], R10 ;  /* 0x003aec0a01007387 */ /* 0x0007e20000100800 */
[----:B------:R2:W-:Y:S02]  /*c5be0*/  STL [R1+0x3af0], R11 ;  /* 0x003af00b01007387 */ /* 0x0005e40000100800 */
[----:B------:R-:W4:Y:S02]  /*c5bf0*/  LDL.LU R18, [R1+0x3ac4] ;  /* 0x003ac40001127983 */ /* 0x000f240000300800 */
[----:B------:R-:W-:Y:S01]  /*c5c00*/  IMAD.X R25, R25, 0x1, R0, P3 ;  /* 0x0000000119197824 */ /* 0x000fe200018e0600 */
[----:B------:R-:W-:Y:S01]  /*c5c10*/  STL [R1+0x3ae8], R13 ;  /* 0x003ae80d01007387 */ /* 0x000fe20000100800 */
[----:B-1----:R-:W-:Y:S02]  /*c5c20*/  IMAD.MOV.U32 R6, RZ, RZ, R9 ;  /* 0x000000ffff067224 */ /* 0x002fe400078e0009 */
[----:B------:R-:W-:Y:S01]  /*c5c30*/  IMAD.MOV.U32 R7, RZ, RZ, R10 ;  /* 0x000000ffff077224 */ /* 0x000fe200078e000a */
[----:B------:R-:W-:Y:S01]  /*c5c40*/  STL [R1+0x3ae4], R25 ;  /* 0x003ae41901007387 */ /* 0x000fe20000100800 */
[----:B--2---:R-:W2:Y:S02]  /*c5c50*/  LDL.LU R9, [R1+0x4054] ;  /* 0x0040540001097983 */ /* 0x004ea40000300800 */
[----:B---3--:R-:W3:Y:S02]  /*c5c60*/  LDL.LU R10, [R1+0x3ac8] ;  /* 0x003ac800010a7983 */ /* 0x008ee40000300800 */
[----:B------:R-:W3:Y:S01]  /*c5c70*/  LDL.LU R14, [R1+0x3ac0] ;  /* 0x003ac000010e7983 */ /* 0x000ee20000300800 */
[----:B------:R-:W3:Y:S04]  /*c5c80*/  LDL.LU R12, [R1+0x3ab8] ;  /* 0x003ab800010c7983 */ /* 0x000ee80000300800 */
[----:B------:R1:W-:Y:S01]  /*c5c90*/  LDGSTS.E [R4+0x13a00], [R6.64], P1 ;  /* 0x13a0000006047fae */ /* 0x0003e20008921844 */
[----:B------:R-:W-:Y:S01]  /*c5ca0*/  IADD3 R23, P3, R23, R16, RZ ;  /* 0x0000001017177210 */ /* 0x000fe20007f7e0ff */
[----:B-1----:R-:W-:-:S04]  /*c5cb0*/  IMAD.MOV.U32 R6, RZ, RZ, R11 ;  /* 0x000000ffff067224 */ /* 0x002fc800078e000b */
[----:B------:R-:W-:Y:S01]  /*c5cc0*/  STL [R1+0x4068], R23 ;  /* 0x0040681701007387 */ /* 0x000fe20000100800 */
[----:B------:R-:W3:Y:S02]  /*c5cd0*/  LDL.LU R11, [R1+0x3abc] ;  /* 0x003abc00010b7983 */ /* 0x000ee40000300800 */
[----:B------:R-:W-:Y:S01]  /*c5ce0*/  IMAD.MOV.U32 R7, RZ, RZ, R25 ;  /* 0x000000ffff077224 */ /* 0x000fe200078e0019 */
[----:B------:R-:W-:-:S04]  /*c5cf0*/  IADD3 R21, P5, R21, R16, RZ ;  /* 0x0000001015157210 */ /* 0x000fc80007fbe0ff */
[----:B------:R1:W-:Y:S01]  /*c5d00*/  LDGSTS.E [R4+0x13c00], [R6.64], P1 ;  /* 0x13c0000006047fae */ /* 0x0003e20008921844 */
[----:B------:R-:W-:-:S05]  /*c5d10*/  IADD3.X R15, R15, R0, RZ, P4, !PT ;  /* 0x000000000f0f7210 */ /* 0x000fca00027fe4ff */
[----:B------:R1:W-:Y:S01]  /*c5d20*/  STL [R1+0x3adc], R15 ;  /* 0x003adc0f01007387 */ /* 0x0003e20000100800 */
[----:B------:R-:W-:Y:S02]  /*c5d30*/  STL [R1+0x3ae0], R21 ;  /* 0x003ae01501007387 */ /* 0x000fe40000100800 */
[----:B-1----:R-:W-:Y:S02]  /*c5d40*/  IMAD.MOV.U32 R7, RZ, RZ, R15 ;  /* 0x000000ffff077224 */ /* 0x002fe400078e000f */
[----:B------:R-:W-:Y:S01]  /*c5d50*/  IMAD.MOV.U32 R6, RZ, RZ, R13 ;  /* 0x000000ffff067224 */ /* 0x000fe200078e000d */
[----:B------:R-:W-:Y:S01]  /*c5d60*/  SEL R5, R5, RZ, !P2 ;  /* 0x000000ff05057207 */ /* 0x000fe20005000000 */
[----:B------:R-:W-:Y:S01]  /*c5d70*/  IMAD.X R24, R24, 0x1, R0, P3 ;  /* 0x0000000118187824 */ /* 0x000fe200018e0600 */
[----:B------:R-:W3:Y:S04]  /*c5d80*/  LDL.LU R15, [R1+0x3ab4] ;  /* 0x003ab400010f7983 */ /* 0x000ee80000300800 */
[----:B------:R1:W-:Y:S04]  /*c5d90*/  LDGSTS.E [R4+0x13e00], [R6.64], P1 ;  /* 0x13e0000006047fae */ /* 0x0003e80008921844 */
[----:B------:R-:W-:Y:S01]  /*c5da0*/  STL [R1+0x405c], R24 ;  /* 0x00405c1801007387 */ /* 0x000fe20000100800 */
[----:B------:R-:W3:Y:S01]  /*c5db0*/  LDL.LU R13, [R1+0x3aac] ;  /* 0x003aac00010d7983 */ /* 0x000ee20000300800 */
[----:B------:R-:W-:-:S02]  /*c5dc0*/  ISETP.NE.U32.AND P0, PT, R5, RZ, PT ;  /* 0x000000ff0500720c */ /* 0x000fc40003f05070 */
[----:B------:R-:W-:Y:S02]  /*c5dd0*/  ISETP.GT.AND P1, PT, R3, 0x2f, PT ;  /* 0x0000002f0300780c */ /* 0x000fe40003f24270 */
[----:B------:R-:W-:Y:S02]  /*c5de0*/  IADD3.X R22, R22, R0, RZ, P5, !PT ;  /* 0x0000000016167210 */ /* 0x000fe40002ffe4ff */
[----:B------:R-:W-:Y:S01]  /*c5df0*/  SEL R5, RZ, 0x4, !P1 ;  /* 0x00000004ff057807 */ /* 0x000fe20004800000 */
[----:B------:R-:W-:Y:S02]  /*c5e00*/  IADD3 R19, P1, R19, R16, RZ ;  /* 0x0000001013137210 */ /* 0x000fe40007f3e0ff */
[----:B-1----:R-:W-:Y:S01]  /*c5e10*/  IMAD.MOV.U32 R6, RZ, RZ, R23 ;  /* 0x000000ffff067224 */ /* 0x002fe200078e0017 */
[----:B------:R-:W-:Y:S02]  /*c5e20*/  MOV R7, R24 ;  /* 0x0000001800077202 */ /* 0x000fe40000000f00 */
[----:B------:R-:W-:-:S03]  /*c5e30*/  IMAD.X R20, R20, 0x1, R0, P1 ;  /* 0x0000000114147824 */ /* 0x000fc600008e0600 */
[----:B------:R1:W-:Y:S01]  /*c5e40*/  LDGSTS.E [R4+0x15800], [R6.64], P0 ;  /* 0x1580000006047fae */ /* 0x0003e20008121844 */
[----:B------:R-:W-:Y:S01]  /*c5e50*/  IADD3 R17, P3, R17, R16, RZ ;  /* 0x0000001011117210 */ /* 0x000fe20007f7e0ff */
[----:B-1----:R-:W-:Y:S02]  /*c5e60*/  IMAD.MOV.U32 R6, RZ, RZ, R21 ;  /* 0x000000ffff067224 */ /* 0x002fe400078e0015 */
[----:B------:R-:W-:-:S05]  /*c5e70*/  IMAD.MOV.U32 R7, RZ, RZ, R22 ;  /* 0x000000ffff077224 */ /* 0x000fca00078e0016 */
[----:B------:R1:W-:Y:S01]  /*c5e80*/  LDGSTS.E [R4+0x15a00], [R6.64], P0 ;  /* 0x15a0000006047fae */ /* 0x0003e20008121844 */
[----:B------:R-:W-:Y:S02]  /*c5e90*/  SEL R5, R5, RZ, !P2 ;  /* 0x000000ff05057207 */ /* 0x000fe40005000000 */
[----:B------:R-:W-:Y:S01]  /*c5ea0*/  IADD3 R8, P4, R8, R16, RZ ;  /* 0x0000001008087210 */ /* 0x000fe20007f9e0ff */
[----:B------:R-:W-:Y:S01]  /*c5eb0*/  STL [R1+0x3ad4], R22 ;  /* 0x003ad41601007387 */ /* 0x000fe20000100800 */
[----:B-1----:R-:W-:Y:S02]  /*c5ec0*/  IMAD.MOV.U32 R6, RZ, RZ, R19 ;  /* 0x000000ffff067224 */ /* 0x002fe400078e0013 */
[----:B------:R-:W-:Y:S01]  /*c5ed0*/  IMAD.MOV.U32 R7, RZ, RZ, R20 ;  /* 0x000000ffff077224 */ /* 0x000fe200078e0014 */
[----:B------:R-:W-:Y:S04]  /*c5ee0*/  STL [R1+0x3ad8], R19 ;  /* 0x003ad81301007387 */ /* 0x000fe80000100800 */
[----:B------:R1:W-:Y:S01]  /*c5ef0*/  LDGSTS.E [R4+0x15c00], [R6.64], P0 ;  /* 0x15c0000006047fae */ /* 0x0003e20008121844 */
[----:B------:R-:W-:Y:S01]  /*c5f00*/  ISETP.NE.U32.AND P1, PT, R5, RZ, PT ;  /* 0x000000ff0500720c */ /* 0x000fe20003f25070 */
[----:B------:R-:W-:Y:S02]  /*c5f10*/  STL [R1+0x3acc], R20 ;  /* 0x003acc1401007387 */ /* 0x000fe40000100800 */
[----:B------:R2:W-:Y:S01]  /*c5f20*/  STL [R1+0x3ad0], R17 ;  /* 0x003ad01101007387 */ /* 0x0005e20000100800 */
[----:B------:R-:W-:Y:S01]  /*c5f30*/  STL [R1+0x4060], R8 ;  /* 0x0040600801007387 */ /* 0x000fe20000100800 */
[----:B-1----:R-:W-:-:S03]  /*c5f40*/  MOV R6, R17 ;  /* 0x0000001100067202 */ /* 0x002fc60000000f00 */
[----:B------:R-:W1:Y:S01]  /*c5f50*/  S2R R153, SR_TID.X ;  /* 0x0000000000997919 */ /* 0x000e620000002100 */
[----:B----4-:R-:W-:-:S05]  /*c5f60*/  IADD3.X R18, R18, R0, RZ, P3, !PT ;  /* 0x0000000012127210 */ /* 0x010fca0001ffe4ff */
[----:B------:R-:W-:Y:S02]  /*c5f70*/  IMAD.MOV.U32 R7, RZ, RZ, R18 ;  /* 0x000000ffff077224 */ /* 0x000fe400078e0012 */
[----:B--2---:R-:W-:Y:S01]  /*c5f80*/  IMAD.X R9, R9, 0x1, R0, P4 ;  /* 0x0000000109097824 */ /* 0x004fe200020e0600 */
[-C--:B---3--:R-:W-:Y:S02]  /*c5f90*/  IADD3 R10, P3, R10, R16.reuse, RZ ;  /* 0x000000100a0a7210 */ /* 0x088fe40007f7e0ff */
[----:B------:R2:W-:Y:S01]  /*c5fa0*/  LDGSTS.E [R4+0x15e00], [R6.64], P0 ;  /* 0x15e0000006047fae */ /* 0x0005e20008121844 */
[----:B------:R-:W-:-:S03]  /*c5fb0*/  IADD3 R14, P0, R14, R16, RZ ;  /* 0x000000100e0e7210 */ /* 0x000fc60007f1e0ff */
[----:B------:R-:W-:Y:S01]  /*c5fc0*/  STL [R1+0x3ac4], R18 ;  /* 0x003ac41201007387 */ /* 0x000fe20000100800 */
[----:B------:R-:W-:Y:S01]  /*c5fd0*/  IADD3 R12, P4, R12, R16, RZ ;  /* 0x000000100c0c7210 */ /* 0x000fe20007f9e0ff */
[----:B------:R-:W-:Y:S02]  /*c5fe0*/  STL [R1+0x3ac8], R10 ;  /* 0x003ac80a01007387 */ /* 0x000fe40000100800 */
[----:B------:R3:W-:Y:S01]  /*c5ff0*/  STL [R1+0x4054], R9 ;  /* 0x0040540901007387 */ /* 0x0007e20000100800 */
[----:B------:R-:W4:Y:S01]  /*c6000*/  LDL.LU.64 R16, [R1+0x3a30] ;  /* 0x003a300001107983 */ /* 0x000f220000300a00 */
[----:B------:R-:W-:Y:S02]  /*c6010*/  STL [R1+0x3ac0], R14 ;  /* 0x003ac00e01007387 */ /* 0x000fe40000100800 */
[----:B------:R-:W-:Y:S02]  /*c6020*/  STL [R1+0x3ab8], R12 ;  /* 0x003ab80c01007387 */ /* 0x000fe40000100800 */
[----:B--2---:R-:W-:Y:S01]  /*c6030*/  IMAD.MOV.U32 R6, RZ, RZ, R8 ;  /* 0x000000ffff067224 */ /* 0x004fe200078e0008 */
[----:B------:R-:W-:-:S05]  /*c6040*/  MOV R7, R9 ;  /* 0x0000000900077202 */ /* 0x000fca0000000f00 */
[----:B------:R2:W-:Y:S01]  /*c6050*/  LDGSTS.E [R4+0x17800], [R6.64], P1 ;  /* 0x1780000006047fae */ /* 0x0005e20008921844 */
[----:B------:R-:W-:-:S05]  /*c6060*/  IMAD.X R11, R11, 0x1, R0, P3 ;  /* 0x000000010b0b7824 */ /* 0x000fca00018e0600 */
[----:B------:R1:W-:Y:S01]  /*c6070*/  STL [R1+0x3abc], R11 ;  /* 0x003abc0b01007387 */ /* 0x0003e20000100800 */
[----:B---3--:R-:W3:Y:S02]  /*c6080*/  LDL.LU.64 R8, [R1+0x3a28] ;  /* 0x003a280001087983 */ /* 0x008ee40000300a00 */
[----:B--2---:R-:W-:Y:S01]  /*c6090*/  IMAD.MOV.U32 R6, RZ, RZ, R10 ;  /* 0x000000ffff067224 */ /* 0x004fe200078e000a */
[----:B------:R-:W-:Y:S02]  /*c60a0*/  MOV R7, R11 ;  /* 0x0000000b00077202 */ /* 0x000fe40000000f00 */
[----:B-1----:R-:W2:Y:S04]  /*c60b0*/  LDL.LU.64 R10, [R1+0x3a20] ;  /* 0x003a2000010a7983 */ /* 0x002ea80000300a00 */
[----:B------:R1:W-:Y:S01]  /*c60c0*/  LDGSTS.E [R4+0x17a00], [R6.64], P1 ;  /* 0x17a0000006047fae */ /* 0x0003e20008921844 */
[----:B------:R-:W-:-:S02]  /*c60d0*/  IMAD.X R15, R15, 0x1, R0, P0 ;  /* 0x000000010f0f7824 */ /* 0x000fc400000e0600 */
[----:B-1----:R-:W-:Y:S02]  /*c60e0*/  IMAD.MOV.U32 R6, RZ, RZ, R14 ;  /* 0x000000ffff067224 */ /* 0x002fe400078e000e */
[----:B------:R-:W-:Y:S02]  /*c60f0*/  IMAD.X R13, R13, 0x1, R0, P4 ;  /* 0x000000010d0d7824 */ /* 0x000fe400020e0600 */
[----:B------:R-:W-:Y:S01]  /*c6100*/  IMAD.MOV.U32 R7, RZ, RZ, R15 ;  /* 0x000000ffff077224 */ /* 0x000fe200078e000f */
[----:B------:R1:W-:Y:S02]  /*c6110*/  STL [R1+0x3ab4], R15 ;  /* 0x003ab40f01007387 */ /* 0x0003e40000100800 */
[----:B------:R1:W-:Y:S02]  /*c6120*/  STL [R1+0x3aac], R13 ;  /* 0x003aac0d01007387 */ /* 0x0003e40000100800 */
[----:B------:R1:W-:Y:S04]  /*c6130*/  LDGSTS.E [R4+0x17c00], [R6.64], P1 ;  /* 0x17c0000006047fae */ /* 0x0003e80008921844 */
[----:B-1----:R-:W2:Y:S01]  /*c6140*/  LDL.LU.64 R14, [R1+0x3a18] ;  /* 0x003a1800010e7983 */ /* 0x002ea20000300a00 */
[----:B------:R-:W-:Y:S01]  /*c6150*/  IMAD.MOV.U32 R6, RZ, RZ, R12 ;  /* 0x000000ffff067224 */ /* 0x000fe200078e000c */
[----:B------:R-:W-:-:S02]  /*c6160*/  MOV R7, R13 ;  /* 0x0000000d00077202 */ /* 0x000fc40000000f00 */
[----:B------:R-:W2:Y:S01]  /*c6170*/  LDL.LU.64 R12, [R1+0x3a10] ;  /* 0x003a1000010c7983 */ /* 0x000ea20000300a00 */
[----:B------:R-:W2:Y:S01]  /*c6180*/  LDL.LU.64 R24, [R1+0x3a08] ;  /* 0x003a080001187983 */ /* 0x000ea20000300a00 */
[----:B------:R-:W-:Y:S02]  /*c6190*/  ISETP.GT.AND P0, PT, R3, 0x33, PT ;  /* 0x000000330300780c */ /* 0x000fe40003f04270 */
[----:B------:R-:W-:Y:S01]  /*c61a0*/  LOP3.LUT R18, R153, 0x3f, RZ, 0xc0, !PT ;  /* 0x0000003f99127812 */ /* 0x000fe200078ec0ff */
[----:B------:R-:W2:Y:S01]  /*c61b0*/  LDL.LU.64 R22, [R1+0x3a00] ;  /* 0x003a000001167983 */ /* 0x000ea20000300a00 */
[----:B------:R-:W-:Y:S01]  /*c61c0*/  IMAD.MOV.U32 R29, RZ, RZ, c[0x0][0x18c] ;  /* 0x00006300ff1d7624 */ /* 0x000fe200078e00ff */
[----:B------:R-:W-:Y:S01]  /*c61d0*/  SEL R5, RZ, 0x4, !P0 ;  /* 0x00000004ff057807 */ /* 0x000fe20004000000 */
[----:B------:R-:W-:Y:S01]  /*c61e0*/  ISETP.GE.AND P0, PT, R18, R3, PT ;  /* 0x000000031200720c */ /* 0x000fe20003f06270 */
[----:B------:R-:W-:Y:S01]  /*c61f0*/  ISETP.GT.AND P5, PT, R3, 0x37, PT ;  /* 0x000000370300780c */ /* 0x000fe20003fa4270 */
[----:B------:R-:W2:Y:S01]  /*c6200*/  LDL.LU.64 R18, [R1+0x39f8] ;  /* 0x0039f80001127983 */ /* 0x000ea20000300a00 */
[----:B------:R-:W-:Y:S01]  /*c6210*/  IMAD.SHL.U32 R29, R29, 0x40, RZ ;  /* 0x000000401d1d7824 */ /* 0x000fe200078e00ff */
[----:B------:R-:W-:-:S02]  /*c6220*/  SEL R5, R5, RZ, !P2 ;  /* 0x000000ff05057207 */ /* 0x000fc40005000000 */
[----:B------:R1:W-:Y:S01]  /*c6230*/  LDGSTS.E [R4+0x17e00], [R6.64], P1 ;  /* 0x17e0000006047fae */ /* 0x0003e20008921844 */
[----:B------:R-:W2:Y:S02]  /*c6240*/  LDL.LU.64 R20, [R1+0x39f0] ;  /* 0x0039f00001147983 */ /* 0x000ea40000300a00 */
[----:B------:R-:W-:Y:S01]  /*c6250*/  IMAD.SHL.U32 R29, R29, 0x4, RZ ;  /* 0x000000041d1d7824 */ /* 0x000fe200078e00ff */
[----:B------:R-:W-:Y:S01]  /*c6260*/  ISETP.NE.U32.AND P1, PT, R5, RZ, PT ;  /* 0x000000ff0500720c */ /* 0x000fe20003f25070 */
[----:B------:R-:W-:-:S03]  /*c6270*/  SEL R5, RZ, 0x4, !P5 ;  /* 0x00000004ff057807 */ /* 0x000fc60006800000 */
[----:B----4-:R-:W-:-:S04]  /*c6280*/  IADD3 R125, P6, R16, R29, RZ ;  /* 0x0000001d107d7210 */ /* 0x010fc80007fde0ff */
[----:B------:R-:W-:Y:S01]  /*c6290*/  IADD3.X R32, R17, R2, RZ, P6, !PT ;  /* 0x0000000211207210 */ /* 0x000fe200037fe4ff */
[----:B------:R-:W-:Y:S01]  /*c62a0*/  STL [R1+0x44e4], R125 ;  /* 0x0044e47d01007387 */ /* 0x000fe20000100800 */
[----:B---3--:R-:W-:-:S05]  /*c62b0*/  IADD3 R36, P5, R8, R29, RZ ;  /* 0x0000001d08247210 */ /* 0x008fca0007fbe0ff */
[----:B------:R-:W-:Y:S01]  /*c62c0*/  STL [R1+0x44e8], R36 ;  /* 0x0044e82401007387 */ /* 0x000fe20000100800 */
[----:B------:R-:W3:Y:S01]  /*c62d0*/  LDL.LU.64 R16, [R1+0x39e8] ;  /* 0x0039e80001107983 */ /* 0x000ee20000300a00 */
[----:B--2---:R-:W-:Y:S02]  /*c62e0*/  IADD3 R38, P6, R10, R29, RZ ;  /* 0x0000001d0a267210 */ /* 0x004fe40007fde0ff */
[----:B------:R-:W-:Y:S01]  /*c62f0*/  STL [R1+0x44ec], R32 ;  /* 0x0044ec2001007387 */ /* 0x000fe20000100800 */
[----:B------:R-:W-:-:S03]  /*c6300*/  IMAD.X R33, R9, 0x1, R2, P5 ;  /* 0x0000000109217824 */ /* 0x000fc600028e0602 */
[----:B------:R-:W-:Y:S01]  /*c6310*/  STL [R1+0x44f4], R38 ;  /* 0x0044f42601007387 */ /* 0x000fe20000100800 */
[----:B------:R-:W2:Y:S02]  /*c6320*/  LDL.LU.64 R8, [R1+0x39e0] ;  /* 0x0039e00001087983 */ /* 0x000ea40000300a00 */
[----:B------:R-:W4:Y:S02]  /*c6330*/  LDL.LU.64 R30, [R1+0x39d8] ;  /* 0x0039d800011e7983 */ /* 0x000f240000300a00 */
[----:B------:R1:W-:Y:S02]  /*c6340*/  STL [R1+0x44f8], R33 ;  /* 0x0044f82101007387 */ /* 0x0003e40000100800 */
[----:B------:R-:W-:Y:S02]  /*c6350*/  IMAD.X R37, R11, 0x1, R2, P6 ;  /* 0x000000010b257824 */ /* 0x000fe400030e0602 */
[----:B------:R-:W4:Y:S01]  /*c6360*/  LDL.LU.64 R10, [R1+0x39d0] ;  /* 0x0039d000010a7983 */ /* 0x000f220000300a00 */
[----:B------:R-:W-:-:S05]  /*c6370*/  IADD3 R40, P5, R14, R29, RZ ;  /* 0x0000001d0e287210 */ /* 0x000fca0007fbe0ff */
[--C-:B------:R-:W-:Y:S02]  /*c6380*/  IMAD.X R39, R15, 0x1, R2.reuse, P5 ;  /* 0x000000010f277824 */ /* 0x100fe400028e0602 */
[----:B------:R-:W4:Y:S01]  /*c6390*/  LDL.LU.64 R14, [R1+0x39c8] ;  /* 0x0039c800010e7983 */ /* 0x000f220000300a00 */
[-C--:B------:R-:W-:Y:S02]  /*c63a0*/  IADD3 R42, P6, R12, R29.reuse, RZ ;  /* 0x0000001d0c2a7210 */ /* 0x080fe40007fde0ff */
[----:B------:R-:W-:Y:S02]  /*c63b0*/  IADD3 R44, P5, R24, R29, RZ ;  /* 0x0000001d182c7210 */ /* 0x000fe40007fbe0ff */
[----:B------:R-:W-:Y:S02]  /*c63c0*/  IADD3.X R41, R13, R2, RZ, P6, !PT ;  /* 0x000000020d297210 */ /* 0x000fe400037fe4ff */
[----:B------:R-:W4:Y:S01]  /*c63d0*/  LDL.LU.64 R12, [R1+0x39c0] ;  /* 0x0039c000010c7983 */ /* 0x000f220000300a00 */
[----:B------:R-:W-:-:S02]  /*c63e0*/  IMAD.X R43, R25, 0x1, R2, P5 ;  /* 0x00000001192b7824 */ /* 0x000fc400028e0602 */
[----:B------:R-:W4:Y:S02]  /*c63f0*/  LDL.LU.64 R26, [R1+0x39b8] ;  /* 0x0039b800011a7983 */ /* 0x000f240000300a00 */
[----:B-1----:R-:W4:Y:S01]  /*c6400*/  LDL.LU.64 R6, [R1+0x39b0] ;  /* 0x0039b00001067983 */ /* 0x002f220000300a00 */
[-C--:B------:R-:W-:Y:S01]  /*c6410*/  IADD3 R46, P6, R22, R29.reuse, RZ ;  /* 0x0000001d162e7210 */ /* 0x080fe20007fde0ff */
[----:B------:R-:W-:Y:S01]  /*c6420*/  STL.64 [R1+0x4508], R42 ;  /* 0x0045082a01007387 */ /* 0x000fe20000100a00 */
[----:B------:R-:W-:Y:S01]  /*c6430*/  STL.64 [R1+0x4500], R40 ;  /* 0x0045002801007387 */ /* 0x000fe20000100a00 */
[----:B------:R-:W-:Y:S01]  /*c6440*/  IADD3 R48, P5, R18, R29, RZ ;  /* 0x0000001d12307210 */ /* 0x000fe20007fbe0ff */
[----:B------:R-:W4:Y:S02]  /*c6450*/  LDL.LU.64 R24, [R1+0x39a8] ;  /* 0x0039a80001187983 */ /* 0x000f240000300a00 */
[--C-:B------:R-:W-:Y:S02]  /*c6460*/  IMAD.X R45, R23, 0x1, R2.reuse, P6 ;  /* 0x00000001172d7824 */ /* 0x100fe400030e0602 */
[----:B------:R-:W4:Y:S01]  /*c6470*/  LDL.LU.64 R22, [R1+0x39a0] ;  /* 0x0039a00001167983 */ /* 0x000f220000300a00 */
[----:B------:R-:W-:-:S02]  /*c6480*/  IMAD.X R47, R19, 0x1, R2, P5 ;  /* 0x00000001132f7824 */ /* 0x000fc400028e0602 */
[----:B------:R-:W4:Y:S01]  /*c6490*/  LDL.LU.64 R18, [R1+0x3998] ;  /* 0x0039980001127983 */ /* 0x000f220000300a00 */
[-C--:B------:R-:W-:Y:S02]  /*c64a0*/  IADD3 R50, P6, R20, R29.reuse, RZ ;  /* 0x0000001d14327210 */ /* 0x080fe40007fde0ff */
[----:B------:R-:W-:Y:S02]  /*c64b0*/  STL.64 [R1+0x4518], R46 ;  /* 0x0045182e01007387 */ /* 0x000fe40000100a00 */
[----:B------:R-:W-:Y:S01]  /*c64c0*/  IADD3.X R49, R21, R2, RZ, P6, !PT ;  /* 0x0000000215317210 */ /* 0x000fe200037fe4ff */
[----:B------:R-:W-:Y:S02]  /*c64d0*/  STL.64 [R1+0x4510], R44 ;  /* 0x0045102c01007387 */ /* 0x000fe40000100a00 */
[----:B------:R-:W4:Y:S01]  /*c64e0*/  LDL.LU.64 R20, [R1+0x3990] ;  /* 0x0039900001147983 */ /* 0x000f220000300a00 */
[----:B---3--:R-:W-:-:S05]  /*c64f0*/  IADD3 R52, P5, R16, R29, RZ ;  /* 0x0000001d10347210 */ /* 0x008fca0007fbe0ff */
[----:B------:R-:W-:Y:S02]  /*c6500*/  IMAD.X R51, R17, 0x1, R2, P5 ;  /* 0x0000000111337824 */ /* 0x000fe400028e0602 */
[----:B------:R-:W3:Y:S01]  /*c6510*/  LDL.LU.64 R16, [R1+0x3988] ;  /* 0x0039880001107983 */ /* 0x000ee20000300a00 */
[-C--:B--2---:R-:W-:Y:S02]  /*c6520*/  IADD3 R54, P6, R8, R29.reuse, RZ ;  /* 0x0000001d08367210 */ /* 0x084fe40007fde0ff */
[----:B----4-:R-:W-:-:S03]  /*c6530*/  IADD3 R56, P5, R30, R29, RZ ;  /* 0x0000001d1e387210 */ /* 0x010fc60007fbe0ff */
[--C-:B------:R-:W-:Y:S01]  /*c6540*/  IMAD.X R53, R9, 0x1, R2.reuse, P6 ;  /* 0x0000000109357824 */ /* 0x100fe200030e0602 */
[----:B------:R-:W-:Y:S01]  /*c6550*/  IADD3 R58, P6, R10, R29, RZ ;  /* 0x0000001d0a3a7210 */ /* 0x000fe20007fde0ff */
[----:B------:R-:W2:Y:S01]  /*c6560*/  LDL.LU.64 R8, [R1+0x3980] ;  /* 0x0039800001087983 */ /* 0x000ea20000300a00 */
[----:B------:R-:W-:-:S03]  /*c6570*/  IMAD.X R55, R31, 0x1, R2, P5 ;  /* 0x000000011f377824 */ /* 0x000fc600028e0602 */
[----:B------:R-:W4:Y:S01]  /*c6580*/  LDL.LU.64 R30, [R1+0x3978] ;  /* 0x00397800011e7983 */ /* 0x000f220000300a00 */
[----:B------:R-:W-:-:S03]  /*c6590*/  IADD3.X R57, R11, R2, RZ, P6, !PT ;  /* 0x000000020b397210 */ /* 0x000fc600037fe4ff */
[----:B------:R-:W4:Y:S01]  /*c65a0*/  LDL.LU.64 R10, [R1+0x3970] ;  /* 0x00397000010a7983 */ /* 0x000f220000300a00 */
[-C--:B------:R-:W-:Y:S02]  /*c65b0*/  IADD3 R60, P5, R14, R29.reuse, RZ ;  /* 0x0000001d0e3c7210 */ /* 0x080fe40007fbe0ff */
[----:B------:R-:W-:-:S03]  /*c65c0*/  IADD3 R62, P6, R12, R29, RZ ;  /* 0x0000001d0c3e7210 */ /* 0x000fc60007fde0ff */
[--C-:B------:R-:W-:Y:S02]  /*c65d0*/  IMAD.X R59, R15, 0x1, R2.reuse, P5 ;  /* 0x000000010f3b7824 */ /* 0x100fe400028e0602 */
[----:B------:R-:W4:Y:S01]  /*c65e0*/  LDL.LU.64 R14, [R1+0x3968] ;  /* 0x00396800010e7983 */ /* 0x000f220000300a00 */
[--C-:B------:R-:W-:Y:S01]  /*c65f0*/  IMAD.X R61, R13, 0x1, R2.reuse, P6 ;  /* 0x000000010d3d7824 */ /* 0x100fe200030e0602 */
[-C--:B------:R-:W-:Y:S02]  /*c6600*/  IADD3 R64, P5, R26, R29.reuse, RZ ;  /* 0x0000001d1a407210 */ /* 0x080fe40007fbe0ff */
[----:B------:R-:W4:Y:S01]  /*c6610*/  LDL.LU.64 R12, [R1+0x3960] ;  /* 0x00396000010c7983 */ /* 0x000f220000300a00 */
[-C--:B------:R-:W-:Y:S02]  /*c6620*/  IADD3 R66, P6, R6, R29.reuse, RZ ;  /* 0x0000001d06427210 */ /* 0x080fe40007fde0ff */
[----:B------:R-:W-:Y:S01]  /*c6630*/  IMAD.X R63, R27, 0x1, R2, P5 ;  /* 0x000000011b3f7824 */ /* 0x000fe200028e0602 */
[----:B------:R-:W-:Y:S01]  /*c6640*/  IADD3 R68, P5, R24, R29, RZ ;  /* 0x0000001d18447210 */ /* 0x000fe20007fbe0ff */
[----:B------:R-:W4:Y:S01]  /*c6650*/  LDL.LU.64 R26, [R1+0x3958] ;  /* 0x00395800011a7983 */ /* 0x000f220000300a00 */
[----:B------:R-:W-:-:S02]  /*c6660*/  IADD3.X R65, R7, R2, RZ, P6, !PT ;  /* 0x0000000207417210 */ /* 0x000fc400037fe4ff */
[----:B------:R-:W4:Y:S01]  /*c6670*/  LDL.LU.64 R6, [R1+0x3950] ;  /* 0x0039500001067983 */ /* 0x000f220000300a00 */
[-C--:B------:R-:W-:Y:S01]  /*c6680*/  IADD3 R70, P6, R22, R29.reuse, RZ ;  /* 0x0000001d16467210 */ /* 0x080fe20007fde0ff */
[--C-:B------:R-:W-:Y:S01]  /*c6690*/  IMAD.X R67, R25, 0x1, R2.reuse, P5 ;  /* 0x0000000119437824 */ /* 0x100fe200028e0602 */
[-C--:B------:R-:W-:Y:S01]  /*c66a0*/  IADD3 R72, P5, R18, R29.reuse, RZ ;  /* 0x0000001d12487210 */ /* 0x080fe20007fbe0ff */
[----:B------:R-:W4:Y:S02]  /*c66b0*/  LDL.LU.64 R24, [R1+0x3948] ;  /* 0x0039480001187983 */ /* 0x000f240000300a00 */
[--C-:B------:R-:W-:Y:S02]  /*c66c0*/  IMAD.X R69, R23, 0x1, R2.reuse, P6 ;  /* 0x0000000117457824 */ /* 0x100fe400030e0602 */
[----:B------:R-:W4:Y:S01]  /*c66d0*/  LDL.LU.64 R22, [R1+0x3940] ;  /* 0x0039400001167983 */ /* 0x000f220000300a00 */
[----:B------:R-:W-:Y:S02]  /*c66e0*/  IMAD.X R71, R19, 0x1, R2, P5 ;  /* 0x0000000113477824 */ /* 0x000fe400028e0602 */
[----:B------:R-:W4:Y:S01]  /*c66f0*/  LDL.LU.64 R18, [R1+0x3938] ;  /* 0x0039380001127983 */ /* 0x000f220000300a00 */
[----:B------:R-:W-:-:S04]  /*c6700*/  IADD3 R74, P6, R20, R29, RZ ;  /* 0x0000001d144a7210 */ /* 0x000fc80007fde0ff */
[----:B------:R-:W-:Y:S02]  /*c6710*/  IADD3.X R73, R21, R2, RZ, P6, !PT ;  /* 0x0000000215497210 */ /* 0x000fe400037fe4ff */
        /* <DEDUP_REMOVED lines=151> */
[-C--:B------:R-:W-:Y:S01]  /*c7090*/  IADD3 R181, P6, R10, R29.reuse, RZ ;  /* 0x0000001d0ab57210 */ /* 0x080fe20007fde0ff */
[----:B------:R-:W2:Y:S01]  /*c70a0*/  LDL.LU.64 R8, [R1+0x37a0] ;  /* 0x0037a00001087983 */ /* 0x000ea20000300a00 */
[----:B------:R-:W-:Y:S02]  /*c70b0*/  IMAD.X R178, R31, 0x1, R2, P5 ;  /* 0x000000011fb27824 */ /* 0x000fe400028e0602 */
[----:B------:R-:W-:Y:S02]  /*c70c0*/  IADD3.X R180, R11, R2, RZ, P6, !PT ;  /* 0x000000020bb47210 */ /* 0x000fe400037fe4ff */
[----:B------:R-:W4:Y:S01]  /*c70d0*/  LDL.LU.64 R10, [R1+0x3798] ;  /* 0x00379800010a7983 */ /* 0x000f220000300a00 */
[----:B------:R-:W4:Y:S01]  /*c70e0*/  LDL.LU.64 R32, [R1+0x3790] ;  /* 0x0037900001207983 */ /* 0x000f220000300a00 */
[-C--:B------:R-:W-:Y:S02]  /*c70f0*/  IADD3 R183, P5, R14, R29.reuse, RZ ;  /* 0x0000001d0eb77210 */ /* 0x080fe40007fbe0ff */
[----:B------:R-:W-:-:S03]  /*c7100*/  IADD3 R185, P6, R12, R29, RZ ;  /* 0x0000001d0cb97210 */ /* 0x000fc60007fde0ff */
[--C-:B------:R-:W-:Y:S02]  /*c7110*/  IMAD.X R182, R15, 0x1, R2.reuse, P5 ;  /* 0x000000010fb67824 */ /* 0x100fe400028e0602 */
[--C-:B------:R-:W-:Y:S01]  /*c7120*/  IMAD.X R184, R13, 0x1, R2.reuse, P6 ;  /* 0x000000010db87824 */ /* 0x100fe200030e0602 */
[-C--:B------:R-:W-:Y:S01]  /*c7130*/  IADD3 R187, P5, R26, R29.reuse, RZ ;  /* 0x0000001d1abb7210 */ /* 0x080fe20007fbe0ff */
[----:B------:R-:W4:Y:S01]  /*c7140*/  LDL.LU.64 R12, [R1+0x3788] ;  /* 0x00378800010c7983 */ /* 0x000f220000300a00 */
[----:B------:R-:W4:Y:S01]  /*c7150*/  LDL.LU.64 R14, [R1+0x3780] ;  /* 0x00378000010e7983 */ /* 0x000f220000300a00 */
[-C--:B------:R-:W-:Y:S02]  /*c7160*/  IADD3 R189, P6, R6, R29.reuse, RZ ;  /* 0x0000001d06bd7210 */ /* 0x080fe40007fde0ff */
[----:B------:R-:W-:Y:S01]  /*c7170*/  IMAD.X R186, R27, 0x1, R2, P5 ;  /* 0x000000011bba7824 */ /* 0x000fe200028e0602 */
[----:B------:R-:W-:Y:S01]  /*c7180*/  IADD3 R191, P5, R24, R29, RZ ;  /* 0x0000001d18bf7210 */ /* 0x000fe20007fbe0ff */
[----:B------:R-:W4:Y:S01]  /*c7190*/  LDL.LU.64 R26, [R1+0x3778] ;  /* 0x00377800011a7983 */ /* 0x000f220000300a00 */
[----:B------:R-:W-:-:S02]  /*c71a0*/  IADD3.X R188, R7, R2, RZ, P6, !PT ;  /* 0x0000000207bc7210 */ /* 0x000fc400037fe4ff */
[----:B------:R-:W4:Y:S02]  /*c71b0*/  LDL.LU.64 R6, [R1+0x3770] ;  /* 0x0037700001067983 */ /* 0x000f240000300a00 */
[----:B------:R-:W4:Y:S02]  /*c71c0*/  LDL.LU.64 R30, [R1+0x3768] ;  /* 0x00376800011e7983 */ /* 0x000f240000300a00 */
[--C-:B------:R-:W-:Y:S01]  /*c71d0*/  IMAD.X R190, R25, 0x1, R2.reuse, P5 ;  /* 0x0000000119be7824 */ /* 0x100fe200028e0602 */
[----:B------:R-:W-:Y:S01]  /*c71e0*/  IADD3 R195, P5, R18, R29, RZ ;  /* 0x0000001d12c37210 */ /* 0x000fe20007fbe0ff */
[----:B------:R-:W4:Y:S04]  /*c71f0*/  LDL.LU.64 R24, [R1+0x3760] ;  /* 0x0037600001187983 */ /* 0x000f280000300a00 */
[----:B------:R-:W-:-:S02]  /*c7200*/  IMAD.X R194, R19, 0x1, R2, P5 ;  /* 0x0000000113c27824 */ /* 0x000fc400028e0602 */
[----:B------:R-:W4:Y:S01]  /*c7210*/  LDL.LU.64 R18, [R1+0x3758] ;  /* 0x0037580001127983 */ /* 0x000f220000300a00 */
[----:B------:R-:W-:-:S05]  /*c7220*/  IADD3 R193, P6, R22, R29, RZ ;  /* 0x0000001d16c17210 */ /* 0x000fca0007fde0ff */
[----:B------:R-:W-:Y:S01]  /*c7230*/  IMAD.X R192, R23, 0x1, R2, P6 ;  /* 0x0000000117c07824 */ /* 0x000fe200030e0602 */
[-C--:B------:R-:W-:Y:S01]  /*c7240*/  IADD3 R197, P6, R20, R29.reuse, RZ ;  /* 0x0000001d14c57210 */ /* 0x080fe20007fde0ff */
[----:B------:R-:W4:Y:S03]  /*c7250*/  LDL.LU.64 R22, [R1+0x3750] ;  /* 0x0037500001167983 */ /* 0x000f260000300a00 */
[----:B------:R-:W-:Y:S02]  /*c7260*/  IADD3.X R196, R21, R2, RZ, P6, !PT ;  /* 0x0000000215c47210 */ /* 0x000fe400037fe4ff */
[----:B------:R-:W4:Y:S01]  /*c7270*/  LDL.LU.64 R20, [R1+0x3748] ;  /* 0x0037480001147983 */ /* 0x000f220000300a00 */
[----:B---3--:R-:W-:-:S05]  /*c7280*/  IADD3 R199, P5, R16, R29, RZ ;  /* 0x0000001d10c77210 */ /* 0x008fca0007fbe0ff */
[----:B------:R-:W-:Y:S02]  /*c7290*/  IMAD.X R198, R17, 0x1, R2, P5 ;  /* 0x0000000111c67824 */ /* 0x000fe400028e0602 */
[----:B------:R-:W3:Y:S01]  /*c72a0*/  LDL.LU.64 R16, [R1+0x3740] ;  /* 0x0037400001107983 */ /* 0x000ee20000300a00 */
[-C--:B--2---:R-:W-:Y:S02]  /*c72b0*/  IADD3 R201, P6, R8, R29.reuse, RZ ;  /* 0x0000001d08c97210 */ /* 0x084fe40007fde0ff */
[----:B----4-:R-:W-:-:S03]  /*c72c0*/  IADD3 R203, P5, R10, R29, RZ ;  /* 0x0000001d0acb7210 */ /* 0x010fc60007fbe0ff */
[--C-:B------:R-:W-:Y:S02]  /*c72d0*/  IMAD.X R200, R9, 0x1, R2.reuse, P6 ;  /* 0x0000000109c87824 */ /* 0x100fe400030e0602 */
[----:B------:R-:W2:Y:S01]  /*c72e0*/  LDL.LU.64 R8, [R1+0x3738] ;  /* 0x0037380001087983 */ /* 0x000ea20000300a00 */
[----:B------:R-:W-:Y:S01]  /*c72f0*/  IMAD.X R202, R11, 0x1, R2, P5 ;  /* 0x000000010bca7824 */ /* 0x000fe200028e0602 */
[-C--:B------:R-:W-:Y:S02]  /*c7300*/  IADD3 R205, P6, R32, R29.reuse, RZ ;  /* 0x0000001d20cd7210 */ /* 0x080fe40007fde0ff */
[----:B------:R-:W4:Y:S02]  /*c7310*/  LDL.LU.64 R10, [R1+0x3730] ;  /* 0x00373000010a7983 */ /* 0x000f240000300a00 */
[----:B------:R-:W-:Y:S02]  /*c7320*/  IADD3.X R204, R33, R2, RZ, P6, !PT ;  /* 0x0000000221cc7210 */ /* 0x000fe400037fe4ff */
[----:B------:R-:W-:-:S02]  /*c7330*/  IADD3 R207, P5, R12, R29, RZ ;  /* 0x0000001d0ccf7210 */ /* 0x000fc40007fbe0ff */
[----:B------:R-:W-:-:S03]  /*c7340*/  IADD3 R209, P6, R14, R29, RZ ;  /* 0x0000001d0ed17210 */ /* 0x000fc60007fde0ff */
[--C-:B------:R-:W-:Y:S01]  /*c7350*/  IMAD.X R206, R13, 0x1, R2.reuse, P5 ;  /* 0x000000010dce7824 */ /* 0x100fe200028e0602 */
[-C--:B------:R-:W-:Y:S01]  /*c7360*/  IADD3 R211, P5, R26, R29.reuse, RZ ;  /* 0x0000001d1ad37210 */ /* 0x080fe20007fbe0ff */
[----:B------:R-:W4:Y:S01]  /*c7370*/  LDL.LU.64 R12, [R1+0x3728] ;  /* 0x00372800010c7983 */ /* 0x000f220000300a00 */
[--C-:B------:R-:W-:Y:S02]  /*c7380*/  IMAD.X R208, R15, 0x1, R2.reuse, P6 ;  /* 0x000000010fd07824 */ /* 0x100fe400030e0602 */
[----:B------:R-:W4:Y:S01]  /*c7390*/  LDL.LU.64 R14, [R1+0x3720] ;  /* 0x00372000010e7983 */ /* 0x000f220000300a00 */
[-C--:B------:R-:W-:Y:S01]  /*c73a0*/  IADD3 R213, P6, R6, R29.reuse, RZ ;  /* 0x0000001d06d57210 */ /* 0x080fe20007fde0ff */
[----:B------:R-:W-:Y:S01]  /*c73b0*/  IMAD.X R210, R27, 0x1, R2, P5 ;  /* 0x000000011bd27824 */ /* 0x000fe200028e0602 */
[-C--:B------:R-:W-:Y:S01]  /*c73c0*/  IADD3 R215, P5, R30, R29.reuse, RZ ;  /* 0x0000001d1ed77210 */ /* 0x080fe20007fbe0ff */
[----:B------:R-:W4:Y:S01]  /*c73d0*/  LDL.LU.64 R26, [R1+0x3718] ;  /* 0x00371800011a7983 */ /* 0x000f220000300a00 */
[----:B------:R-:W-:Y:S01]  /*c73e0*/  IADD3.X R212, R7, R2, RZ, P6, !PT ;  /* 0x0000000207d47210 */ /* 0x000fe200037fe4ff */
[----:B------:R-:W-:-:S02]  /*c73f0*/  IADD3 R217, P6, R24, R29, RZ ;  /* 0x0000001d18d97210 */ /* 0x000fc40007fde0ff */
[----:B------:R-:W4:Y:S02]  /*c7400*/  LDL.LU.64 R6, [R1+0x3710] ;  /* 0x0037100001067983 */ /* 0x000f240000300a00 */
[--C-:B------:R-:W-:Y:S01]  /*c7410*/  IMAD.X R214, R31, 0x1, R2.reuse, P5 ;  /* 0x000000011fd67824 */ /* 0x100fe200028e0602 */
[-C--:B------:R-:W-:Y:S01]  /*c7420*/  IADD3 R219, P5, R18, R29.reuse, RZ ;  /* 0x0000001d12db7210 */ /* 0x080fe20007fbe0ff */
[--C-:B------:R-:W-:Y:S02]  /*c7430*/  IMAD.X R216, R25, 0x1, R2.reuse, P6 ;  /* 0x0000000119d87824 */ /* 0x100fe400030e0602 */
[----:B------:R-:W4:Y:S02]  /*c7440*/  LDL.LU.64 R24, [R1+0x3708] ;  /* 0x0037080001187983 */ /* 0x000f240000300a00 */
[----:B------:R-:W-:Y:S02]  /*c7450*/  IMAD.X R218, R19, 0x1, R2, P5 ;  /* 0x0000000113da7824 */ /* 0x000fe400028e0602 */
[----:B------:R-:W4:Y:S01]  /*c7460*/  LDL.LU.64 R18, [R1+0x3700] ;  /* 0x0037000001127983 */ /* 0x000f220000300a00 */
[----:B------:R-:W-:-:S04]  /*c7470*/  IADD3 R221, P6, R22, R29, RZ ;  /* 0x0000001d16dd7210 */ /* 0x000fc80007fde0ff */
[----:B------:R-:W-:Y:S02]  /*c7480*/  IADD3.X R220, R23, R2, RZ, P6, !PT ;  /* 0x0000000217dc7210 */ /* 0x000fe400037fe4ff */
[-C--:B------:R-:W-:Y:S01]  /*c7490*/  IADD3 R223, P5, R20, R29.reuse, RZ ;  /* 0x0000001d14df7210 */ /* 0x080fe20007fbe0ff */
[----:B------:R-:W4:Y:S04]  /*c74a0*/  LDL.LU.64 R22, [R1+0x36f8] ;  /* 0x0036f80001167983 */ /* 0x000f280000300a00 */
[----:B------:R-:W-:Y:S01]  /*c74b0*/  IMAD.X R222, R21, 0x1, R2, P5 ;  /* 0x0000000115de7824 */ /* 0x000fe200028e0602 */
[----:B---3--:R-:W-:-:S05]  /*c74c0*/  IADD3 R225, P6, R16, R29, RZ ;  /* 0x0000001d10e17210 */ /* 0x008fca0007fde0ff */
[----:B------:R-:W-:Y:S02]  /*c74d0*/  IMAD.X R224, R17, 0x1, R2, P6 ;  /* 0x0000000111e07824 */ /* 0x000fe400030e0602 */
[----:B------:R-:W3:Y:S01]  /*c74e0*/  LDL.LU.64 R16, [R1+0x36f0] ;  /* 0x0036f00001107983 */ /* 0x000ee20000300a00 */
[----:B------:R-:W3:Y:S01]  /*c74f0*/  LDL.LU.64 R20, [R1+0x36e8] ;  /* 0x0036e80001147983 */ /* 0x000ee20000300a00 */
[-C--:B--2---:R-:W-:Y:S02]  /*c7500*/  IADD3 R227, P5, R8, R29.reuse, RZ ;  /* 0x0000001d08e37210 */ /* 0x084fe40007fbe0ff */
[----:B----4-:R-:W-:-:S03]  /*c7510*/  IADD3 R229, P6, R10, R29, RZ ;  /* 0x0000001d0ae57210 */ /* 0x010fc60007fde0ff */
[----:B------:R-:W-:Y:S02]  /*c7520*/  IMAD.X R226, R9, 0x1, R2, P5 ;  /* 0x0000000109e27824 */ /* 0x000fe400028e0602 */
[----:B------:R-:W2:Y:S01]  /*c7530*/  LDL.LU.64 R8, [R1+0x36e0] ;  /* 0x0036e00001087983 */ /* 0x000ea20000300a00 */
[----:B------:R-:W-:Y:S02]  /*c7540*/  IADD3.X R228, R11, R2, RZ, P6, !PT ;  /* 0x000000020be47210 */ /* 0x000fe400037fe4ff */
[----:B------:R-:W4:Y:S01]  /*c7550*/  LDL.LU.64 R10, [R1+0x36d8] ;  /* 0x0036d800010a7983 */ /* 0x000f220000300a00 */
[-C--:B------:R-:W-:Y:S02]  /*c7560*/  IADD3 R231, P5, R12, R29.reuse, RZ ;  /* 0x0000001d0ce77210 */ /* 0x080fe40007fbe0ff */
[----:B------:R-:W-:-:S03]  /*c7570*/  IADD3 R233, P6, R14, R29, RZ ;  /* 0x0000001d0ee97210 */ /* 0x000fc60007fde0ff */
[--C-:B------:R-:W-:Y:S02]  /*c7580*/  IMAD.X R230, R13, 0x1, R2.reuse, P5 ;  /* 0x000000010de67824 */ /* 0x100fe400028e0602 */
[----:B------:R-:W4:Y:S01]  /*c7590*/  LDL.LU.64 R12, [R1+0x36d0] ;  /* 0x0036d000010c7983 */ /* 0x000f220000300a00 */
[----:B------:R-:W-:Y:S02]  /*c75a0*/  IMAD.X R232, R15, 0x1, R2, P6 ;  /* 0x000000010fe87824 */ /* 0x000fe400030e0602 */
[----:B------:R-:W4:Y:S01]  /*c75b0*/  LDL.LU.64 R14, [R1+0x36c8] ;  /* 0x0036c800010e7983 */ /* 0x000f220000300a00 */
[----:B------:R-:W-:-:S04]  /*c75c0*/  IADD3 R241, P6, R6, R29, RZ ;  /* 0x0000001d06f17210 */ /* 0x000fc80007fde0ff */
[----:B------:R-:W-:Y:S02]  /*c75d0*/  IADD3.X R240, R7, R2, RZ, P6, !PT ;  /* 0x0000000207f07210 */ /* 0x000fe400037fe4ff */
[----:B------:R-:W4:Y:S01]  /*c75e0*/  LDL.LU.64 R6, [R1+0x36c0] ;  /* 0x0036c00001067983 */ /* 0x000f220000300a00 */
[----:B------:R-:W-:-:S05]  /*c75f0*/  IADD3 R245, P6, R18, R29, RZ ;  /* 0x0000001d12f57210 */ /* 0x000fca0007fde0ff */
[----:B------:R-:W-:Y:S02]  /*c7600*/  IMAD.X R244, R19, 0x1, R2, P6 ;  /* 0x0000000113f47824 */ /* 0x000fe400030e0602 */
[----:B------:R-:W4:Y:S01]  /*c7610*/  LDL.LU.64 R18, [R1+0x36b8] ;  /* 0x0036b80001127983 */ /* 0x000f220000300a00 */
[----:B------:R-:W-:-:S05]  /*c7620*/  IADD3 R235, P5, R26, R29, RZ ;  /* 0x0000001d1aeb7210 */ /* 0x000fca0007fbe0ff */
[----:B------:R-:W-:Y:S01]  /*c7630*/  IMAD.X R234, R27, 0x1, R2, P5 ;  /* 0x000000011bea7824 */ /* 0x000fe200028e0602 */
[----:B------:R-:W-:-:S05]  /*c7640*/  IADD3 R243, P5, R24, R29, RZ ;  /* 0x0000001d18f37210 */ /* 0x000fca0007fbe0ff */
[----:B------:R-:W-:Y:S01]  /*c7650*/  IMAD.X R242, R25, 0x1, R2, P5 ;  /* 0x0000000119f27824 */ /* 0x000fe200028e0602 */
[----:B------:R-:W-:-:S05]  /*c7660*/  IADD3 R247, P5, R22, R29, RZ ;  /* 0x0000001d16f77210 */ /* 0x000fca0007fbe0ff */
[--C-:B------:R-:W-:Y:S01]  /*c7670*/  IMAD.X R246, R23, 0x1, R2.reuse, P5 ;  /* 0x0000000117f67824 */ /* 0x100fe200028e0602 */
[C---:B------:R-:W-:Y:S02]  /*c7680*/  ISETP.GT.AND P4, PT, R3.reuse, 0x3b, PT ;  /* 0x0000003b0300780c */ /* 0x040fe40003f84270 */
[----:B------:R-:W-:Y:S02]  /*c7690*/  ISETP.GT.AND P3, PT, R3, 0x3f, PT ;  /* 0x0000003f0300780c */ /* 0x000fe40003f64270 */
[-C--:B---3--:R-:W-:Y:S02]  /*c76a0*/  IADD3 R249, P6, R16, R29.reuse, RZ ;  /* 0x0000001d10f97210 */ /* 0x088fe40007fde0ff */
[-C--:B------:R-:W-:Y:S02]  /*c76b0*/  IADD3 R251, P5, R20, R29.reuse, RZ ;  /* 0x0000001d14fb7210 */ /* 0x080fe40007fbe0ff */
[----:B------:R-:W-:Y:S02]  /*c76c0*/  IADD3.X R248, R17, R2, RZ, P6, !PT ;  /* 0x0000000211f87210 */ /* 0x000fe400037fe4ff */
[----:B------:R-:W3:Y:S01]  /*c76d0*/  LDL.LU.64 R16, [R1+0x36b0] ;  /* 0x0036b00001107983 */ /* 0x000ee20000300a00 */
[----:B------:R-:W-:Y:S01]  /*c76e0*/  IMAD.X R250, R21, 0x1, R2, P5 ;  /* 0x0000000115fa7824 */ /* 0x000fe200028e0602 */
[----:B--2---:R-:W-:-:S02]  /*c76f0*/  IADD3 R22, P6, R8, R29, RZ ;  /* 0x0000001d08167210 */ /* 0x004fc40007fde0ff */
[----:B----4-:R-:W-:-:S03]  /*c7700*/  IADD3 R3, P5, R10, R29, RZ ;  /* 0x0000001d0a037210 */ /* 0x010fc60007fbe0ff */
[----:B------:R-:W-:Y:S01]  /*c7710*/  STL [R1+0x4], R22 ;  /* 0x0000041601007387 */ /* 0x000fe20000100800 */
[--C-:B------:R-:W-:Y:S02]  /*c7720*/  IMAD.X R20, R9, 0x1, R2.reuse, P6 ;  /* 0x0000000109147824 */ /* 0x100fe400030e0602 */
[----:B------:R-:W2:Y:S01]  /*c7730*/  LDL.LU.64 R8, [R1+0x36a8] ;  /* 0x0036a80001087983 */ /* 0x000ea20000300a00 */
[----:B------:R-:W-:Y:S04]  /*c7740*/  STL [R1+0xc], R3 ;  /* 0x00000c0301007387 */ /* 0x000fe80000100800 */
[----:B------:R1:W-:Y:S02]  /*c7750*/  STL [R1], R20 ;  /* 0x0000001401007387 */ /* 0x0003e40000100800 */
[----:B-1----:R-:W-:-:S02]  /*c7760*/  IMAD.X R20, R11, 0x1, R2, P5 ;  /* 0x000000010b147824 */ /* 0x002fc400028e0602 */
[----:B------:R-:W4:Y:S01]  /*c7770*/  LDL.LU.64 R10, [R1+0x36a0] ;  /* 0x0036a000010a7983 */ /* 0x000f220000300a00 */
[----:B------:R-:W-:-:S05]  /*c7780*/  IADD3 R3, P6, R12, R29, RZ ;  /* 0x0000001d0c037210 */ /* 0x000fca0007fde0ff */
[----:B------:R1:W-:Y:S01]  /*c7790*/  STL [R1+0x14], R3 ;  /* 0x0000140301007387 */ /* 0x0003e20000100800 */
[----:B------:R1:W-:Y:S02]  /*c77a0*/  STL [R1+0x8], R20 ;  /* 0x0000081401007387 */ /* 0x0003e40000100800 */
[-C--:B-1----:R-:W-:Y:S02]  /*c77b0*/  IADD3 R3, P5, R14, R29.reuse, RZ ;  /* 0x0000001d0e037210 */ /* 0x082fe40007fbe0ff */
[----:B------:R-:W-:Y:S02]  /*c77c0*/  IADD3.X R20, R13, R2, RZ, P6, !PT ;  /* 0x000000020d147210 */ /* 0x000fe400037fe4ff */
[----:B------:R-:W4:Y:S01]  /*c77d0*/  LDL.LU.64 R12, [R1+0x3698] ;  /* 0x00369800010c7983 */ /* 0x000f220000300a00 */
[----:B------:R1:W-:Y:S02]  /*c77e0*/  STL [R1+0x1c], R3 ;  /* 0x00001c0301007387 */ /* 0x0003e40000100800 */
[----:B------:R1:W-:Y:S02]  /*c77f0*/  STL [R1+0x10], R20 ;  /* 0x0000101401007387 */ /* 0x0003e40000100800 */
[----:B-1----:R-:W-:Y:S01]  /*c7800*/  IADD3 R3, P6, R6, R29, RZ ;  /* 0x0000001d06037210 */ /* 0x002fe20007fde0ff */
[----:B------:R-:W-:-:S02]  /*c7810*/  IMAD.X R20, R15, 0x1, R2, P5 ;  /* 0x000000010f147824 */ /* 0x000fc400028e0602 */
[----:B------:R-:W4:Y:S02]  /*c7820*/  LDL.LU.64 R14, [R1+0x3690] ;  /* 0x00369000010e7983 */ /* 0x000f240000300a00 */
[----:B------:R1:W-:Y:S02]  /*c7830*/  STL [R1+0x24], R3 ;  /* 0x0000240301007387 */ /* 0x0003e40000100800 */
[----:B------:R1:W-:Y:S02]  /*c7840*/  STL [R1+0x18], R20 ;  /* 0x0000181401007387 */ /* 0x0003e40000100800 */
[----:B-1----:R-:W-:Y:S01]  /*c7850*/  IADD3 R3, P5, R18, R29, RZ ;  /* 0x0000001d12037210 */ /* 0x002fe20007fbe0ff */
[--C-:B------:R-:W-:Y:S02]  /*c7860*/  IMAD.X R20, R7, 0x1, R2.reuse, P6 ;  /* 0x0000000107147824 */ /* 0x100fe400030e0602 */
[----:B------:R-:W4:Y:S02]  /*c7870*/  LDL.LU.64 R6, [R1+0x3688] ;  /* 0x0036880001067983 */ /* 0x000f240000300a00 */
[----:B------:R-:W-:Y:S02]  /*c7880*/  STL [R1+0x2c], R3 ;  /* 0x00002c0301007387 */ /* 0x000fe40000100800 */
[----:B------:R1:W-:Y:S02]  /*c7890*/  STL [R1+0x20], R20 ;  /* 0x0000201401007387 */ /* 0x0003e40000100800 */
[----:B-1----:R-:W-:-:S02]  /*c78a0*/  IMAD.X R20, R19, 0x1, R2, P5 ;  /* 0x0000000113147824 */ /* 0x002fc400028e0602 */
[----:B------:R-:W4:Y:S01]  /*c78b0*/  LDL.LU.64 R18, [R1+0x3680] ;  /* 0x0036800001127983 */ /* 0x000f220000300a00 */
[----:B---3--:R-:W-:-:S05]  /*c78c0*/  IADD3 R3, P6, R16, R29, RZ ;  /* 0x0000001d10037210 */ /* 0x008fca0007fde0ff */
[----:B------:R2:W-:Y:S01]  /*c78d0*/  STL [R1+0x34], R3 ;  /* 0x0000340301007387 */ /* 0x0005e20000100800 */
[----:B------:R1:W-:Y:S01]  /*c78e0*/  STL [R1+0x28], R20 ;  /* 0x0000281401007387 */ /* 0x0003e20000100800 */
[-C--:B--2---:R-:W-:Y:S02]  /*c78f0*/  IADD3 R3, P5, R8, R29.reuse, RZ ;  /* 0x0000001d08037210 */ /* 0x084fe40007fbe0ff */
[----:B-1----:R-:W-:Y:S02]  /*c7900*/  IADD3.X R20, R17, R2, RZ, P6, !PT ;  /* 0x0000000211147210 */ /* 0x002fe400037fe4ff */
[----:B------:R-:W2:Y:S01]  /*c7910*/  LDL.LU.64 R16, [R1+0x3678] ;  /* 0x0036780001107983 */ /* 0x000ea20000300a00 */
[----:B------:R4:W-:Y:S02]  /*c7920*/  STL [R1+0x3c], R3 ;  /* 0x00003c0301007387 */ /* 0x0009e40000100800 */
[----:B------:R1:W-:Y:S01]  /*c7930*/  STL [R1+0x30], R20 ;  /* 0x0000301401007387 */ /* 0x0003e20000100800 */
[----:B----4-:R-:W-:Y:S01]  /*c7940*/  IADD3 R3, P6, R10, R29, RZ ;  /* 0x0000001d0a037210 */ /* 0x010fe20007fde0ff */
[----:B-1----:R-:W-:-:S02]  /*c7950*/  IMAD.X R20, R9, 0x1, R2, P5 ;  /* 0x0000000109147824 */ /* 0x002fc400028e0602 */
[----:B------:R-:W3:Y:S02]  /*c7960*/  LDL.LU.64 R8, [R1+0x3670] ;  /* 0x0036700001087983 */ /* 0x000ee40000300a00 */
[----:B------:R-:W-:Y:S02]  /*c7970*/  STL [R1+0x44], R3 ;  /* 0x0000440301007387 */ /* 0x000fe40000100800 */
[----:B------:R1:W-:Y:S02]  /*c7980*/  STL [R1+0x38], R20 ;  /* 0x0000381401007387 */ /* 0x0003e40000100800 */
[----:B-1----:R-:W-:Y:S02]  /*c7990*/  IMAD.X R20, R11, 0x1, R2, P6 ;  /* 0x000000010b147824 */ /* 0x002fe400030e0602 */
[----:B------:R-:W4:Y:S01]  /*c79a0*/  LDL.LU.64 R10, [R1+0x3668] ;  /* 0x00366800010a7983 */ /* 0x000f220000300a00 */
[----:B------:R-:W-:-:S05]  /*c79b0*/  IADD3 R3, P5, R12, R29, RZ ;  /* 0x0000001d0c037210 */ /* 0x000fca0007fbe0ff */
[----:B------:R1:W-:Y:S01]  /*c79c0*/  STL [R1+0x4c], R3 ;  /* 0x00004c0301007387 */ /* 0x0003e20000100800 */
[----:B------:R1:W-:Y:S02]  /*c79d0*/  STL [R1+0x40], R20 ;  /* 0x0000401401007387 */ /* 0x0003e40000100800 */
[-C--:B-1----:R-:W-:Y:S01]  /*c79e0*/  IADD3 R3, P6, R14, R29.reuse, RZ ;  /* 0x0000001d0e037210 */ /* 0x082fe20007fde0ff */
[----:B------:R-:W-:Y:S02]  /*c79f0*/  IMAD.X R20, R13, 0x1, R2, P5 ;  /* 0x000000010d147824 */ /* 0x000fe400028e0602 */
[----:B------:R-:W4:Y:S02]  /*c7a00*/  LDL.LU.64 R12, [R1+0x3660] ;  /* 0x00366000010c7983 */ /* 0x000f240000300a00 */
[----:B------:R1:W-:Y:S02]  /*c7a10*/  STL [R1+0x54], R3 ;  /* 0x0000540301007387 */ /* 0x0003e40000100800 */
[----:B------:R1:W-:Y:S02]  /*c7a20*/  STL [R1+0x48], R20 ;  /* 0x0000481401007387 */ /* 0x0003e40000100800 */
[----:B-1----:R-:W-:-:S02]  /*c7a30*/  IADD3 R3, P5, R6, R29, RZ ;  /* 0x0000001d06037210 */ /* 0x002fc40007fbe0ff */
[----:B------:R-:W-:Y:S02]  /*c7a40*/  IADD3.X R20, R15, R2, RZ, P6, !PT ;  /* 0x000000020f147210 */ /* 0x000fe400037fe4ff */
[----:B------:R-:W4:Y:S01]  /*c7a50*/  LDL.LU.64 R14, [R1+0x3658] ;  /* 0x00365800010e7983 */ /* 0x000f220000300a00 */
        /* <DEDUP_REMOVED lines=9> */
[----:B--2---:R-:W-:-:S05]  /*c7af0*/  IADD3 R3, P5, R16, R29, RZ ;  /* 0x0000001d10037210 */ /* 0x004fca0007fbe0ff */
[----:B------:R3:W-:Y:S01]  /*c7b00*/  STL [R1+0x6c], R3 ;  /* 0x00006c0301007387 */ /* 0x0007e20000100800 */
[----:B------:R1:W-:Y:S01]  /*c7b10*/  STL [R1+0x60], R20 ;  /* 0x0000601401007387 */ /* 0x0003e20000100800 */
[-C--:B---3--:R-:W-:Y:S01]  /*c7b20*/  IADD3 R3, P6, R8, R29.reuse, RZ ;  /* 0x0000001d08037210 */ /* 0x088fe20007fde0ff */
[----:B-1----:R-:W-:Y:S02]  /*c7b30*/  IMAD.X R20, R17, 0x1, R2, P5 ;  /* 0x0000000111147824 */ /* 0x002fe400028e0602 */
[----:B------:R-:W2:Y:S02]  /*c7b40*/  LDL.LU.64 R16, [R1+0x3640] ;  /* 0x0036400001107983 */ /* 0x000ea40000300a00 */
[----:B------:R4:W-:Y:S02]  /*c7b50*/  STL [R1+0x74], R3 ;  /* 0x0000740301007387 */ /* 0x0009e40000100800 */
[----:B------:R1:W-:Y:S01]  /*c7b60*/  STL [R1+0x68], R20 ;  /* 0x0000681401007387 */ /* 0x0003e20000100800 */
[----:B----4-:R-:W-:-:S02]  /*c7b70*/  IADD3 R3, P5, R10, R29, RZ ;  /* 0x0000001d0a037210 */ /* 0x010fc40007fbe0ff */
[----:B-1----:R-:W-:Y:S02]  /*c7b80*/  IADD3.X R20, R9, R2, RZ, P6, !PT ;  /* 0x0000000209147210 */ /* 0x002fe400037fe4ff */
[----:B------:R-:W3:Y:S01]  /*c7b90*/  LDL.LU.64 R8, [R1+0x3638] ;  /* 0x0036380001087983 */ /* 0x000ee20000300a00 */
        /* <DEDUP_REMOVED lines=8> */
[--C-:B------:R-:W-:Y:S02]  /*c7c20*/  IMAD.X R20, R13, 0x1, R2.reuse, P6 ;  /* 0x000000010d147824 */ /* 0x100fe400030e0602 */
[----:B------:R-:W4:Y:S02]  /*c7c30*/  LDL.LU.64 R12, [R1+0x3628] ;  /* 0x00362800010c7983 */ /* 0x000f240000300a00 */
[----:B------:R1:W-:Y:S02]  /*c7c40*/  STL [R1+0x8c], R3 ;  /* 0x00008c0301007387 */ /* 0x0003e40000100800 */
[----:B------:R1:W-:Y:S02]  /*c7c50*/  STL [R1+0x80], R20 ;  /* 0x0000801401007387 */ /* 0x0003e40000100800 */
[----:B-1----:R-:W-:Y:S01]  /*c7c60*/  IADD3 R3, P6, R6, R29, RZ ;  /* 0x0000001d06037210 */ /* 0x002fe20007fde0ff */
[----:B------:R-:W-:-:S02]  /*c7c70*/  IMAD.X R20, R15, 0x1, R2, P5 ;  /* 0x000000010f147824 */ /* 0x000fc400028e0602 */
[----:B------:R-:W4:Y:S02]  /*c7c80*/  LDL.LU.64 R14, [R1+0x3620] ;  /* 0x00362000010e7983 */ /* 0x000f240000300a00 */
[----:B------:R1:W-:Y:S02]  /*c7c90*/  STL [R1+0x94], R3 ;  /* 0x0000940301007387 */ /* 0x0003e40000100800 */
[----:B------:R1:W-:Y:S02]  /*c7ca0*/  STL [R1+0x88], R20 ;  /* 0x0000881401007387 */ /* 0x0003e40000100800 */
[----:B-1----:R-:W-:Y:S02]  /*c7cb0*/  IADD3 R3, P5, R18, R29, RZ ;  /* 0x0000001d12037210 */ /* 0x002fe40007fbe0ff */
[----:B------:R-:W-:Y:S02]  /*c7cc0*/  IADD3.X R20, R7, R2, RZ, P6, !PT ;  /* 0x0000000207147210 */ /* 0x000fe400037fe4ff */
[----:B------:R-:W4:Y:S01]  /*c7cd0*/  LDL.LU.64 R6, [R1+0x3618] ;  /* 0x0036180001067983 */ /* 0x000f220000300a00 */
        /* <DEDUP_REMOVED lines=8> */
[--C-:B-1----:R-:W-:Y:S02]  /*c7d60*/  IMAD.X R20, R17, 0x1, R2.reuse, P6 ;  /* 0x0000000111147824 */ /* 0x102fe400030e0602 */
[----:B------:R-:W2:Y:S02]  /*c7d70*/  LDL.LU.64 R16, [R1+0x3608] ;  /* 0x0036080001107983 */ /* 0x000ea40000300a00 */
[----:B------:R4:W-:Y:S02]  /*c7d80*/  STL [R1+0xac], R3 ;  /* 0x0000ac0301007387 */ /* 0x0009e40000100800 */
[----:B------:R1:W-:Y:S01]  /*c7d90*/  STL [R1+0xa0], R20 ;  /* 0x0000a01401007387 */ /* 0x0003e20000100800 */
[----:B----4-:R-:W-:Y:S01]  /*c7da0*/  IADD3 R3, P6, R10, R29, RZ ;  /* 0x0000001d0a037210 */ /* 0x010fe20007fde0ff */
[----:B-1----:R-:W-:-:S02]  /*c7db0*/  IMAD.X R20, R9, 0x1, R2, P5 ;  /* 0x0000000109147824 */ /* 0x002fc400028e0602 */
[----:B------:R-:W3:Y:S02]  /*c7dc0*/  LDL.LU.64 R8, [R1+0x3600] ;  /* 0x0036000001087983 */ /* 0x000ee40000300a00 */
[----:B------:R-:W-:Y:S02]  /*c7dd0*/  STL [R1+0xb4], R3 ;  /* 0x0000b40301007387 */ /* 0x000fe40000100800 */
[----:B------:R1:W-:Y:S02]  /*c7de0*/  STL [R1+0xa8], R20 ;  /* 0x0000a81401007387 */ /* 0x0003e40000100800 */
[----:B-1----:R-:W-:Y:S02]  /*c7df0*/  IADD3.X R20, R11, R2, RZ, P6, !PT ;  /* 0x000000020b147210 */ /* 0x002fe400037fe4ff */
        /* <DEDUP_REMOVED lines=15> */
[----:B------:R-:W-:Y:S02]  /*c7ef0*/  IMAD.X R20, R7, 0x1, R2, P5 ;  /* 0x0000000107147824 */ /* 0x000fe400028e0602 */
[----:B------:R-:W4:Y:S02]  /*c7f00*/  LDL.LU.64 R6, [R1+0x35e0] ;  /* 0x0035e00001067983 */ /* 0x000f240000300a00 */
[----:B------:R-:W-:Y:S02]  /*c7f10*/  STL [R1+0xd4], R3 ;  /* 0x0000d40301007387 */ /* 0x000fe40000100800 */
[----:B------:R1:W-:Y:S02]  /*c7f20*/  STL [R1+0xc8], R20 ;  /* 0x0000c81401007387 */ /* 0x0003e40000100800 */
[----:B-1----:R-:W-:-:S02]  /*c7f30*/  IADD3.X R20, R19, R2, RZ, P6, !PT ;  /* 0x0000000213147210 */ /* 0x002fc400037fe4ff */
        /* <DEDUP_REMOVED lines=39> */
[-C--:B---3--:R-:W-:Y:S02]  /*c81b0*/  IADD3 R3, P5, R8, R29.reuse, RZ ;  /* 0x0000001d08037210 */ /* 0x088fe40007fbe0ff */
        /* <DEDUP_REMOVED lines=129> */
[-C--:B-1----:R-:W-:Y:S01]  /*c89d0*/  IADD3 R3, P5, R18, R29.reuse, RZ ;  /* 0x0000001d12037210 */ /* 0x082fe20007fbe0ff */
[--C-:B------:R-:W-:Y:S02]  /*c89e0*/  IMAD.X R20, R7, 0x1, R2.reuse, P6 ;  /* 0x0000000107147824 */ /* 0x100fe400030e0602 */
[----:B------:R-:W4:Y:S02]  /*c89f0*/  LDL.LU.64 R6, [R1+0x34c8] ;  /* 0x0034c80001067983 */ /* 0x000f240000300a00 */
[----:B------:R-:W-:Y:S02]  /*c8a00*/  STL [R1+0x21c], R3 ;  /* 0x00021c0301007387 */ /* 0x000fe40000100800 */
[----:B------:R1:W-:Y:S02]  /*c8a10*/  STL [R1+0x210], R20 ;  /* 0x0002101401007387 */ /* 0x0003e40000100800 */
[----:B-1----:R-:W4:Y:S01]  /*c8a20*/  LDL.LU.64 R20, [R1+0x34c0] ;  /* 0x0034c00001147983 */ /* 0x002f220000300a00 */
[----:B------:R-:W-:Y:S01]  /*c8a30*/  IMAD.X R18, R19, 0x1, R2, P5 ;  /* 0x0000000113127824 */ /* 0x000fe200028e0602 */
[----:B--2---:R-:W-:-:S05]  /*c8a40*/  IADD3 R3, P6, R16, R29, RZ ;  /* 0x0000001d10037210 */ /* 0x004fca0007fde0ff */
[----:B------:R3:W-:Y:S01]  /*c8a50*/  STL [R1+0x224], R3 ;  /* 0x0002240301007387 */ /* 0x0007e20000100800 */
[----:B------:R1:W-:Y:S01]  /*c8a60*/  STL [R1+0x218], R18 ;  /* 0x0002181201007387 */ /* 0x0003e20000100800 */
[----:B------:R-:W-:Y:S02]  /*c8a70*/  IADD3.X R16, R17, R2, RZ, P6, !PT ;  /* 0x0000000211107210 */ /* 0x000fe400037fe4ff */
[-C--:B---3--:R-:W-:Y:S01]  /*c8a80*/  IADD3 R3, P5, R8, R29.reuse, RZ ;  /* 0x0000001d08037210 */ /* 0x088fe20007fbe0ff */
[----:B-1----:R-:W2:Y:S04]  /*c8a90*/  LDL.LU.64 R18, [R1+0x34b8] ;  /* 0x0034b80001127983 */ /* 0x002ea80000300a00 */
[----:B------:R4:W-:Y:S01]  /*c8aa0*/  STL [R1+0x22c], R3 ;  /* 0x00022c0301007387 */ /* 0x0009e20000100800 */
        /* <DEDUP_REMOVED lines=21> */
[--C-:B------:R-:W-:Y:S01]  /*c8c00*/  IMAD.X R22, R7, 0x1, R2.reuse, P5 ;  /* 0x0000000107167824 */ /* 0x100fe200028e0602 */
[----:B-1----:R-:W-:Y:S01]  /*c8c10*/  IADD3 R3, P6, R20, R29, RZ ;  /* 0x0000001d14037210 */ /* 0x002fe20007fde0ff */
[----:B------:R-:W4:Y:S04]  /*c8c20*/  LDL.LU.64 R16, [R1+0x3490] ;  /* 0x0034900001107983 */ /* 0x000f280000300a00 */
[----:B------:R2:W-:Y:S01]  /*c8c30*/  STL [R1+0x254], R3 ;  /* 0x0002540301007387 */ /* 0x0005e20000100800 */
[----:B------:R-:W4:Y:S02]  /*c8c40*/  LDL.LU.64 R6, [R1+0x3488] ;  /* 0x0034880001067983 */ /* 0x000f240000300a00 */
[----:B------:R-:W-:-:S02]  /*c8c50*/  IMAD.X R20, R21, 0x1, R2, P6 ;  /* 0x0000000115147824 */ /* 0x000fc400030e0602 */
[----:B------:R-:W-:Y:S01]  /*c8c60*/  STL [R1+0x248], R22 ;  /* 0x0002481601007387 */ /* 0x000fe20000100800 */
[----:B--2---:R-:W-:-:S05]  /*c8c70*/  IADD3 R3, P5, R18, R29, RZ ;  /* 0x0000001d12037210 */ /* 0x004fca0007fbe0ff */
[----:B------:R1:W-:Y:S01]  /*c8c80*/  STL [R1+0x25c], R3 ;  /* 0x00025c0301007387 */ /* 0x0003e20000100800 */
[----:B------:R2:W-:Y:S02]  /*c8c90*/  STL [R1+0x250], R20 ;  /* 0x0002501401007387 */ /* 0x0005e40000100800 */
[----:B-1----:R-:W-:Y:S01]  /*c8ca0*/  IMAD.X R3, R19, 0x1, R2, P5 ;  /* 0x0000000113037824 */ /* 0x002fe200028e0602 */
[----:B--2---:R-:W2:Y:S01]  /*c8cb0*/  LDL.LU.64 R20, [R1+0x3480] ;  /* 0x0034800001147983 */ /* 0x004ea20000300a00 */
[----:B---3--:R-:W-:-:S05]  /*c8cc0*/  IADD3 R22, P6, R8, R29, RZ ;  /* 0x0000001d08167210 */ /* 0x008fca0007fde0ff */
[----:B------:R1:W-:Y:S01]  /*c8cd0*/  STL [R1+0x264], R22 ;  /* 0x0002641601007387 */ /* 0x0003e20000100800 */
[----:B------:R3:W-:Y:S01]  /*c8ce0*/  STL [R1+0x258], R3 ;  /* 0x0002580301007387 */ /* 0x0007e20000100800 */
[----:B----4-:R-:W-:Y:S02]  /*c8cf0*/  IADD3 R18, P5, R10, R29, RZ ;  /* 0x0000001d0a127210 */ /* 0x010fe40007fbe0ff */
[----:B-1----:R-:W4:Y:S01]  /*c8d00*/  LDL.LU.64 R22, [R1+0x3478] ;  /* 0x0034780001167983 */ /* 0x002f220000300a00 */
[----:B---3--:R-:W-:-:S03]  /*c8d10*/  IADD3.X R3, R9, R2, RZ, P6, !PT ;  /* 0x0000000209037210 */ /* 0x008fc600037fe4ff */
[----:B------:R-:W-:Y:S02]  /*c8d20*/  STL [R1+0x26c], R18 ;  /* 0x00026c1201007387 */ /* 0x000fe40000100800 */
[----:B------:R1:W-:Y:S02]  /*c8d30*/  STL [R1+0x260], R3 ;  /* 0x0002600301007387 */ /* 0x0003e40000100800 */
[----:B------:R-:W3:Y:S02]  /*c8d40*/  LDL.LU.64 R24, [R1+0x3470] ;  /* 0x0034700001187983 */ /* 0x000ee40000300a00 */
[----:B-1----:R-:W-:-:S05]  /*c8d50*/  IMAD.X R3, R11, 0x1, R2, P5 ;  /* 0x000000010b037824 */ /* 0x002fca00028e0602 */
[----:B------:R1:W-:Y:S01]  /*c8d60*/  STL [R1+0x268], R3 ;  /* 0x0002680301007387 */ /* 0x0003e20000100800 */
[----:B------:R-:W3:Y:S02]  /*c8d70*/  LDL.LU.64 R26, [R1+0x3468] ;  /* 0x00346800011a7983 */ /* 0x000ee40000300a00 */
[----:B------:R-:W3:Y:S02]  /*c8d80*/  LDL.LU.64 R42, [R1+0x3460] ;  /* 0x00346000012a7983 */ /* 0x000ee40000300a00 */
[----:B------:R-:W3:Y:S01]  /*c8d90*/  LDL.LU.64 R40, [R1+0x3458] ;  /* 0x0034580001287983 */ /* 0x000ee20000300a00 */
[-C--:B------:R-:W-:Y:S02]  /*c8da0*/  IADD3 R8, P6, R12, R29.reuse, RZ ;  /* 0x0000001d0c087210 */ /* 0x080fe40007fde0ff */
[----:B------:R-:W-:-:S05]  /*c8db0*/  IADD3 R10, P5, R14, R29, RZ ;  /* 0x0000001d0e0a7210 */ /* 0x000fca0007fbe0ff */
[--C-:B------:R-:W-:Y:S02]  /*c8dc0*/  IMAD.X R9, R15, 0x1, R2.reuse, P5 ;  /* 0x000000010f097824 */ /* 0x100fe400028e0602 */
[----:B------:R-:W-:Y:S01]  /*c8dd0*/  IMAD.X R31, R13, 0x1, R2, P6 ;  /* 0x000000010d1f7824 */ /* 0x000fe200030e0602 */
[----:B------:R-:W-:-:S05]  /*c8de0*/  IADD3 R14, P5, R6, R29, RZ ;  /* 0x0000001d060e7210 */ /* 0x000fca0007fbe0ff */
[----:B------:R-:W-:Y:S02]  /*c8df0*/  IMAD.X R13, R7, 0x1, R2, P5 ;  /* 0x00000001070d7824 */ /* 0x000fe400028e0602 */
[----:B------:R-:W3:Y:S01]  /*c8e00*/  LDL.LU.64 R6, [R1+0x3448] ;  /* 0x0034480001067983 */ /* 0x000ee20000300a00 */
[----:B------:R-:W3:Y:S01]  /*c8e10*/  LDL.LU.64 R32, [R1+0x3450] ;  /* 0x0034500001207983 */ /* 0x000ee20000300a00 */
[----:B------:R-:W-:Y:S01]  /*c8e20*/  IADD3 R12, P6, R16, R29, RZ ;  /* 0x0000001d100c7210 */ /* 0x000fe20007fde0ff */
[----:B------:R-:W3:Y:S01]  /*c8e30*/  LDL.LU R44, [R1+0x1540] ;  /* 0x00154000012c7983 */ /* 0x000ee20000300800 */
[----:B------:R-:W3:Y:S01]  /*c8e40*/  LDL.LU R45, [R1+0x1544] ;  /* 0x00154400012d7983 */ /* 0x000ee20000300800 */
[----:B------:R-:W3:Y:S01]  /*c8e50*/  LDL.LU R46, [R1+0x1548] ;  /* 0x00154800012e7983 */ /* 0x000ee20000300800 */
[----:B------:R-:W-:Y:S01]  /*c8e60*/  IADD3.X R11, R17, R2, RZ, P6, !PT ;  /* 0x00000002110b7210 */ /* 0x000fe200037fe4ff */
[----:B------:R-:W3:Y:S01]  /*c8e70*/  LDL.LU R47, [R1+0x154c] ;  /* 0x00154c00012f7983 */ /* 0x000ee20000300800 */
[----:B-1----:R-:W-:-:S02]  /*c8e80*/  SEL R3, RZ, 0x4, !P4 ;  /* 0x00000004ff037807 */ /* 0x002fc40006000000 */
[----:B--2---:R-:W-:-:S05]  /*c8e90*/  IADD3 R16, P6, R20, R29, RZ ;  /* 0x0000001d14107210 */ /* 0x004fca0007fde0ff */
[----:B------:R-:W-:Y:S01]  /*c8ea0*/  IMAD.X R15, R21, 0x1, R2, P6 ;  /* 0x00000001150f7824 */ /* 0x000fe200030e0602 */
[-C--:B----4-:R-:W-:Y:S02]  /*c8eb0*/  IADD3 R18, P5, R22, R29.reuse, RZ ;  /* 0x0000001d16127210 */ /* 0x090fe40007fbe0ff */
[----:B---3--:R-:W-:-:S03]  /*c8ec0*/  IADD3 R20, P6, R24, R29, RZ ;  /* 0x0000001d18147210 */ /* 0x008fc60007fde0ff */
[----:B------:R-:W-:Y:S01]  /*c8ed0*/  IMAD.X R17, R23, 0x1, R2, P5 ;  /* 0x0000000117117824 */ /* 0x000fe200028e0602 */
[----:B------:R-:W-:Y:S02]  /*c8ee0*/  IADD3.X R19, R25, R2, RZ, P6, !PT ;  /* 0x0000000219137210 */ /* 0x000fe400037fe4ff */
[-C--:B------:R-:W-:Y:S02]  /*c8ef0*/  IADD3 R22, P5, R26, R29.reuse, RZ ;  /* 0x0000001d1a167210 */ /* 0x080fe40007fbe0ff */
[----:B------:R-:W-:-:S03]  /*c8f00*/  IADD3 R24, P6, R42, R29, RZ ;  /* 0x0000001d2a187210 */ /* 0x000fc60007fde0ff */
[--C-:B------:R-:W-:Y:S01]  /*c8f10*/  IMAD.X R21, R27, 0x1, R2.reuse, P5 ;  /* 0x000000011b157824 */ /* 0x100fe200028e0602 */
[----:B------:R-:W-:Y:S01]  /*c8f20*/  IADD3 R26, P5, R40, R29, RZ ;  /* 0x0000001d281a7210 */ /* 0x000fe20007fbe0ff */
[----:B------:R-:W-:-:S04]  /*c8f30*/  IMAD.X R23, R43, 0x1, R2, P6 ;  /* 0x000000012b177824 */ /* 0x000fc800030e0602 */
[----:B------:R-:W-:Y:S01]  /*c8f40*/  IMAD.X R25, R41, 0x1, R2, P5 ;  /* 0x0000000129197824 */ /* 0x000fe200028e0602 */
[-C--:B------:R-:W-:Y:S02]  /*c8f50*/  IADD3 R28, P6, R6, R29.reuse, RZ ;  /* 0x0000001d061c7210 */ /* 0x080fe40007fde0ff */
[----:B------:R-:W2:Y:S01]  /*c8f60*/  LDL.LU R6, [R1+0x4058] ;  /* 0x0040580001067983 */ /* 0x000ea20000300800 */
[----:B------:R-:W3:Y:S02]  /*c8f70*/  LDL.LU R38, [R1+0x3ab0] ;  /* 0x003ab00001267983 */ /* 0x000ee40000300800 */
[----:B------:R-:W4:Y:S02]  /*c8f80*/  LDL.LU R36, [R1+0x3aa8] ;  /* 0x003aa80001247983 */ /* 0x000f240000300800 */
[----:B------:R-:W2:Y:S01]  /*c8f90*/  LDL.LU R40, [R1+0x1470] ;  /* 0x0014700001287983 */ /* 0x000ea20000300800 */
[----:B------:R-:W2:Y:S01]  /*c8fa0*/  LDL.LU R41, [R1+0x1474] ;  /* 0x0014740001297983 */ /* 0x000ea20000300800 */
[----:B------:R-:W2:Y:S02]  /*c8fb0*/  LDL.LU R42, [R1+0x1478] ;  /* 0x00147800012a7983 */ /* 0x000ea40000300800 */
[----:B------:R-:W2:Y:S01]  /*c8fc0*/  LDL.LU R43, [R1+0x147c] ;  /* 0x00147c00012b7983 */ /* 0x000ea20000300800 */
[----:B------:R-:W-:-:S02]  /*c8fd0*/  IADD3 R30, P4, R32, R29, RZ ;  /* 0x0000001d201e7210 */ /* 0x000fc40007f9e0ff */
[----:B------:R-:W-:Y:S02]  /*c8fe0*/  IADD3.X R27, R7, R2, RZ, P6, !PT ;  /* 0x00000002071b7210 */ /* 0x000fe400037fe4ff */
[----:B------:R-:W4:Y:S01]  /*c8ff0*/  LDL.LU R7, [R1+0x404c] ;  /* 0x00404c0001077983 */ /* 0x000f220000300800 */
[----:B------:R-:W-:-:S03]  /*c9000*/  IMAD.X R29, R33, 0x1, R2, P4 ;  /* 0x00000001211d7824 */ /* 0x000fc600020e0602 */
[----:B------:R-:W4:Y:S01]  /*c9010*/  LDL.LU R33, [R1+0x3aa4] ;  /* 0x003aa40001217983 */ /* 0x000f220000300800 */
[----:B------:R-:W4:Y:S02]  /*c9020*/  LDL.LU R252, [R1+0x3a9c] ;  /* 0x003a9c0001fc7983 */ /* 0x000f240000300800 */
[----:B------:R-:W4:Y:S01]  /*c9030*/  LDL.LU R125, [R1+0x3aa0] ;  /* 0x003aa000017d7983 */ /* 0x000f220000300800 */
[----:B------:R-:W-:Y:S01]  /*c9040*/  HMMA.1688.F32.TF32 R44, R236, R34, R44 ;  /* 0x00000022ec2c723c */ /* 0x000fe2000008102c */
[----:B------:R-:W-:Y:S01]  /*c9050*/  IMAD.MOV.U32 R32, RZ, RZ, c[0x0][0x188] ;  /* 0x00006200ff207624 */ /* 0x000fe200078e00ff */
[----:B------:R-:W-:-:S03]  /*c9060*/  SEL R5, R5, RZ, !P2 ;  /* 0x000000ff05057207 */ /* 0x000fc60005000000 */
[----:B------:R-:W-:Y:S01]  /*c9070*/  IMAD.SHL.U32 R32, R32, 0x40, RZ ;  /* 0x0000004020207824 */ /* 0x000fe200078e00ff */
[----:B------:R-:W-:Y:S02]  /*c9080*/  SEL R3, R3, RZ, !P2 ;  /* 0x000000ff03037207 */ /* 0x000fe40005000000 */
[----:B------:R-:W-:Y:S01]  /*c9090*/  ISETP.NE.U32.AND P5, PT, R5, RZ, PT ;  /* 0x000000ff0500720c */ /* 0x000fe20003fa5070 */
[----:B------:R-:W-:Y:S01]  /*c90a0*/  SEL R5, RZ, 0x4, !P3 ;  /* 0x00000004ff057807 */ /* 0x000fe20005800000 */
[----:B------:R-:W-:Y:S02]  /*c90b0*/  SHF.L.U32 R32, R32, 0x2, RZ ;  /* 0x0000000220207819 */ /* 0x000fe400000006ff */
[----:B------:R-:W-:Y:S01]  /*c90c0*/  ISETP.NE.U32.AND P4, PT, R3, RZ, PT ;  /* 0x000000ff0300720c */ /* 0x000fe20003f85070 */
[----:B------:R-:W-:Y:S01]  /*c90d0*/  SEL R3, RZ, 0x4, P0 ;  /* 0x00000004ff037807 */ /* 0x000fe20000000000 */
[----:B------:R-:W-:-:S03]  /*c90e0*/  SEL R5, R5, RZ, !P2 ;  /* 0x000000ff05057207 */ /* 0x000fc60005000000 */
[----:B------:R-:W-:-:S06]  /*c90f0*/  SEL R3, R3, RZ, !P2 ;  /* 0x000000ff03037207 */ /* 0x000fcc0005000000 */
[----:B------:R-:W-:Y:S01]  /*c9100*/  STL.64 [R1+0x1e20], R44 ;  /* 0x001e202c01007387 */ /* 0x000fe20000100a00 */
[----:B------:R1:W-:Y:S03]  /*c9110*/  STL.64 [R1+0x1e28], R46 ;  /* 0x001e282e01007387 */ /* 0x0003e60000100a00 */
[----:B-1----:R-:W4:Y:S01]  /*c9120*/  LDL.LU.64 R46, [R1+0x4518] ;  /* 0x00451800012e7983 */ /* 0x002f220000300a00 */
[----:B------:R-:W4:Y:S02]  /*c9130*/  LDL.LU.64 R44, [R1+0x4510] ;  /* 0x00451000012c7983 */ /* 0x000f240000300a00 */
[----:B------:R-:W4:Y:S01]  /*c9140*/  LDL.LU R34, [R1+0x3a94] ;  /* 0x003a940001227983 */ /* 0x000f220000300800 */
[----:B--2---:R-:W-:Y:S01]  /*c9150*/  HMMA.1688.F32.TF32 R236, R236, R158, R40 ;  /* 0x0000009eecec723c */ /* 0x004fe20000081028 */
[-C--:B------:R-:W-:Y:S02]  /*c9160*/  IADD3 R6, P3, R6, R32.reuse, RZ ;  /* 0x0000002006067210 */ /* 0x080fe40007f7e0ff */
[----:B---3--:R-:W-:-:S02]  /*c9170*/  IADD3 R38, P0, R38, R32, RZ ;  /* 0x0000002026267210 */ /* 0x008fc40007f1e0ff */
[-C--:B----4-:R-:W-:Y:S01]  /*c9180*/  IADD3 R36, P2, R36, R32.reuse, RZ ;  /* 0x0000002024247210 */ /* 0x090fe20007f5e0ff */
[--C-:B------:R-:W-:Y:S01]  /*c9190*/  IMAD.X R7, R7, 0x1, R0.reuse, P3 ;  /* 0x0000000107077824 */ /* 0x100fe200018e0600 */
[----:B------:R-:W-:Y:S01]  /*c91a0*/  STL [R1+0x4058], R6 ;  /* 0x0040580601007387 */ /* 0x000fe20000100800 */
[--C-:B------:R-:W-:Y:S02]  /*c91b0*/  IMAD.X R33, R33, 0x1, R0.reuse, P0 ;  /* 0x0000000121217824 */ /* 0x100fe400000e0600 */
[----:B------:R-:W-:Y:S01]  /*c91c0*/  STL [R1+0x3ab0], R38 ;  /* 0x003ab02601007387 */ /* 0x000fe20000100800 */
[----:B------:R-:W-:Y:S01]  /*c91d0*/  ISETP.NE.U32.AND P3, PT, R5, RZ, PT ;  /* 0x000000ff0500720c */ /* 0x000fe20003f65070 */
[----:B------:R-:W-:Y:S01]  /*c91e0*/  IMAD.X R252, R252, 0x1, R0, P2 ;  /* 0x00000001fcfc7824 */ /* 0x000fe200010e0600 */
[----:B------:R-:W2:Y:S01]  /*c91f0*/  LDL.LU R5, [R1+0x3a98] ;  /* 0x003a980001057983 */ /* 0x000ea20000300800 */
[----:B------:R-:W-:Y:S02]  /*c9200*/  STL [R1+0x3aa8], R36 ;  /* 0x003aa82401007387 */ /* 0x000fe40000100800 */
[----:B------:R-:W-:Y:S02]  /*c9210*/  STL [R1+0x404c], R7 ;  /* 0x00404c0701007387 */ /* 0x000fe40000100800 */
[----:B------:R-:W-:Y:S01]  /*c9220*/  STL [R1+0x3aa4], R33 ;  /* 0x003aa42101007387 */ /* 0x000fe20000100800 */
[----:B------:R-:W3:Y:S01]  /*c9230*/  LDL.LU.64 R42, [R1+0x4508] ;  /* 0x00450800012a7983 */ /* 0x000ee20000300a00 */
[----:B------:R-:W4:Y:S03]  /*c9240*/  LDL.LU.64 R40, [R1+0x4500] ;  /* 0x0045000001287983 */ /* 0x000f260000300a00 */
[----:B------:R1:W-:Y:S04]  /*c9250*/  LDGSTS.E [R4+0x19800], [R6.64], P1 ;  /* 0x1980000006047fae */ /* 0x0003e80008921844 */
[----:B------:R-:W-:Y:S01]  /*c9260*/  STL.64 [R1+0x1e10], R236 ;  /* 0x001e10ec01007387 */ /* 0x000fe20000100a00 */
[----:B------:R1:W-:Y:S03]  /*c9270*/  STL.64 [R1+0x1e18], R238 ;  /* 0x001e18ee01007387 */ /* 0x0003e60000100a00 */
[----:B-1----:R-:W2:Y:S01]  /*c9280*/  LDL.LU R239, [R1+0x4044] ;  /* 0x0040440001ef7983 */ /* 0x002ea20000300800 */
[----:B------:R1:W-:Y:S02]  /*c9290*/  STL [R1+0x3a9c], R252 ;  /* 0x003a9cfc01007387 */ /* 0x0003e40000100800 */
[----:B------:R-:W2:Y:S01]  /*c92a0*/  LDL.LU R158, [R1+0x4050] ;  /* 0x00405000019e7983 */ /* 0x000ea20000300800 */
[----:B------:R-:W-:-:S05]  /*c92b0*/  IADD3 R125, P2, R125, R32, RZ ;  /* 0x000000207d7d7210 */ /* 0x000fca0007f5e0ff */
[----:B------:R1:W-:Y:S01]  /*c92c0*/  STL [R1+0x3aa0], R125 ;  /* 0x003aa07d01007387 */ /* 0x0003e20000100800 */
[----:B------:R-:W3:Y:S02]  /*c92d0*/  LDL.LU R236, [R1+0x3a8c] ;  /* 0x003a8c0001ec7983 */ /* 0x000ee40000300800 */
[----:B------:R-:W3:Y:S02]  /*c92e0*/  LDL.LU R35, [R1+0x3a90] ;  /* 0x003a900001237983 */ /* 0x000ee40000300800 */
[----:B------:R-:W-:Y:S02]  /*c92f0*/  IMAD.MOV.U32 R6, RZ, RZ, R38 ;  /* 0x000000ffff067224 */ /* 0x000fe400078e0026 */
[----:B------:R-:W-:Y:S01]  /*c9300*/  IMAD.MOV.U32 R7, RZ, RZ, R33 ;  /* 0x000000ffff077224 */ /* 0x000fe200078e0021 */
[----:B------:R-:W-:Y:S01]  /*c9310*/  IADD3.X R34, R34, R0, RZ, P2, !PT ;  /* 0x0000000022227210 */ /* 0x000fe200017fe4ff */
[----:B------:R-:W3:Y:S01]  /*c9320*/  LDL.LU R33, [R1+0x44f8] ;  /* 0x0044f80001217983 */ /* 0x000ee20000300800 */
[----:B------:R-:W-:Y:S01]  /*c9330*/  ISETP.NE.U32.AND P0, PT, R3, RZ, PT ;  /* 0x000000ff0300720c */ /* 0x000fe20003f05070 */
[----:B------:R-:W3:Y:S02]  /*c9340*/  LDL.LU R38, [R1+0x44f4] ;  /* 0x0044f40001267983 */ /* 0x000ee40000300800 */
[----:B------:R-:W3:Y:S01]  /*c9350*/  LDL.LU R3, [R1+0x3a88] ;  /* 0x003a880001037983 */ /* 0x000ee20000300800 */
[----:B------:R1:W-:Y:S04]  /*c9360*/  STL [R1+0x3a94], R34 ;  /* 0x003a942201007387 */ /* 0x0003e80000100800 */
[----:B------:R1:W-:Y:S02]  /*c9370*/  LDGSTS.E [R4+0x19a00], [R6.64], P1 ;  /* 0x19a0000006047fae */ /* 0x0003e40008921844 */
[----:B-1----:R-:W-:Y:S01]  /*c9380*/  IMAD.MOV.U32 R6, RZ, RZ, R36 ;  /* 0x000000ffff067224 */ /* 0x002fe200078e0024 */
[----:B------:R-:W-:-:S05]  /*c9390*/  MOV R7, R252 ;  /* 0x000000fc00077202 */ /* 0x000fca0000000f00 */
[----:B------:R1:W-:Y:S02]  /*c93a0*/  LDGSTS.E [R4+0x19c00], [R6.64], P1 ;  /* 0x19c0000006047fae */ /* 0x0003e40008921844 */
[----:B-1----:R-:W-:Y:S02]  /*c93b0*/  IMAD.MOV.U32 R6, RZ, RZ, R125 ;  /* 0x000000ffff067224 */ /* 0x002fe400078e007d */
[----:B------:R-:W-:-:S05]  /*c93c0*/  IMAD.MOV.U32 R7, RZ, RZ, R34 ;  /* 0x000000ffff077224 */ /* 0x000fca00078e0022 */
[----:B------:R1:W-:Y:S01]  /*c93d0*/  LDGSTS.E [R4+0x19e00], [R6.64], P1 ;  /* 0x19e0000006047fae */ /* 0x0003e20008921844 */
[----:B--2---:R-:W-:-:S05]  /*c93e0*/  IADD3 R158, P2, R158, R32, RZ ;  /* 0x000000209e9e7210 */ /* 0x004fca0007f5e0ff */
[----:B------:R2:W-:Y:S01]  /*c93f0*/  STL [R1+0x4050], R158 ;  /* 0x0040509e01007387 */ /* 0x0005e20000100800 */
[----:B------:R-:W4:Y:S02]  /*c9400*/  LDL.LU R252, [R1+0x44f0] ;  /* 0x0044f00001fc7983 */ /* 0x000f240000300800 */
[----:B------:R-:W4:Y:S02]  /*c9410*/  LDL.LU R159, [R1+0x3a84] ;  /* 0x003a8400019f7983 */ /* 0x000f240000300800 */
[----:B------:R-:W-:Y:S01]  /*c9420*/  IMAD.X R239, R239, 0x1, R0, P2 ;  /* 0x00000001efef7824 */ /* 0x000fe200010e0600 */
[-C--:B------:R-:W-:Y:S01]  /*c9430*/  IADD3 R5, P2, R5, R32.reuse, RZ ;  /* 0x0000002005057210 */ /* 0x080fe20007f5e0ff */
[----:B------:R-:W4:Y:S01]  /*c9440*/  LDL.LU R36, [R1+0x4048] ;  /* 0x0040480001247983 */ /* 0x000f220000300800 */
[----:B------:R-:W4:Y:S02]  /*c9450*/  LDL.LU R125, [R1+0x3a7c] ;  /* 0x003a7c00017d7983 */ /* 0x000f240000300800 */
[----:B------:R-:W-:Y:S02]  /*c9460*/  STL [R1+0x4044], R239 ;  /* 0x004044ef01007387 */ /* 0x000fe40000100800 */
[----:B------:R-:W4:Y:S01]  /*c9470*/  LDL.LU R34, [R1+0x3a80] ;  /* 0x003a800001227983 */ /* 0x000f220000300800 */
[----:B------:R4:W-:Y:S01]  /*c9480*/  STL [R1+0x3a98], R5 ;  /* 0x003a980501007387 */ /* 0x0009e20000100800 */
[----:B------:R-:W4:Y:S01]  /*c9490*/  LDL.LU R238, [R1+0x403c] ;  /* 0x00403c0001ee7983 */ /* 0x000f220000300800 */
[----:B---3--:R-:W-:-:S02]  /*c94a0*/  IADD3 R35, P1, R35, R32, RZ ;  /* 0x0000002023237210 */ /* 0x008fc40007f3e0ff */
[----:B------:R-:W-:Y:S01]  /*c94b0*/  IADD3.X R236, R236, R0, RZ, P2, !PT ;  /* 0x00000000ecec7210 */ /* 0x000fe200017fe4ff */
[----:B-1----:R-:W-:Y:S02]  /*c94c0*/  IMAD.MOV.U32 R6, RZ, RZ, R158 ;  /* 0x000000ffff067224 */ /* 0x002fe400078e009e */
[----:B------:R-:W-:Y:S02]  /*c94d0*/  STL [R1+0x3a90], R35 ;  /* 0x003a902301007387 */ /* 0x000fe40000100800 */
[----:B------:R1:W-:Y:S02]  /*c94e0*/  STL [R1+0x3a8c], R236 ;  /* 0x003a8cec01007387 */ /* 0x0003e40000100800 */
[----:B--2---:R-:W2:Y:S02]  /*c94f0*/  LDL.LU R158, [R1+0x3a78] ;  /* 0x003a7800019e7983 */ /* 0x004ea40000300800 */
[----:B------:R-:W3:Y:S02]  /*c9500*/  LDL.LU R237, [R1+0x3a74] ;  /* 0x003a740001ed7983 */ /* 0x000ee40000300800 */
[----:B------:R-:W-:Y:S01]  /*c9510*/  IMAD.MOV.U32 R7, RZ, RZ, R239 ;  /* 0x000000ffff077224 */ /* 0x000fe200078e00ef */
[----:B------:R-:W-:-:S04]  /*c9520*/  IADD3 R3, P2, R3, R32, RZ ;  /* 0x0000002003037210 */ /* 0x000fc80007f5e0ff */
[----:B------:R1:W-:Y:S04]  /*c9530*/  LDGSTS.E [R4+0x1b800], [R6.64], P5 ;  /* 0x1b80000006047fae */ /* 0x0003e8000a921844 */
[----:B------:R-:W-:Y:S01]  /*c9540*/  STL [R1+0x3a88], R3 ;  /* 0x003a880301007387 */ /* 0x000fe20000100800 */
[----:B-1----:R-:W-:Y:S01]  /*c9550*/  MOV R6, R5 ;  /* 0x0000000500067202 */ /* 0x002fe20000000f00 */
[----:B------:R-:W-:-:S05]  /*c9560*/  IMAD.MOV.U32 R7, RZ, RZ, R236 ;  /* 0x000000ffff077224 */ /* 0x000fca00078e00ec */
[----:B------:R1:W-:Y:S02]  /*c9570*/  LDGSTS.E [R4+0x1ba00], [R6.64], P5 ;  /* 0x1ba0000006047fae */ /* 0x0003e4000a921844 */
[----:B-1----:R-:W-:Y:S02]  /*c9580*/  IMAD.MOV.U32 R6, RZ, RZ, R35 ;  /* 0x000000ffff067224 */ /* 0x002fe400078e0023 */
[--C-:B----4-:R-:W-:Y:S01]  /*c9590*/  IMAD.X R159, R159, 0x1, R0.reuse, P1 ;  /* 0x000000019f9f7824 */ /* 0x110fe200008e0600 */
[----:B------:R-:W-:Y:S01]  /*c95a0*/  IADD3 R36, P1, R36, R32, RZ ;  /* 0x0000002024247210 */ /* 0x000fe20007f3e0ff */
[----:B------:R-:W-:-:S03]  /*c95b0*/  IMAD.X R125, R125, 0x1, R0, P2 ;  /* 0x000000017d7d7824 */ /* 0x000fc600010e0600 */
[----:B------:R-:W-:Y:S01]  /*c95c0*/  MOV R7, R159 ;  /* 0x0000009f00077202 */ /* 0x000fe20000000f00 */
[----:B------:R-:W-:Y:S01]  /*c95d0*/  STL [R1+0x3a84], R159 ;  /* 0x003a849f01007387 */ /* 0x000fe20000100800 */
[----:B------:R-:W4:Y:S02]  /*c95e0*/  LDL.LU R5, [R1+0x3a70] ;  /* 0x003a700001057983 */ /* 0x000f240000300800 */
[----:B------:R-:W4:Y:S01]  /*c95f0*/  LDL.LU R236, [R1+0x3a6c] ;  /* 0x003a6c0001ec7983 */ /* 0x000f220000300800 */
[----:B------:R-:W-:Y:S01]  /*c9600*/  IADD3 R34, P2, R34, R32, RZ ;  /* 0x0000002022227210 */ /* 0x000fe20007f5e0ff */
[----:B------:R-:W-:Y:S01]  /*c9610*/  STL [R1+0x4048], R36 ;  /* 0x0040482401007387 */ /* 0x000fe20000100800 */
[----:B------:R-:W-:Y:S02]  /*c9620*/  IMAD.X R238, R238, 0x1, R0, P1 ;  /* 0x00000001eeee7824 */ /* 0x000fe400008e0600 */
[----:B------:R1:W-:Y:S01]  /*c9630*/  STL [R1+0x3a7c], R125 ;  /* 0x003a7c7d01007387 */ /* 0x0003e20000100800 */
[----:B------:R1:W-:Y:S01]  /*c9640*/  LDGSTS.E [R4+0x1bc00], [R6.64], P5 ;  /* 0x1bc0000006047fae */ /* 0x0003e2000a921844 */
[----:B------:R-:W4:Y:S02]  /*c9650*/  LDL.LU R35, [R1+0x4040] ;  /* 0x0040400001237983 */ /* 0x000f240000300800 */
[----:B-1----:R-:W-:-:S02]  /*c9660*/  IMAD.MOV.U32 R7, RZ, RZ, R125 ;  /* 0x000000ffff077224 */ /* 0x002fc400078e007d */
[----:B------:R-:W4:Y:S01]  /*c9670*/  LDL.LU R125, [R1+0x3a64] ;  /* 0x003a6400017d7983 */ /* 0x000f220000300800 */
[----:B------:R-:W-:Y:S02]  /*c9680*/  STL [R1+0x3a80], R34 ;  /* 0x003a802201007387 */ /* 0x000fe40000100800 */
[----:B------:R-:W-:Y:S02]  /*c9690*/  STL [R1+0x403c], R238 ;  /* 0x00403cee01007387 */ /* 0x000fe40000100800 */
[----:B------:R-:W-:Y:S01]  /*c96a0*/  IMAD.MOV.U32 R6, RZ, RZ, R3 ;  /* 0x000000ffff067224 */ /* 0x000fe200078e0003 */
[----:B------:R-:W4:Y:S01]  /*c96b0*/  LDL.LU R159, [R1+0x4038] ;  /* 0x00403800019f7983 */ /* 0x000f220000300800 */
[----:B------:R-:W4:Y:S01]  /*c96c0*/  LDL.LU R3, [R1+0x3a68] ;  /* 0x003a680001037983 */ /* 0x000f220000300800 */
[----:B--2---:R-:W-:Y:S02]  /*c96d0*/  IADD3 R158, P1, R158, R32, RZ ;  /* 0x000000209e9e7210 */ /* 0x004fe40007f3e0ff */
[----:B------:R1:W-:Y:S01]  /*c96e0*/  LDGSTS.E [R4+0x1be00], [R6.64], P5 ;  /* 0x1be0000006047fae */ /* 0x0003e2000a921844 */
[----:B---3--:R-:W-:Y:S01]  /*c96f0*/  IADD3.X R237, R237, R0, RZ, P2, !PT ;  /* 0x00000000eded7210 */ /* 0x008fe200017fe4ff */
[----:B-1----:R-:W-:-:S02]  /*c9700*/  IMAD.MOV.U32 R6, RZ, RZ, R36 ;  /* 0x000000ffff067224 */ /* 0x002fc400078e0024 */
[----:B------:R-:W-:Y:S01]  /*c9710*/  IMAD.MOV.U32 R7, RZ, RZ, R238 ;  /* 0x000000ffff077224 */ /* 0x000fe200078e00ee */
[----:B------:R-:W2:Y:S01]  /*c9720*/  LDL.LU R36, [R1+0x3a60] ;  /* 0x003a600001247983 */ /* 0x000ea20000300800 */
[----:B------:R-:W-:Y:S02]  /*c9730*/  STL [R1+0x3a78], R158 ;  /* 0x003a789e01007387 */ /* 0x000fe40000100800 */
[----:B------:R1:W-:Y:S01]  /*c9740*/  STL [R1+0x3a74], R237 ;  /* 0x003a74ed01007387 */ /* 0x0003e20000100800 */
[----:B------:R3:W-:Y:S02]  /*c9750*/  LDGSTS.E [R4+0x1d800], [R6.64], P4 ;  /* 0x1d80000006047fae */ /* 0x0007e4000a121844 */
[----:B---3--:R-:W-:Y:S02]  /*c9760*/  IMAD.MOV.U32 R7, RZ, RZ, R237 ;  /* 0x000000ffff077224 */ /* 0x008fe400078e00ed */
[----:B-1----:R-:W3:Y:S01]  /*c9770*/  LDL.LU R237, [R1+0x3a5c] ;  /* 0x003a5c0001ed7983 */ /* 0x002ee20000300800 */
[----:B------:R-:W-:-:S05]  /*c9780*/  MOV R6, R34 ;  /* 0x0000002200067202 */ /* 0x000fca0000000f00 */
[----:B------:R1:W-:Y:S02]  /*c9790*/  LDGSTS.E [R4+0x1da00], [R6.64], P4 ;  /* 0x1da0000006047fae */ /* 0x0003e4000a121844 */
[----:B-1----:R-:W-:Y:S01]  /*c97a0*/  IMAD.MOV.U32 R6, RZ, RZ, R158 ;  /* 0x000000ffff067224 */ /* 0x002fe200078e009e */
[-C--:B----4-:R-:W-:Y:S01]  /*c97b0*/  IADD3 R5, P2, R5, R32.reuse, RZ ;  /* 0x0000002005057210 */ /* 0x090fe20007f5e0ff */
[----:B------:R-:W-:Y:S01]  /*c97c0*/  IMAD.X R236, R236, 0x1, R0, P1 ;  /* 0x00000001ecec7824 */ /* 0x000fe200008e0600 */
[----:B------:R-:W-:-:S03]  /*c97d0*/  IADD3 R35, P1, R35, R32, RZ ;  /* 0x0000002023237210 */ /* 0x000fc60007f3e0ff */
[----:B------:R-:W-:Y:S01]  /*c97e0*/  STL [R1+0x3a70], R5 ;  /* 0x003a700501007387 */ /* 0x000fe20000100800 */
[----:B------:R1:W-:Y:S02]  /*c97f0*/  STL [R1+0x3a6c], R236 ;  /* 0x003a6cec01007387 */ /* 0x0003e40000100800 */
[----:B------:R-:W4:Y:S01]  /*c9800*/  LDL.LU R34, [R1+0x3a58] ;  /* 0x003a580001227983 */ /* 0x000f220000300800 */
[----:B------:R-:W-:Y:S01]  /*c9810*/  MOV R7, R236 ;  /* 0x000000ec00077202 */ /* 0x000fe20000000f00 */
[----:B------:R-:W-:Y:S04]  /*c9820*/  STL [R1+0x4040], R35 ;  /* 0x0040402301007387 */ /* 0x000fe80000100800 */
[----:B------:R1:W-:Y:S01]  /*c9830*/  LDGSTS.E [R4+0x1dc00], [R6.64], P4 ;  /* 0x1dc0000006047fae */ /* 0x0003e2000a121844 */
[----:B------:R-:W-:-:S02]  /*c9840*/  IMAD.X R125, R125, 0x1, R0, P2 ;  /* 0x000000017d7d7824 */ /* 0x000fc400010e0600 */
[----:B------:R-:W-:Y:S01]  /*c9850*/  IMAD.X R159, R159, 0x1, R0, P1 ;  /* 0x000000019f9f7824 */ /* 0x000fe200008e0600 */
[----:B------:R-:W-:Y:S02]  /*c9860*/  IADD3 R3, P2, R3, R32, RZ ;  /* 0x0000002003037210 */ /* 0x000fe40007f5e0ff */
[----:B------:R2:W-:Y:S01]  /*c9870*/  STL [R1+0x3a64], R125 ;  /* 0x003a647d01007387 */ /* 0x0005e20000100800 */
[----:B-1----:R-:W4:Y:S02]  /*c9880*/  LDL.LU R236, [R1+0x3a54] ;  /* 0x003a540001ec7983 */ /* 0x002f240000300800 */
[----:B------:R-:W-:Y:S01]  /*c9890*/  IMAD.MOV.U32 R6, RZ, RZ, R5 ;  /* 0x000000ffff067224 */ /* 0x000fe200078e0005 */
[----:B------:R-:W-:Y:S01]  /*c98a0*/  STL [R1+0x3a68], R3 ;  /* 0x003a680301007387 */ /* 0x000fe20000100800 */
[----:B------:R1:W-:Y:S02]  /*c98b0*/  STL [R1+0x4038], R159 ;  /* 0x0040389f01007387 */ /* 0x0003e40000100800 */
[----:B------:R-:W4:Y:S02]  /*c98c0*/  LDL.LU R158, [R1+0x3a50] ;  /* 0x003a5000019e7983 */ /* 0x000f240000300800 */
[----:B------:R-:W4:Y:S02]  /*c98d0*/  LDL.LU R5, [R1+0x445c] ;  /* 0x00445c0001057983 */ /* 0x000f240000300800 */
[----:B------:R-:W-:-:S02]  /*c98e0*/  IMAD.MOV.U32 R7, RZ, RZ, R125 ;  /* 0x000000ffff077224 */ /* 0x000fc400078e007d */
[----:B--2---:R-:W2:Y:S04]  /*c98f0*/  LDL.LU R125, [R1+0x4454] ;  /* 0x00445400017d7983 */ /* 0x004ea80000300800 */
[----:B------:R1:W-:Y:S01]  /*c9900*/  LDGSTS.E [R4+0x1de00], [R6.64], P4 ;  /* 0x1de0000006047fae */ /* 0x0003e2000a121844 */
[----:B------:R-:W-:-:S05]  /*c9910*/  IADD3 R36, P1, R36, R32, RZ ;  /* 0x0000002024247210 */ /* 0x000fca0007f3e0ff */
[----:B------:R3:W-:Y:S01]  /*c9920*/  STL [R1+0x3a60], R36 ;  /* 0x003a602401007387 */ /* 0x0007e20000100800 */
[----:B-1----:R-:W-:Y:S01]  /*c9930*/  IMAD.MOV.U32 R6, RZ, RZ, R35 ;  /* 0x000000ffff067224 */ /* 0x002fe200078e0023 */
[----:B---3--:R-:W-:-:S05]  /*c9940*/  IADD3.X R237, R237, R0, RZ, P2, !PT ;  /* 0x00000000eded7210 */ /* 0x008fca00017fe4ff */
[----:B------:R1:W-:Y:S01]  /*c9950*/  STL [R1+0x3a5c], R237 ;  /* 0x003a5ced01007387 */ /* 0x0003e20000100800 */
[----:B------:R-:W3:Y:S02]  /*c9960*/  LDL.LU R35, [R1+0x4458] ;  /* 0x0044580001237983 */ /* 0x000ee40000300800 */
[----:B------:R-:W-:Y:S02]  /*c9970*/  IMAD.MOV.U32 R7, RZ, RZ, R159 ;  /* 0x000000ffff077224 */ /* 0x000fe400078e009f */
[----:B------:R-:W-:-:S03]  /*c9980*/  IMAD.MOV.U32 R159, RZ, RZ, c[0x0][0x18c] ;  /* 0x00006300ff9f7624 */ /* 0x000fc600078e00ff */
[----:B------:R1:W-:Y:S02]  /*c9990*/  LDGSTS.E [R4+0x1f800], [R6.64], P3 ;  /* 0x1f80000006047fae */ /* 0x0003e40009921844 */
[----:B------:R-:W-:-:S05]  /*c99a0*/  SHF.L.U32 R159, R159, 0x6, RZ ;  /* 0x000000069f9f7819 */ /* 0x000fca00000006ff */
[----:B------:R-:W-:Y:S02]  /*c99b0*/  IMAD.SHL.U32 R159, R159, 0x4, RZ ;  /* 0x000000049f9f7824 */ /* 0x000fe400078e00ff */
[----:B-1----:R-:W-:Y:S01]  /*c99c0*/  IMAD.MOV.U32 R6, RZ, RZ, R3 ;  /* 0x000000ffff067224 */ /* 0x002fe200078e0003 */
[----:B------:R-:W-:-:S05]  /*c99d0*/  MOV R7, R237 ;  /* 0x000000ed00077202 */ /* 0x000fca0000000f00 */
[----:B------:R1:W-:Y:S02]  /*c99e0*/  LDGSTS.E [R4+0x1fa00], [R6.64], P3 ;  /* 0x1fa0000006047fae */ /* 0x0003e40009921844 */
[----:B-1----:R-:W-:Y:S01]  /*c99f0*/  IMAD.MOV.U32 R6, RZ, RZ, R36 ;  /* 0x000000ffff067224 */ /* 0x002fe200078e0024 */
[----:B----4-:R-:W-:Y:S02]  /*c9a00*/  IADD3 R34, P2, R34, R32, RZ ;  /* 0x0000002022227210 */ /* 0x010fe40007f5e0ff */
[----:B------:R-:W4:Y:S03]  /*c9a10*/  LDL.LU R32, [R1+0x444c] ;  /* 0x00444c0001207983 */ /* 0x000f260000300800 */
[----:B------:R-:W-:Y:S02]  /*c9a20*/  STL [R1+0x3a58], R34 ;  /* 0x003a582201007387 */ /* 0x000fe40000100800 */
[----:B------:R-:W4:Y:S02]  /*c9a30*/  LDL.LU R238, [R1+0x4450] ;  /* 0x0044500001ee7983 */ /* 0x000f240000300800 */
[----:B------:R-:W-:-:S02]  /*c9a40*/  IMAD.X R236, R236, 0x1, R0, P1 ;  /* 0x00000001ecec7824 */ /* 0x000fc400008e0600 */
[----:B------:R-:W-:Y:S01]  /*c9a50*/  IMAD.X R158, R158, 0x1, R0, P2 ;  /* 0x000000019e9e7824 */ /* 0x000fe200010e0600 */
[-C--:B------:R-:W-:Y:S02]  /*c9a60*/  IADD3 R5, P1, R5, R159.reuse, RZ ;  /* 0x0000009f05057210 */ /* 0x080fe40007f3e0ff */
[----:B------:R1:W-:Y:S01]  /*c9a70*/  STL [R1+0x3a54], R236 ;  /* 0x003a54ec01007387 */ /* 0x0003e20000100800 */
[----:B------:R-:W4:Y:S03]  /*c9a80*/  LDL.LU R36, [R1+0x4444] ;  /* 0x0044440001247983 */ /* 0x000f260000300800 */
[----:B------:R1:W-:Y:S01]  /*c9a90*/  STL [R1+0x445c], R5 ;  /* 0x00445c0501007387 */ /* 0x0003e20000100800 */
[----:B------:R1:W-:Y:S02]  /*c9aa0*/  STL [R1+0x3a50], R158 ;  /* 0x003a509e01007387 */ /* 0x0003e40000100800 */
[----:B------:R-:W4:Y:S01]  /*c9ab0*/  LDL.LU R237, [R1+0x4448] ;  /* 0x0044480001ed7983 */ /* 0x000f220000300800 */
[----:B--2---:R-:W-:Y:S01]  /*c9ac0*/  IADD3 R125, P2, R125, R159, RZ ;  /* 0x0000009f7d7d7210 */ /* 0x004fe20007f5e0ff */
[----:B------:R-:W-:-:S04]  /*c9ad0*/  IMAD.MOV.U32 R7, RZ, RZ, R236 ;  /* 0x000000ffff077224 */ /* 0x000fc800078e00ec */
[----:B------:R-:W-:Y:S04]  /*c9ae0*/  STL [R1+0x4454], R125 ;  /* 0x0044547d01007387 */ /* 0x000fe80000100800 */
[----:B------:R2:W-:Y:S02]  /*c9af0*/  LDGSTS.E [R4+0x1fc00], [R6.64], P3 ;  /* 0x1fc0000006047fae */ /* 0x0005e40009921844 */
[----:B--2---:R-:W-:Y:S02]  /*c9b00*/  IMAD.MOV.U32 R6, RZ, RZ, R34 ;  /* 0x000000ffff067224 */ /* 0x004fe400078e0022 */
[----:B---3--:R-:W-:-:S05]  /*c9b10*/  IMAD.X R35, R35, 0x1, R2, P1 ;  /* 0x0000000123237824 */ /* 0x008fca00008e0602 */
[----:B------:R2:W-:Y:S01]  /*c9b20*/  STL [R1+0x4458], R35 ;  /* 0x0044582301007387 */ /* 0x0005e20000100800 */
[----:B-1----:R-:W3:Y:S02]  /*c9b30*/  LDL.LU R236, [R1+0x4440] ;  /* 0x0044400001ec7983 */ /* 0x002ee40000300800 */
[----:B------:R-:W3:Y:S01]  /*c9b40*/  LDL.LU R34, [R1+0x443c] ;  /* 0x00443c0001227983 */ /* 0x000ee20000300800 */
[----:B------:R-:W1:Y:S01]  /*c9b50*/  S2R R3, SR_TID.X ;  /* 0x0000000000037919 */ /* 0x000e620000002100 */
[----:B------:R-:W-:-:S05]  /*c9b60*/  MOV R7, R158 ;  /* 0x0000009e00077202 */ /* 0x000fca0000000f00 */
[----:B------:R1:W-:Y:S01]  /*c9b70*/  LDGSTS.E [R4+0x1fe00], [R6.64], P3 ;  /* 0x1fe0000006047fae */ /* 0x0003e20009921844 */
[----:B------:R-:W0:Y:S01]  /*c9b80*/  LDGDEPBAR ;  /* 0x00000000000079af */ /* 0x000e220000000000 */
[----:B-1----:R-:W-:Y:S01]  /*c9b90*/  SHF.R.S32.HI R239, RZ, 0x6, R3 ;  /* 0x00000006ffef7819 */ /* 0x002fe20000011403 */
[----:B------:R-:W-:-:S03]  /*c9ba0*/  LOP3.LUT R3, R3, 0x3f, RZ, 0xc0, !PT ;  /* 0x0000003f03037812 */ /* 0x000fc600078ec0ff */
[----:B------:R-:W-:Y:S02]  /*c9bb0*/  SGXT R239, R239, 0x1 ;  /* 0x00000001efef781a */ /* 0x000fe40000000200 */
[----:B------:R-:W-:-:S04]  /*c9bc0*/  SHF.L.U32 R3, R3, 0x2, RZ ;  /* 0x0000000203037819 */ /* 0x000fc800000006ff */
[----:B------:R-:W-:Y:S01]  /*c9bd0*/  LOP3.LUT R3, R3, 0x110, R239, 0x78, !PT ;  /* 0x0000011003037812 */ /* 0x000fe200078e78ef */
[----:B------:R-:W-:-:S04]  /*c9be0*/  IMAD.MOV.U32 R4, RZ, RZ, R5 ;  /* 0x000000ffff047224 */ /* 0x000fc800078e0005 */
[----:B------:R-:W-:Y:S02]  /*c9bf0*/  IMAD R3, R252, 0x20000, R3 ;  /* 0x00020000fc037824 */ /* 0x000fe400078e0203 */
[----:B------:R-:W-:-:S03]  /*c9c00*/  IMAD.MOV.U32 R5, RZ, RZ, R35 ;  /* 0x000000ffff057224 */ /* 0x000fc600078e0023 */
[----:B------:R-:W-:-:S05]  /*c9c10*/  IADD3 R6, R3, 0x100000, RZ ;  /* 0x0010000003067810 */ /* 0x000fca0007ffe0ff */
[----:B------:R1:W-:Y:S02]  /*c9c20*/  LDGSTS.E [R6+-0x80000], [R4.64], P0 ;  /* 0x8000000004067fae */ /* 0x0003e40008121844 */
[----:B-1----:R-:W-:Y:S01]  /*c9c30*/  IMAD.MOV.U32 R4, RZ, RZ, R125 ;  /* 0x000000ffff047224 */ /* 0x002fe200078e007d */
[----:B------:R-:W-:Y:S02]  /*c9c40*/  IADD3 R7, R3, 0x100000, RZ ;  /* 0x0010000003077810 */ /* 0x000fe40007ffe0ff */
[----:B----4-:R-:W-:Y:S01]  /*c9c50*/  IADD3 R32, P1, R32, R159, RZ ;  /* 0x0000009f20207210 */ /* 0x010fe20007f3e0ff */
[----:B------:R-:W-:-:S04]  /*c9c60*/  IMAD.X R238, R238, 0x1, R2, P2 ;  /* 0x00000001eeee7824 */ /* 0x000fc800010e0602 */
[----:B------:R-:W-:Y:S01]  /*c9c70*/  STL [R1+0x444c], R32 ;  /* 0x00444c2001007387 */ /* 0x000fe20000100800 */
[----:B------:R-:W4:Y:S02]  /*c9c80*/  LDL.LU R158, [R1+0x4438] ;  /* 0x00443800019e7983 */ /* 0x000f240000300800 */
[----:B------:R1:W-:Y:S02]  /*c9c90*/  STL [R1+0x4450], R238 ;  /* 0x004450ee01007387 */ /* 0x0003e40000100800 */
[----:B--2---:R-:W2:Y:S01]  /*c9ca0*/  LDL.LU R35, [R1+0x4434] ;  /* 0x0044340001237983 */ /* 0x004ea20000300800 */
[----:B------:R-:W2:Y:S01]  /*c9cb0*/  LDL.LU R125, [R1+0x4430] ;  /* 0x00443000017d7983 */ /* 0x000ea20000300800 */
[----:B------:R-:W-:-:S05]  /*c9cc0*/  IMAD.MOV.U32 R5, RZ, RZ, R238 ;  /* 0x000000ffff057224 */ /* 0x000fca00078e00ee */
[----:B------:R1:W-:Y:S01]  /*c9cd0*/  LDGSTS.E [R7+-0x7f800], [R4.64], P0 ;  /* 0x8080000004077fae */ /* 0x0003e20008121844 */
[----:B------:R-:W-:Y:S02]  /*c9ce0*/  IADD3 R36, P2, R36, R159, RZ ;  /* 0x0000009f24247210 */ /* 0x000fe40007f5e0ff */
[----:B------:R-:W-:-:S03]  /*c9cf0*/  IADD3.X R237, R237, R2, RZ, P1, !PT ;  /* 0x00000002eded7210 */ /* 0x000fc60000ffe4ff */
[----:B------:R-:W-:Y:S04]  /*c9d00*/  STL [R1+0x4444], R36 ;  /* 0x0044442401007387 */ /* 0x000fe80000100800 */
[----:B------:R3:W-:Y:S01]  /*c9d10*/  STL [R1+0x4448], R237 ;  /* 0x004448ed01007387 */ /* 0x0007e20000100800 */
[----:B-1----:R-:W2:Y:S03]  /*c9d20*/  LDL.LU R238, [R1+0x442c] ;  /* 0x00442c0001ee7983 */ /* 0x002ea60000300800 */
[----:B------:R-:W2:Y:S01]  /*c9d30*/  LDL.LU R239, [R1+0x4428] ;  /* 0x0044280001ef7983 */ /* 0x000ea20000300800 */
[----:B------:R-:W-:Y:S01]  /*c9d40*/  MOV R4, R32 ;  /* 0x0000002000047202 */ /* 0x000fe20000000f00 */
[----:B---3--:R-:W-:Y:S01]  /*c9d50*/  IMAD.X R236, R236, 0x1, R2, P2 ;  /* 0x00000001ecec7824 */ /* 0x008fe200010e0602 */
[----:B------:R-:W-:-:S05]  /*c9d60*/  IADD3 R34, P1, R34, R159, RZ ;  /* 0x0000009f22227210 */ /* 0x000fca0007f3e0ff */
[----:B------:R-:W-:Y:S01]  /*c9d70*/  STL [R1+0x443c], R34 ;  /* 0x00443c2201007387 */ /* 0x000fe20000100800 */
[----:B------:R1:W-:Y:S02]  /*c9d80*/  STL [R1+0x4440], R236 ;  /* 0x004440ec01007387 */ /* 0x0003e40000100800 */
[----:B------:R-:W3:Y:S02]  /*c9d90*/  LDL.LU R32, [R1+0x4424] ;  /* 0x0044240001207983 */ /* 0x000ee40000300800 */
[----:B------:R-:W-:Y:S02]  /*c9da0*/  IMAD.MOV.U32 R5, RZ, RZ, R237 ;  /* 0x000000ffff057224 */ /* 0x000fe400078e00ed */
[----:B------:R-:W3:Y:S04]  /*c9db0*/  LDL.LU R237, [R1+0x4420] ;  /* 0x0044200001ed7983 */ /* 0x000ee80000300800 */
[----:B------:R1:W-:Y:S02]  /*c9dc0*/  LDGSTS.E [R6+-0x7f000], [R4.64], P0 ;  /* 0x8100000004067fae */ /* 0x0003e40008121844 */
[----:B-1----:R-:W-:Y:S01]  /*c9dd0*/  IMAD.MOV.U32 R4, RZ, RZ, R36 ;  /* 0x000000ffff047224 */ /* 0x002fe200078e0024 */
[----:B------:R-:W-:-:S05]  /*c9de0*/  MOV R5, R236 ;  /* 0x000000ec00057202 */ /* 0x000fca0000000f00 */
[----:B------:R1:W-:Y:S02]  /*c9df0*/  LDGSTS.E [R7+-0x7e800], [R4.64], P0 ;  /* 0x8180000004077fae */ /* 0x0003e40008121844 */
[----:B-1----:R-:W-:Y:S02]  /*c9e00*/  IMAD.MOV.U32 R4, RZ, RZ, R34 ;  /* 0x000000ffff047224 */ /* 0x002fe400078e0022 */
[----:B----4-:R-:W-:Y:S01]  /*c9e10*/  IMAD.X R158, R158, 0x1, R2, P1 ;  /* 0x000000019e9e7824 */ /* 0x010fe200008e0602 */
[----:B--2---:R-:W-:-:S05]  /*c9e20*/  IADD3 R35, P2, R35, R159, RZ ;  /* 0x0000009f23237210 */ /* 0x004fca0007f5e0ff */
[----:B------:R-:W-:Y:S01]  /*c9e30*/  STL [R1+0x4434], R35 ;  /* 0x0044342301007387 */ /* 0x000fe20000100800 */
[----:B------:R-:W-:Y:S02]  /*c9e40*/  IMAD.X R125, R125, 0x1, R2, P2 ;  /* 0x000000017d7d7824 */ /* 0x000fe400010e0602 */
[----:B------:R-:W-:Y:S02]  /*c9e50*/  STL [R1+0x4438], R158 ;  /* 0x0044389e01007387 */ /* 0x000fe40000100800 */
[----:B------:R-:W2:Y:S01]  /*c9e60*/  LDL.LU R36, [R1+0x441c] ;  /* 0x00441c0001247983 */ /* 0x000ea20000300800 */
[----:B------:R-:W4:Y:S01]  /*c9e70*/  LDL.LU R236, [R1+0x4418] ;  /* 0x0044180001ec7983 */ /* 0x000f220000300800 */
[----:B------:R-:W-:-:S05]  /*c9e80*/  IMAD.MOV.U32 R5, RZ, RZ, R158 ;  /* 0x000000ffff057224 */ /* 0x000fca00078e009e */
[----:B------:R1:W-:Y:S01]  /*c9e90*/  LDGSTS.E [R6+-0x7e000], [R4.64], P0 ;  /* 0x8200000004067fae */ /* 0x0003e20008121844 */
[----:B------:R-:W-:-:S05]  /*c9ea0*/  IADD3 R238, P1, R238, R159, RZ ;  /* 0x0000009feeee7210 */ /* 0x000fca0007f3e0ff */
[----:B------:R-:W-:Y:S01]  /*c9eb0*/  STL [R1+0x442c], R238 ;  /* 0x00442cee01007387 */ /* 0x000fe20000100800 */
[----:B------:R1:W-:Y:S02]  /*c9ec0*/  STL [R1+0x4430], R125 ;  /* 0x0044307d01007387 */ /* 0x0003e40000100800 */
[----:B------:R-:W4:Y:S01]  /*c9ed0*/  LDL.LU R34, [R1+0x4414] ;  /* 0x0044140001227983 */ /* 0x000f220000300800 */
[----:B------:R-:W-:Y:S01]  /*c9ee0*/  IADD3.X R239, R239, R2, RZ, P1, !PT ;  /* 0x00000002efef7210 */ /* 0x000fe20000ffe4ff */
[----:B-1----:R-:W-:Y:S02]  /*c9ef0*/  IMAD.MOV.U32 R5, RZ, RZ, R125 ;  /* 0x000000ffff057224 */ /* 0x002fe400078e007d */
[----:B------:R-:W-:-:S05]  /*c9f00*/  IMAD.MOV.U32 R4, RZ, RZ, R35 ;  /* 0x000000ffff047224 */ /* 0x000fca00078e0023 */
[----:B------:R1:W-:Y:S04]  /*c9f10*/  LDGSTS.E [R7+-0x7d800], [R4.64], P0 ;  /* 0x8280000004077fae */ /* 0x0003e80008121844 */
[----:B------:R-:W4:Y:S01]  /*c9f20*/  LDL.LU R125, [R1+0x4410] ;  /* 0x00441000017d7983 */ /* 0x000f220000300800 */
[----:B---3--:R-:W-:-:S05]  /*c9f30*/  IADD3 R32, P2, R32, R159, RZ ;  /* 0x0000009f20207210 */ /* 0x008fca0007f5e0ff */
[----:B------:R3:W-:Y:S01]  /*c9f40*/  STL [R1+0x4424], R32 ;  /* 0x0044242001007387 */ /* 0x0007e20000100800 */
[----:B------:R-:W-:Y:S02]  /*c9f50*/  STL [R1+0x4428], R239 ;  /* 0x004428ef01007387 */ /* 0x000fe40000100800 */
[----:B------:R-:W4:Y:S02]  /*c9f60*/  LDL.LU R35, [R1+0x440c] ;  /* 0x00440c0001237983 */ /* 0x000f240000300800 */
[----:B------:R-:W4:Y:S01]  /*c9f70*/  LDL.LU R158, [R1+0x4404] ;  /* 0x00440400019e7983 */ /* 0x000f220000300800 */
[----:B-1----:R-:W-:Y:S02]  /*c9f80*/  MOV R4, R238 ;  /* 0x000000ee00047202 */ /* 0x002fe40000000f00 */
[----:B------:R-:W4:Y:S01]  /*c9f90*/  LDL.LU R238, [R1+0x4408] ;  /* 0x0044080001ee7983 */ /* 0x000f220000300800 */
[----:B------:R-:W-:Y:S02]  /*c9fa0*/  IMAD.MOV.U32 R5, RZ, RZ, R239 ;  /* 0x000000ffff057224 */ /* 0x000fe400078e00ef */
[----:B------:R-:W-:-:S03]  /*c9fb0*/  IMAD.X R237, R237, 0x1, R2, P2 ;  /* 0x00000001eded7824 */ /* 0x000fc600010e0602 */
[----:B------:R1:W-:Y:S02]  /*c9fc0*/  LDGSTS.E [R6+-0x7d000], [R4.64], P0 ;  /* 0x8300000004067fae */ /* 0x0003e40008121844 */
[----:B-1----:R-:W-:Y:S01]  /*c9fd0*/  IMAD.MOV.U32 R4, RZ, RZ, R32 ;  /* 0x000000ffff047224 */ /* 0x002fe200078e0020 */
[----:B------:R-:W-:-:S05]  /*c9fe0*/  MOV R5, R237 ;  /* 0x000000ed00057202 */ /* 0x000fca0000000f00 */
[----:B------:R1:W-:Y:S01]  /*c9ff0*/  LDGSTS.E [R7+-0x7c800], [R4.64], P0 ;  /* 0x8380000004077fae */ /* 0x0003e20008121844 */
[----:B--2---:R-:W-:-:S05]  /*ca000*/  IADD3 R36, P1, R36, R159, RZ ;  /* 0x0000009f24247210 */ /* 0x004fca0007f3e0ff */
[----:B----4-:R-:W-:Y:S01]  /*ca010*/  IMAD.X R236, R236, 0x1, R2, P1 ;  /* 0x00000001ecec7824 */ /* 0x010fe200008e0602 */
[----:B------:R-:W-:Y:S01]  /*ca020*/  STL [R1+0x441c], R36 ;  /* 0x00441c2401007387 */ /* 0x000fe20000100800 */
[----:B------:R2:W-:Y:S02]  /*ca030*/  STL [R1+0x4420], R237 ;  /* 0x004420ed01007387 */ /* 0x0005e40000100800 */
[----:B---3--:R-:W3:Y:S02]  /*ca040*/  LDL.LU R32, [R1+0x43fc] ;  /* 0x0043fc0001207983 */ /* 0x008ee40000300800 */
[----:B-1----:R-:W-:Y:S01]  /*ca050*/  IMAD.MOV.U32 R4, RZ, RZ, R36 ;  /* 0x000000ffff047224 */ /* 0x002fe200078e0024 */
[----:B------:R-:W-:-:S05]  /*ca060*/  IADD3 R34, P2, R34, R159, RZ ;  /* 0x0000009f22227210 */ /* 0x000fca0007f5e0ff */
[----:B------:R-:W-:Y:S01]  /*ca070*/  STL [R1+0x4414], R34 ;  /* 0x0044142201007387 */ /* 0x000fe20000100800 */
[----:B------:R-:W-:Y:S02]  /*ca080*/  STL [R1+0x4418], R236 ;  /* 0x004418ec01007387 */ /* 0x000fe40000100800 */
[----:B--2---:R-:W2:Y:S02]  /*ca090*/  LDL.LU R237, [R1+0x4400] ;  /* 0x0044000001ed7983 */ /* 0x004ea40000300800 */
[----:B------:R-:W4:Y:S02]  /*ca0a0*/  LDL.LU R36, [R1+0x43f8] ;  /* 0x0043f80001247983 */ /* 0x000f240000300800 */
[----:B------:R-:W-:Y:S02]  /*ca0b0*/  IMAD.X R125, R125, 0x1, R2, P2 ;  /* 0x000000017d7d7824 */ /* 0x000fe400010e0602 */
[----:B------:R-:W-:-:S05]  /*ca0c0*/  IMAD.MOV.U32 R5, RZ, RZ, R236 ;  /* 0x000000ffff057224 */ /* 0x000fca00078e00ec */
[----:B------:R1:W-:Y:S01]  /*ca0d0*/  LDGSTS.E [R6+-0x7c000], [R4.64], P0 ;  /* 0x8400000004067fae */ /* 0x0003e20008121844 */
[-C--:B------:R-:W-:Y:S02]  /*ca0e0*/  IADD3 R35, P1, R35, R159.reuse, RZ ;  /* 0x0000009f23237210 */ /* 0x080fe40007f3e0ff */
[----:B------:R-:W-:Y:S01]  /*ca0f0*/  IADD3 R158, P2, R158, R159, RZ ;  /* 0x0000009f9e9e7210 */ /* 0x000fe20007f5e0ff */
[----:B-1----:R-:W-:Y:S01]  /*ca100*/  IMAD.MOV.U32 R5, RZ, RZ, R125 ;  /* 0x000000ffff057224 */ /* 0x002fe200078e007d */
[----:B------:R-:W-:Y:S01]  /*ca110*/  IADD3.X R238, R238, R2, RZ, P1, !PT ;  /* 0x00000002eeee7210 */ /* 0x000fe20000ffe4ff */
[----:B------:R-:W-:Y:S01]  /*ca120*/  STL [R1+0x440c], R35 ;  /* 0x00440c2301007387 */ /* 0x000fe20000100800 */
[----:B------:R1:W-:Y:S02]  /*ca130*/  STL [R1+0x4410], R125 ;  /* 0x0044107d01007387 */ /* 0x0003e40000100800 */
[----:B------:R-:W4:Y:S02]  /*ca140*/  LDL.LU R239, [R1+0x43f4] ;  /* 0x0043f40001ef7983 */ /* 0x000f240000300800 */
[----:B------:R-:W-:-:S05]  /*ca150*/  IMAD.MOV.U32 R4, RZ, RZ, R34 ;  /* 0x000000ffff047224 */ /* 0x000fca00078e0022 */
[----:B------:R1:W-:Y:S04]  /*ca160*/  LDGSTS.E [R7+-0x7b800], [R4.64], P0 ;  /* 0x8480000004077fae */ /* 0x0003e80008121844 */
[----:B-1----:R-:W4:Y:S01]  /*ca170*/  LDL.LU R125, [R1+0x43f0] ;  /* 0x0043f000017d7983 */ /* 0x002f220000300800 */
[----:B------:R-:W-:Y:S02]  /*ca180*/  STL [R1+0x4404], R158 ;  /* 0x0044049e01007387 */ /* 0x000fe40000100800 */
[----:B------:R1:W-:Y:S02]  /*ca190*/  STL [R1+0x4408], R238 ;  /* 0x004408ee01007387 */ /* 0x0003e40000100800 */
[----:B------:R-:W4:Y:S01]  /*ca1a0*/  LDL.LU R34, [R1+0x43ec] ;  /* 0x0043ec0001227983 */ /* 0x000f220000300800 */
[----:B------:R-:W4:Y:S01]  /*ca1b0*/  LDL.LU R236, [R1+0x43e4] ;  /* 0x0043e40001ec7983 */ /* 0x000f220000300800 */
[----:B------:R-:W-:Y:S01]  /*ca1c0*/  MOV R4, R35 ;  /* 0x0000002300047202 */ /* 0x000fe20000000f00 */
[----:B------:R-:W-:-:S02]  /*ca1d0*/  IMAD.MOV.U32 R5, RZ, RZ, R238 ;  /* 0x000000ffff057224 */ /* 0x000fc400078e00ee */
[----:B-1----:R-:W4:Y:S04]  /*ca1e0*/  LDL.LU R238, [R1+0x43e8] ;  /* 0x0043e80001ee7983 */ /* 0x002f280000300800 */
[----:B------:R1:W-:Y:S02]  /*ca1f0*/  LDGSTS.E [R6+-0x7b000], [R4.64], P0 ;  /* 0x8500000004067fae */ /* 0x0003e40008121844 */
[----:B-1----:R-:W-:Y:S02]  /*ca200*/  MOV R4, R158 ;  /* 0x0000009e00047202 */ /* 0x002fe40000000f00 */
[----:B---3--:R-:W-:-:S05]  /*ca210*/  IADD3 R32, P1, R32, R159, RZ ;  /* 0x0000009f20207210 */ /* 0x008fca0007f3e0ff */
[----:B------:R-:W-:Y:S01]  /*ca220*/  IMAD.MOV.U32 R6, RZ, RZ, R32 ;  /* 0x000000ffff067224 */ /* 0x000fe200078e0020 */
[----:B------:R1:W-:Y:S01]  /*ca230*/  STL [R1+0x43fc], R32 ;  /* 0x0043fc2001007387 */ /* 0x0003e20000100800 */
[----:B------:R-:W3:Y:S02]  /*ca240*/  LDL.LU R35, [R1+0x43dc] ;  /* 0x0043dc0001237983 */ /* 0x000ee40000300800 */
[--C-:B--2---:R-:W-:Y:S02]  /*ca250*/  IMAD.X R237, R237, 0x1, R2.reuse, P2 ;  /* 0x00000001eded7824 */ /* 0x104fe400010e0602 */
[----:B----4-:R-:W-:Y:S02]  /*ca260*/  IMAD.X R36, R36, 0x1, R2, P1 ;  /* 0x0000000124247824 */ /* 0x010fe400008e0602 */
[----:B------:R-:W-:-:S05]  /*ca270*/  IMAD.MOV.U32 R5, RZ, RZ, R237 ;  /* 0x000000ffff057224 */ /* 0x000fca00078e00ed */
[----:B------:R2:W-:Y:S04]  /*ca280*/  LDGSTS.E [R7+-0x7a800], [R4.64], P0 ;  /* 0x8580000004077fae */ /* 0x0005e80008121844 */
[----:B------:R4:W-:Y:S01]  /*ca290*/  STL [R1+0x4400], R237 ;  /* 0x004400ed01007387 */ /* 0x0009e20000100800 */
[----:B-1----:R-:W3:Y:S03]  /*ca2a0*/  LDL.LU R32, [R1+0x44ec] ;  /* 0x0044ec0001207983 */ /* 0x002ee60000300800 */
[----:B----4-:R-:W4:Y:S01]  /*ca2b0*/  LDL.LU R237, [R1+0x43e0] ;  /* 0x0043e00001ed7983 */ /* 0x010f220000300800 */
[----:B--2---:R-:W-:Y:S02]  /*ca2c0*/  IMAD.MOV.U32 R4, RZ, RZ, R36 ;  /* 0x000000ffff047224 */ /* 0x004fe400078e0024 */
[----:B------:R-:W-:-:S05]  /*ca2d0*/  IMAD.MOV.U32 R5, RZ, RZ, R6 ;  /* 0x000000ffff057224 */ /* 0x000fca00078e0006 */
[----:B------:R-:W-:-:S04]  /*ca2e0*/  LOP3.LUT R5, R5, R4, RZ, 0x3c, !PT ;  /* 0x0000000405057212 */ /* 0x000fc800078e3cff */
[----:B------:R-:W-:Y:S02]  /*ca2f0*/  LOP3.LUT R4, R5, R4, RZ, 0x3c, !PT ;  /* 0x0000000405047212 */ /* 0x000fe400078e3cff */
[-C--:B------:R-:W-:Y:S02]  /*ca300*/  IADD3 R239, P2, R239, R159.reuse, RZ ;  /* 0x0000009fefef7210 */ /* 0x080fe40007f5e0ff */
[----:B------:R-:W-:Y:S02]  /*ca310*/  IADD3 R6, R3, 0x100000, RZ ;  /* 0x0010000003067810 */ /* 0x000fe40007ffe0ff */
[----:B------:R-:W-:Y:S01]  /*ca320*/  LOP3.LUT R5, R5, R4, RZ, 0x3c, !PT ;  /* 0x0000000405057212 */ /* 0x000fe200078e3cff */
[----:B------:R-:W-:Y:S01]  /*ca330*/  STL [R1+0x43f4], R239 ;  /* 0x0043f4ef01007387 */ /* 0x000fe20000100800 */
[----:B------:R1:W-:Y:S01]  /*ca340*/  STL [R1+0x43f8], R36 ;  /* 0x0043f82401007387 */ /* 0x0003e20000100800 */
[----:B------:R-:W-:Y:S01]  /*ca350*/  IADD3.X R125, R125, R2, RZ, P2, !PT ;  /* 0x000000027d7d7210 */ /* 0x000fe200017fe4ff */
[----:B------:R-:W2:Y:S01]  /*ca360*/  LDL.LU R158, [R1+0x43d8] ;  /* 0x0043d800019e7983 */ /* 0x000ea20000300800 */
[----:B------:R1:W-:Y:S01]  /*ca370*/  LDGSTS.E [R6+-0x7a000], [R4.64], P0 ;  /* 0x8600000004067fae */ /* 0x0003e20008121844 */
[----:B------:R-:W-:-:S03]  /*ca380*/  IADD3 R34, P1, R34, R159, RZ ;  /* 0x0000009f22227210 */ /* 0x000fc60007f3e0ff */
[----:B-1----:R-:W2:Y:S02]  /*ca390*/  LDL.LU R36, [R1+0x44e8] ;  /* 0x0044e80001247983 */ /* 0x002ea40000300800 */
[----:B------:R-:W-:Y:S02]  /*ca3a0*/  STL [R1+0x43ec], R34 ;  /* 0x0043ec2201007387 */ /* 0x000fe40000100800 */
[----:B------:R1:W-:Y:S02]  /*ca3b0*/  STL [R1+0x43f0], R125 ;  /* 0x0043f07d01007387 */ /* 0x0003e40000100800 */
[----:B------:R-:W-:Y:S02]  /*ca3c0*/  IMAD.MOV.U32 R5, RZ, RZ, R125 ;  /* 0x000000ffff057224 */ /* 0x000fe400078e007d */
[----:B-1----:R-:W2:Y:S01]  /*ca3d0*/  LDL.LU R125, [R1+0x44e4] ;  /* 0x0044e400017d7983 */ /* 0x002ea20000300800 */
[----:B------:R-:W-:Y:S02]  /*ca3e0*/  IMAD.MOV.U32 R4, RZ, RZ, R239 ;  /* 0x000000ffff047224 */ /* 0x000fe400078e00ef */
[----:B------:R-:W-:Y:S01]  /*ca3f0*/  IMAD.X R238, R238, 0x1, R2, P1 ;  /* 0x00000001eeee7824 */ /* 0x000fe200008e0602 */
[----:B------:R-:W-:-:S02]  /*ca400*/  IADD3 R236, P2, R236, R159, RZ ;  /* 0x0000009fecec7210 */ /* 0x000fc40007f5e0ff */
[----:B------:R1:W-:Y:S04]  /*ca410*/  LDGSTS.E [R7+-0x79800], [R4.64], P0 ;  /* 0x8680000004077fae */ /* 0x0003e80008121844 */
[----:B------:R-:W-:Y:S01]  /*ca420*/  STL [R1+0x43e4], R236 ;  /* 0x0043e4ec01007387 */ /* 0x000fe20000100800 */
[----:B-1----:R-:W-:Y:S02]  /*ca430*/  IMAD.MOV.U32 R4, RZ, RZ, R34 ;  /* 0x000000ffff047224 */ /* 0x002fe400078e0022 */
[----:B------:R-:W-:Y:S01]  /*ca440*/  IMAD.MOV.U32 R5, RZ, RZ, R238 ;  /* 0x000000ffff057224 */ /* 0x000fe200078e00ee */
[----:B------:R-:W-:-:S04]  /*ca450*/  IADD3 R34, R3, 0x100000, RZ ;  /* 0x0010000003227810 */ /* 0x000fc80007ffe0ff */
[----:B------:R1:W-:Y:S04]  /*ca460*/  LDGSTS.E [R6+-0x79000], [R4.64], P0 ;  /* 0x8700000004067fae */ /* 0x0003e80008121844 */
[----:B------:R-:W-:Y:S01]  /*ca470*/  STL [R1+0x43e8], R238 ;  /* 0x0043e8ee01007387 */ /* 0x000fe20000100800 */
[----:B-1----:R-:W-:Y:S02]  /*ca480*/  MOV R4, R236 ;  /* 0x000000ec00047202 */ /* 0x002fe40000000f00 */
[----:B---3--:R-:W-:-:S05]  /*ca490*/  IADD3 R35, P1, R35, R159, RZ ;  /* 0x0000009f23237210 */ /* 0x008fca0007f3e0ff */
[----:B------:R1:W-:Y:S01]  /*ca4a0*/  STL [R1+0x43dc], R35 ;  /* 0x0043dc2301007387 */ /* 0x0003e20000100800 */
[----:B----4-:R-:W-:-:S05]  /*ca4b0*/  IADD3.X R237, R237, R2, RZ, P2, !PT ;  /* 0x00000002eded7210 */ /* 0x010fca00017fe4ff */
[----:B------:R-:W-:-:S05]  /*ca4c0*/  IMAD.MOV.U32 R5, RZ, RZ, R237 ;  /* 0x000000ffff057224 */ /* 0x000fca00078e00ed */
[----:B------:R3:W-:Y:S01]  /*ca4d0*/  LDGSTS.E [R34+-0x78800], [R4.64], P0 ;  /* 0x8780000004227fae */ /* 0x0007e20008121844 */
[----:B--2---:R-:W-:Y:S02]  /*ca4e0*/  IMAD.X R158, R158, 0x1, R2, P1 ;  /* 0x000000019e9e7824 */ /* 0x004fe400008e0602 */
[----:B---3--:R-:W-:Y:S02]  /*ca4f0*/  IMAD.MOV.U32 R4, RZ, RZ, R35 ;  /* 0x000000ffff047224 */ /* 0x008fe400078e0023 */
[----:B-1----:R-:W-:Y:S02]  /*ca500*/  IMAD.MOV.U32 R35, RZ, RZ, R32 ;  /* 0x000000ffff237224 */ /* 0x002fe400078e0020 */
[----:B------:R-:W-:Y:S01]  /*ca510*/  IMAD.MOV.U32 R5, RZ, RZ, R158 ;  /* 0x000000ffff057224 */ /* 0x000fe200078e009e */
[----:B------:R-:W-:Y:S01]  /*ca520*/  STL [R1+0x43e0], R237 ;  /* 0x0043e0ed01007387 */ /* 0x000fe20000100800 */
[----:B------:R-:W-:-:S03]  /*ca530*/  IMAD.MOV.U32 R32, RZ, RZ, R36 ;  /* 0x000000ffff207224 */ /* 0x000fc600078e0024 */
[----:B------:R1:W-:Y:S04]  /*ca540*/  LDGSTS.E [R7+-0x78000], [R4.64], P0 ;  /* 0x8800000004077fae */ /* 0x0003e80008121844 */
[----:B------:R-:W-:Y:S01]  /*ca550*/  STL [R1+0x43d8], R158 ;  /* 0x0043d89e01007387 */ /* 0x000fe20000100800 */
[----:B------:R-:W-:Y:S02]  /*ca560*/  MOV R34, R125 ;  /* 0x0000007d00227202 */ /* 0x000fe40000000f00 */
[C---:B-1----:R-:W-:Y:S02]  /*ca570*/  IADD3 R5, R3.reuse, 0x100000, RZ ;  /* 0x0010000003057810 */ /* 0x042fe40007ffe0ff */
[----:B------:R-:W-:Y:S02]  /*ca580*/  IADD3 R4, R3, 0x100000, RZ ;  /* 0x0010000003047810 */ /* 0x000fe40007ffe0ff */
[----:B------:R-:W-:Y:S01]  /*ca590*/  MOV R7, R37 ;  /* 0x0000002500077202 */ /* 0x000fe20000000f00 */
[----:B------:R1:W-:Y:S04]  /*ca5a0*/  LDGSTS.E [R6+-0x77800], [R34.64], P0 ;  /* 0x8880000022067fae */ /* 0x0003e80008121844 */
[----:B------:R-:W-:Y:S01]  /*ca5b0*/  STL.64 [R1+0x3a30], R34 ;  /* 0x003a302201007387 */ /* 0x000fe20000100a00 */
[----:B------:R-:W-:Y:S02]  /*ca5c0*/  STL.64 [R1+0x3a28], R32 ;  /* 0x003a282001007387 */ /* 0x000fe40000100a00 */
[----:B------:R2:W-:Y:S02]  /*ca5d0*/  LDGSTS.E [R5+-0x77000], [R32.64], P0 ;  /* 0x8900000020057fae */ /* 0x0005e40008121844 */
[----:B-1----:R-:W-:-:S05]  /*ca5e0*/  IMAD.MOV.U32 R6, RZ, RZ, R38 ;  /* 0x000000ffff067224 */ /* 0x002fca00078e0026 */
[----:B------:R1:W-:Y:S04]  /*ca5f0*/  STL.64 [R1+0x3a20], R6 ;  /* 0x003a200601007387 */ /* 0x0003e80000100a00 */
[----:B------:R1:W-:Y:S02]  /*ca600*/  LDGSTS.E [R4+-0x76800], [R6.64], P0 ;  /* 0x8980000006047fae */ /* 0x0003e40008121844 */
[----:B-1----:R-:W-:Y:S02]  /*ca610*/  IMAD.MOV.U32 R6, RZ, RZ, R40 ;  /* 0x000000ffff067224 */ /* 0x002fe400078e0028 */
[----:B------:R-:W-:-:S05]  /*ca620*/  IMAD.MOV.U32 R7, RZ, RZ, R39 ;  /* 0x000000ffff077224 */ /* 0x000fca00078e0027 */
[----:B------:R1:W-:Y:S04]  /*ca630*/  STL.64 [R1+0x3a18], R6 ;  /* 0x003a180601007387 */ /* 0x0003e80000100a00 */
[----:B------:R1:W-:Y:S02]  /*ca640*/  LDGSTS.E [R5+-0x76000], [R6.64], P0 ;  /* 0x8a00000006057fae */ /* 0x0003e40008121844 */
[----:B-1----:R-:W-:Y:S01]  /*ca650*/  IMAD.MOV.U32 R6, RZ, RZ, R42 ;  /* 0x000000ffff067224 */ /* 0x002fe200078e002a */
[----:B------:R-:W-:-:S05]  /*ca660*/  MOV R7, R41 ;  /* 0x0000002900077202 */ /* 0x000fca0000000f00 */
        /* <DEDUP_REMOVED lines=133> */
[----:B------:R1:W-:Y:S04]  /*caec0*/  LDGSTS.E [R5+-0x65000], [R6.64], P0 ;  /* 0x9b00000006057fae */ /* 0x0003e80008121844 */
[----:B-1----:R-:W3:Y:S01]  /*caed0*/  LDL.LU R7, [R1+0x43d4] ;  /* 0x0043d40001077983 */ /* 0x002ee20000300800 */
[----:B--2---:R-:W-:Y:S01]  /*caee0*/  IMAD.MOV.U32 R32, RZ, RZ, R110 ;  /* 0x000000ffff207224 */ /* 0x004fe200078e006e */
[----:B------:R-:W-:Y:S01]  /*caef0*/  MOV R33, R109 ;  /* 0x0000006d00217202 */ /* 0x000fe20000000f00 */
[----:B------:R-:W2:Y:S04]  /*caf00*/  LDL.LU R34, [R1+0x43cc] ;  /* 0x0043cc0001227983 */ /* 0x000ea80000300800 */
[----:B------:R1:W-:Y:S04]  /*caf10*/  STL.64 [R1+0x3900], R32 ;  /* 0x0039002001007387 */ /* 0x0003e80000100a00 */
[----:B------:R1:W-:Y:S02]  /*caf20*/  LDGSTS.E [R4+-0x64800], [R32.64], P0 ;  /* 0x9b80000020047fae */ /* 0x0003e40008121844 */
[----:B-1----:R-:W-:-:S02]  /*caf30*/  IMAD.MOV.U32 R32, RZ, RZ, R112 ;  /* 0x000000ffff207224 */ /* 0x002fc400078e0070 */
[----:B------:R-:W-:-:S05]  /*caf40*/  IMAD.MOV.U32 R33, RZ, RZ, R111 ;  /* 0x000000ffff217224 */ /* 0x000fca00078e006f */
[----:B------:R1:W-:Y:S04]  /*caf50*/  STL.64 [R1+0x38f8], R32 ;  /* 0x0038f82001007387 */ /* 0x0003e80000100a00 */
[----:B------:R1:W-:Y:S02]  /*caf60*/  LDGSTS.E [R5+-0x64000], [R32.64], P0 ;  /* 0x9c00000020057fae */ /* 0x0003e40008121844 */
[----:B-1----:R-:W-:Y:S01]  /*caf70*/  IMAD.MOV.U32 R32, RZ, RZ, R114 ;  /* 0x000000ffff207224 */ /* 0x002fe200078e0072 */
[----:B------:R-:W-:-:S05]  /*caf80*/  MOV R33, R113 ;  /* 0x0000007100217202 */ /* 0x000fca0000000f00 */
[----:B------:R1:W-:Y:S04]  /*caf90*/  STL.64 [R1+0x38f0], R32 ;  /* 0x0038f02001007387 */ /* 0x0003e80000100a00 */
[----:B------:R1:W-:Y:S01]  /*cafa0*/  LDGSTS.E [R4+-0x63800], [R32.64], P0 ;  /* 0x9c80000020047fae */ /* 0x0003e20008121844 */
[----:B------:R-:W3:Y:S02]  /*cafb0*/  LDL.LU R37, [R1+0x43d0] ;  /* 0x0043d00001257983 */ /* 0x000ee40000300800 */
[----:B------:R-:W3:Y:S02]  /*cafc0*/  LDL.LU R36, [R1+0x43c4] ;  /* 0x0043c40001247983 */ /* 0x000ee40000300800 */
[----:B-1----:R-:W-:Y:S02]  /*cafd0*/  IMAD.MOV.U32 R32, RZ, RZ, R116 ;  /* 0x000000ffff207224 */ /* 0x002fe400078e0074 */
[----:B------:R-:W-:-:S05]  /*cafe0*/  IMAD.MOV.U32 R33, RZ, RZ, R115 ;  /* 0x000000ffff217224 */ /* 0x000fca00078e0073 */
[----:B------:R1:W-:Y:S04]  /*caff0*/  STL.64 [R1+0x38e8], R32 ;  /* 0x0038e82001007387 */ /* 0x0003e80000100a00 */
[----:B------:R1:W-:Y:S01]  /*cb000*/  LDGSTS.E [R5+-0x63000], [R32.64], P0 ;  /* 0x9d00000020057fae */ /* 0x0003e20008121844 */
[----:B------:R-:W3:Y:S02]  /*cb010*/  LDL.LU R35, [R1+0x43c8] ;  /* 0x0043c80001237983 */ /* 0x000ee40000300800 */
[----:B------:R-:W3:Y:S01]  /*cb020*/  LDL.LU R42, [R1+0x43bc] ;  /* 0x0043bc00012a7983 */ /* 0x000ee20000300800 */
[----:B------:R-:W-:Y:S01]  /*cb030*/  IADD3 R6, R3, 0x100000, RZ ;  /* 0x0010000003067810 */ /* 0x000fe20007ffe0ff */
[----:B-1----:R-:W-:Y:S01]  /*cb040*/  IMAD.MOV.U32 R32, RZ, RZ, R118 ;  /* 0x000000ffff207224 */ /* 0x002fe200078e0076 */
[----:B------:R-:W-:-:S05]  /*cb050*/  MOV R33, R117 ;  /* 0x0000007500217202 */ /* 0x000fca0000000f00 */
[----:B------:R1:W-:Y:S04]  /*cb060*/  STL.64 [R1+0x38e0], R32 ;  /* 0x0038e02001007387 */ /* 0x0003e80000100a00 */
[----:B------:R1:W-:Y:S01]  /*cb070*/  LDGSTS.E [R4+-0x62800], [R32.64], P0 ;  /* 0x9d80000020047fae */ /* 0x0003e20008121844 */
[----:B------:R-:W3:Y:S02]  /*cb080*/  LDL.LU R44, [R1+0x43c0] ;  /* 0x0043c000012c7983 */ /* 0x000ee40000300800 */
[----:B-1----:R-:W-:Y:S02]  /*cb090*/  IMAD.MOV.U32 R32, RZ, RZ, R120 ;  /* 0x000000ffff207224 */ /* 0x002fe400078e0078 */
[----:B------:R-:W-:-:S05]  /*cb0a0*/  IMAD.MOV.U32 R33, RZ, RZ, R119 ;  /* 0x000000ffff217224 */ /* 0x000fca00078e0077 */
[----:B------:R1:W-:Y:S04]  /*cb0b0*/  STL.64 [R1+0x38d8], R32 ;  /* 0x0038d82001007387 */ /* 0x0003e80000100a00 */
[----:B------:R1:W-:Y:S01]  /*cb0c0*/  LDGSTS.E [R6+-0x62000], [R32.64], P0 ;  /* 0x9e00000020067fae */ /* 0x0003e20008121844 */
[----:B------:R-:W3:Y:S02]  /*cb0d0*/  LDL.LU R40, [R1+0x43b4] ;  /* 0x0043b40001287983 */ /* 0x000ee40000300800 */
[----:B-1----:R-:W-:Y:S01]  /*cb0e0*/  IMAD.MOV.U32 R32, RZ, RZ, R122 ;  /* 0x000000ffff207224 */ /* 0x002fe200078e007a */
[----:B------:R-:W-:-:S05]  /*cb0f0*/  MOV R33, R121 ;  /* 0x0000007900217202 */ /* 0x000fca0000000f00 */
[----:B------:R1:W-:Y:S01]  /*cb100*/  STL.64 [R1+0x38d0], R32 ;  /* 0x0038d02001007387 */ /* 0x0003e20000100a00 */
[----:B------:R-:W3:Y:S03]  /*cb110*/  LDL.LU R43, [R1+0x43b8] ;  /* 0x0043b800012b7983 */ /* 0x000ee60000300800 */
[----:B------:R1:W-:Y:S02]  /*cb120*/  LDGSTS.E [R5+-0x61800], [R32.64], P0 ;  /* 0x9e80000020057fae */ /* 0x0003e40008121844 */
[----:B-1----:R-:W-:Y:S02]  /*cb130*/  IMAD.MOV.U32 R32, RZ, RZ, R124 ;  /* 0x000000ffff207224 */ /* 0x002fe400078e007c */
[----:B------:R-:W-:-:S05]  /*cb140*/  IMAD.MOV.U32 R33, RZ, RZ, R123 ;  /* 0x000000ffff217224 */ /* 0x000fca00078e007b */
[----:B------:R1:W-:Y:S01]  /*cb150*/  STL.64 [R1+0x38c8], R32 ;  /* 0x0038c82001007387 */ /* 0x0003e20000100a00 */
[----:B------:R-:W3:Y:S03]  /*cb160*/  LDL.LU R38, [R1+0x43ac] ;  /* 0x0043ac0001267983 */ /* 0x000ee60000300800 */
[----:B------:R-:W1:Y:S04]  /*cb170*/  S2R R239, SR_TID.X ;  /* 0x0000000000ef7919 */ /* 0x000e680000002100 */
[----:B------:R1:W-:Y:S01]  /*cb180*/  LDGSTS.E [R4+-0x61000], [R32.64], P0 ;  /* 0x9f00000020047fae */ /* 0x0003e20008121844 */
[----:B---3--:R-:W-:-:S05]  /*cb190*/  IADD3 R7, P1, R7, R159, RZ ;  /* 0x0000009f07077210 */ /* 0x008fca0007f3e0ff */
[----:B------:R3:W-:Y:S01]  /*cb1a0*/  STL [R1+0x43d4], R7 ;  /* 0x0043d40701007387 */ /* 0x0007e20000100800 */
[----:B------:R-:W4:Y:S01]  /*cb1b0*/  LDL.LU R41, [R1+0x43b0] ;  /* 0x0043b00001297983 */ /* 0x000f220000300800 */
[----:B-1----:R-:W-:Y:S01]  /*cb1c0*/  SHF.R.S32.HI R158, RZ, 0x6, R239 ;  /* 0x00000006ff9e7819 */ /* 0x002fe200000114ef */
[----:B------:R-:W-:-:S03]  /*cb1d0*/  LOP3.LUT R239, R239, 0x3f, RZ, 0xc0, !PT ;  /* 0x0000003fefef7812 */ /* 0x000fc600078ec0ff */
[----:B------:R-:W-:Y:S02]  /*cb1e0*/  SGXT R158, R158, 0x1 ;  /* 0x000000019e9e781a */ /* 0x000fe40000000200 */
[----:B------:R-:W-:-:S05]  /*cb1f0*/  IMAD.SHL.U32 R32, R239, 0x4, RZ ;  /* 0x00000004ef207824 */ /* 0x000fca00078e00ff */
[----:B------:R-:W-:Y:S02]  /*cb200*/  LOP3.LUT R32, R32, 0x110, R158, 0x78, !PT ;  /* 0x0000011020207812 */ /* 0x000fe400078e789e */
[----:B--2---:R-:W-:Y:S02]  /*cb210*/  IADD3 R34, P2, R34, R159, RZ ;  /* 0x0000009f22227210 */ /* 0x004fe40007f5e0ff */
[----:B------:R-:W-:Y:S01]  /*cb220*/  LOP3.LUT R32, R32, 0x20, RZ, 0x3c, !PT ;  /* 0x0000002020207812 */ /* 0x000fe200078e3cff */
[----:B------:R-:W-:Y:S02]  /*cb230*/  IMAD.MOV.U32 R46, RZ, RZ, R127 ;  /* 0x000000ffff2e7224 */ /* 0x000fe400078e007f */
[----:B------:R-:W-:Y:S01]  /*cb240*/  IMAD.MOV.U32 R47, RZ, RZ, R126 ;  /* 0x000000ffff2f7224 */ /* 0x000fe200078e007e */
[----:B------:R-:W-:Y:S02]  /*cb250*/  LEA R4, R252, R32, 0x11 ;  /* 0x00000020fc047211 */ /* 0x000fe400078e88ff */
[----:B------:R-:W2:Y:S01]  /*cb260*/  LDL.LU R32, [R1+0x43a4] ;  /* 0x0043a40001207983 */ /* 0x000ea20000300800 */
[----:B------:R-:W-:Y:S02]  /*cb270*/  STL [R1+0x43cc], R34 ;  /* 0x0043cc2201007387 */ /* 0x000fe40000100800 */
[----:B------:R-:W-:Y:S02]  /*cb280*/  STL.64 [R1+0x38c0], R46 ;  /* 0x0038c02e01007387 */ /* 0x000fe40000100a00 */
[----:B------:R-:W2:Y:S01]  /*cb290*/  LDL.LU R39, [R1+0x43a8] ;  /* 0x0043a80001277983 */ /* 0x000ea20000300800 */
[----:B------:R-:W-:Y:S01]  /*cb2a0*/  IADD3 R3, R3, 0x100000, RZ ;  /* 0x0010000003037810 */ /* 0x000fe20007ffe0ff */
[----:B------:R-:W-:-:S04]  /*cb2b0*/  IMAD.MOV.U32 R6, RZ, RZ, R7 ;  /* 0x000000ffff067224 */ /* 0x000fc800078e0007 */
[----:B------:R1:W-:Y:S01]  /*cb2c0*/  LDGSTS.E [R3+-0x60800], [R46.64], P0 ;  /* 0x9f8000002e037fae */ /* 0x0003e20008121844 */
[----:B---3--:R-:W-:Y:S01]  /*cb2d0*/  IMAD.X R37, R37, 0x1, R2, P1 ;  /* 0x0000000125257824 */ /* 0x008fe200008e0602 */
[-C--:B------:R-:W-:Y:S02]  /*cb2e0*/  IADD3 R36, P1, R36, R159.reuse, RZ ;  /* 0x0000009f24247210 */ /* 0x080fe40007f3e0ff */
[C---:B-1----:R-:W-:Y:S01]  /*cb2f0*/  IADD3 R3, R4.reuse, 0x100000, RZ ;  /* 0x0010000004037810 */ /* 0x042fe20007ffe0ff */
[----:B------:R-:W-:Y:S01]  /*cb300*/  IMAD.MOV.U32 R7, RZ, RZ, R37 ;  /* 0x000000ffff077224 */ /* 0x000fe200078e0025 */
[----:B------:R1:W-:Y:S01]  /*cb310*/  STL [R1+0x43d0], R37 ;  /* 0x0043d02501007387 */ /* 0x0003e20000100800 */
[----:B------:R-:W4:Y:S01]  /*cb320*/  LDL.LU R33, [R1+0x439c] ;  /* 0x00439c0001217983 */ /* 0x000f220000300800 */
[----:B------:R-:W-:Y:S02]  /*cb330*/  IADD3 R5, R4, 0x100000, RZ ;  /* 0x0010000004057810 */ /* 0x000fe40007ffe0ff */
[----:B------:R1:W-:Y:S04]  /*cb340*/  LDGSTS.E [R3+-0x7fe00], [R6.64], P0 ;  /* 0x8020000006037fae */ /* 0x0003e80008121844 */
[----:B-1----:R-:W4:Y:S01]  /*cb350*/  LDL.LU R37, [R1+0x43a0] ;  /* 0x0043a00001257983 */ /* 0x002f220000300800 */
[----:B------:R-:W-:Y:S01]  /*cb360*/  IADD3.X R35, R35, R2, RZ, P2, !PT ;  /* 0x0000000223237210 */ /* 0x000fe200017fe4ff */
[----:B------:R-:W-:-:S02]  /*cb370*/  IADD3 R42, P2, R42, R159, RZ ;  /* 0x0000009f2a2a7210 */ /* 0x000fc40007f5e0ff */
[----:B------:R-:W-:Y:S02]  /*cb380*/  STL [R1+0x43c4], R36 ;  /* 0x0043c42401007387 */ /* 0x000fe40000100800 */
[----:B------:R1:W-:Y:S01]  /*cb390*/  STL [R1+0x43c8], R35 ;  /* 0x0043c82301007387 */ /* 0x0003e20000100800 */
[----:B------:R-:W-:Y:S01]  /*cb3a0*/  MOV R6, R34 ;  /* 0x0000002200067202 */ /* 0x000fe20000000f00 */
[----:B------:R-:W-:-:S05]  /*cb3b0*/  IMAD.MOV.U32 R7, RZ, RZ, R35 ;  /* 0x000000ffff077224 */ /* 0x000fca00078e0023 */
[----:B------:R1:W-:Y:S04]  /*cb3c0*/  LDGSTS.E [R5+-0x7f600], [R6.64], P0 ;  /* 0x80a0000006057fae */ /* 0x0003e80008121844 */
[----:B-1----:R-:W4:Y:S01]  /*cb3d0*/  LDL.LU R35, [R1+0x4398] ;  /* 0x0043980001237983 */ /* 0x002f220000300800 */
[----:B------:R-:W-:Y:S02]  /*cb3e0*/  STL [R1+0x43bc], R42 ;  /* 0x0043bc2a01007387 */ /* 0x000fe40000100800 */
[----:B------:R-:W-:-:S05]  /*cb3f0*/  IMAD.X R44, R44, 0x1, R2, P1 ;  /* 0x000000012c2c7824 */ /* 0x000fca00008e0602 */
[----:B------:R1:W-:Y:S01]  /*cb400*/  STL [R1+0x43c0], R44 ;  /* 0x0043c02c01007387 */ /* 0x0003e20000100800 */
[----:B------:R-:W4:Y:S02]  /*cb410*/  LDL.LU R34, [R1+0x4394] ;  /* 0x0043940001227983 */ /* 0x000f240000300800 */
[----:B------:R-:W-:Y:S02]  /*cb420*/  IMAD.MOV.U32 R6, RZ, RZ, R36 ;  /* 0x000000ffff067224 */ /* 0x000fe400078e0024 */
[----:B------:R-:W4:Y:S01]  /*cb430*/  LDL.LU R36, [R1+0x4390] ;  /* 0x0043900001247983 */ /* 0x000f220000300800 */
[----:B------:R-:W-:-:S05]  /*cb440*/  IADD3 R40, P1, R40, R159, RZ ;  /* 0x0000009f28287210 */ /* 0x000fca0007f3e0ff */
[----:B------:R-:W-:Y:S01]  /*cb450*/  STL [R1+0x43b4], R40 ;  /* 0x0043b42801007387 */ /* 0x000fe20000100800 */
[----:B------:R-:W-:-:S05]  /*cb460*/  IMAD.X R43, R43, 0x1, R2, P2 ;  /* 0x000000012b2b7824 */ /* 0x000fca00010e0602 */
[----:B------:R2:W-:Y:S01]  /*cb470*/  STL [R1+0x43b8], R43 ;  /* 0x0043b82b01007387 */ /* 0x0005e20000100800 */
[----:B------:R-:W4:Y:S01]  /*cb480*/  LDL.LU R46, [R1+0x438c] ;  /* 0x00438c00012e7983 */ /* 0x000f220000300800 */
[----:B------:R-:W-:Y:S02]  /*cb490*/  MOV R7, R44 ;  /* 0x0000002c00077202 */ /* 0x000fe40000000f00 */
[----:B-1----:R-:W4:Y:S04]  /*cb4a0*/  LDL.LU R44, [R1+0x4384] ;  /* 0x00438400012c7983 */ /* 0x002f280000300800 */
[----:B------:R1:W-:Y:S01]  /*cb4b0*/  LDGSTS.E [R3+-0x7ee00], [R6.64], P0 ;  /* 0x8120000006037fae */ /* 0x0003e20008121844 */
[----:B------:R-:W-:-:S05]  /*cb4c0*/  IADD3 R38, P2, R38, R159, RZ ;  /* 0x0000009f26267210 */ /* 0x000fca0007f5e0ff */
[----:B------:R1:W-:Y:S01]  /*cb4d0*/  STL [R1+0x43ac], R38 ;  /* 0x0043ac2601007387 */ /* 0x0003e20000100800 */
[----:B----4-:R-:W-:-:S05]  /*cb4e0*/  IMAD.X R41, R41, 0x1, R2, P1 ;  /* 0x0000000129297824 */ /* 0x010fca00008e0602 */
[----:B------:R4:W-:Y:S01]  /*cb4f0*/  STL [R1+0x43b0], R41 ;  /* 0x0043b02901007387 */ /* 0x0009e20000100800 */
[----:B------:R-:W3:Y:S02]  /*cb500*/  LDL.LU R47, [R1+0x4388] ;  /* 0x00438800012f7983 */ /* 0x000ee40000300800 */
[----:B-1----:R-:W-:Y:S02]  /*cb510*/  IMAD.MOV.U32 R6, RZ, RZ, R42 ;  /* 0x000000ffff067224 */ /* 0x002fe400078e002a */
[----:B------:R-:W-:-:S05]  /*cb520*/  IMAD.MOV.U32 R7, RZ, RZ, R43 ;  /* 0x000000ffff077224 */ /* 0x000fca00078e002b */
[----:B------:R1:W-:Y:S01]  /*cb530*/  LDGSTS.E [R5+-0x7e600], [R6.64], P0 ;  /* 0x81a0000006057fae */ /* 0x0003e20008121844 */
[----:B--2---:R-:W-:Y:S02]  /*cb540*/  IADD3 R32, P1, R32, R159, RZ ;  /* 0x0000009f20207210 */ /* 0x004fe40007f3e0ff */
[----:B------:R-:W-:-:S03]  /*cb550*/  IADD3.X R39, R39, R2, RZ, P2, !PT ;  /* 0x0000000227277210 */ /* 0x000fc600017fe4ff */
[----:B------:R2:W-:Y:S02]  /*cb560*/  STL [R1+0x43a4], R32 ;  /* 0x0043a42001007387 */ /* 0x0005e40000100800 */
[----:B------:R2:W-:Y:S02]  /*cb570*/  STL [R1+0x43a8], R39 ;  /* 0x0043a82701007387 */ /* 0x0005e40000100800 */
[----:B------:R-:W3:Y:S02]  /*cb580*/  LDL.LU R42, [R1+0x437c] ;  /* 0x00437c00012a7983 */ /* 0x000ee40000300800 */
[----:B------:R-:W3:Y:S02]  /*cb590*/  LDL.LU R45, [R1+0x4380] ;  /* 0x00438000012d7983 */ /* 0x000ee40000300800 */
[----:B-1----:R-:W-:Y:S02]  /*cb5a0*/  IMAD.MOV.U32 R6, RZ, RZ, R40 ;  /* 0x000000ffff067224 */ /* 0x002fe400078e0028 */
[----:B------:R-:W-:-:S05]  /*cb5b0*/  IMAD.MOV.U32 R7, RZ, RZ, R41 ;  /* 0x000000ffff077224 */ /* 0x000fca00078e0029 */
[----:B------:R1:W-:Y:S01]  /*cb5c0*/  LDGSTS.E [R3+-0x7de00], [R6.64], P0 ;  /* 0x8220000006037fae */ /* 0x0003e20008121844 */
[----:B----4-:R-:W-:-:S05]  /*cb5d0*/  IADD3 R33, P2, R33, R159, RZ ;  /* 0x0000009f21217210 */ /* 0x010fca0007f5e0ff */
[----:B------:R-:W-:Y:S01]  /*cb5e0*/  STL [R1+0x439c], R33 ;  /* 0x00439c2101007387 */ /* 0x000fe20000100800 */
[----:B------:R-:W-:Y:S01]  /*cb5f0*/  IMAD.X R37, R37, 0x1, R2, P1 ;  /* 0x0000000125257824 */ /* 0x000fe200008e0602 */
[----:B-1----:R-:W-:-:S04]  /*cb600*/  MOV R6, R38 ;  /* 0x0000002600067202 */ /* 0x002fc80000000f00 */
[----:B------:R1:W-:Y:S01]  /*cb610*/  STL [R1+0x43a0], R37 ;  /* 0x0043a02501007387 */ /* 0x0003e20000100800 */
[----:B------:R-:W4:Y:S02]  /*cb620*/  LDL.LU R43, [R1+0x4378] ;  /* 0x00437800012b7983 */ /* 0x000f240000300800 */
[----:B------:R-:W4:Y:S02]  /*cb630*/  LDL.LU R40, [R1+0x4374] ;  /* 0x0043740001287983 */ /* 0x000f240000300800 */
[----:B------:R-:W-:Y:S01]  /*cb640*/  IMAD.MOV.U32 R7, RZ, RZ, R39 ;  /* 0x000000ffff077224 */ /* 0x000fe200078e0027 */
[----:B------:R-:W4:Y:S01]  /*cb650*/  LDL.LU R38, [R1+0x436c] ;  /* 0x00436c0001267983 */ /* 0x000f220000300800 */
[----:B------:R-:W4:Y:S03]  /*cb660*/  LDL.LU R41, [R1+0x4370] ;  /* 0x0043700001297983 */ /* 0x000f260000300800 */
[----:B------:R1:W-:Y:S01]  /*cb670*/  LDGSTS.E [R5+-0x7d600], [R6.64], P0 ;  /* 0x82a0000006057fae */ /* 0x0003e20008121844 */
[----:B------:R-:W-:Y:S01]  /*cb680*/  IMAD.X R35, R35, 0x1, R2, P2 ;  /* 0x0000000123237824 */ /* 0x000fe200010e0602 */
[----:B------:R-:W-:Y:S01]  /*cb690*/  IADD3 R34, P1, R34, R159, RZ ;  /* 0x0000009f22227210 */ /* 0x000fe20007f3e0ff */
[----:B-1----:R-:W-:Y:S01]  /*cb6a0*/  IMAD.MOV.U32 R6, RZ, RZ, R32 ;  /* 0x000000ffff067224 */ /* 0x002fe200078e0020 */
[----:B------:R-:W-:-:S03]  /*cb6b0*/  MOV R7, R37 ;  /* 0x0000002500077202 */ /* 0x000fc60000000f00 */
[----:B------:R-:W-:Y:S01]  /*cb6c0*/  STL [R1+0x4394], R34 ;  /* 0x0043942201007387 */ /* 0x000fe20000100800 */
[----:B------:R1:W-:Y:S02]  /*cb6d0*/  STL [R1+0x4398], R35 ;  /* 0x0043982301007387 */ /* 0x0003e40000100800 */
[----:B--2---:R-:W2:Y:S02]  /*cb6e0*/  LDL.LU R32, [R1+0x4364] ;  /* 0x0043640001207983 */ /* 0x004ea40000300800 */
[----:B------:R-:W-:Y:S01]  /*cb6f0*/  IMAD.X R36, R36, 0x1, R2, P1 ;  /* 0x0000000124247824 */ /* 0x000fe200008e0602 */
[----:B------:R-:W2:Y:S04]  /*cb700*/  LDL.LU R39, [R1+0x4368] ;  /* 0x0043680001277983 */ /* 0x000ea80000300800 */
[----:B------:R1:W-:Y:S02]  /*cb710*/  LDGSTS.E [R3+-0x7ce00], [R6.64], P0 ;  /* 0x8320000006037fae */ /* 0x0003e40008121844 */
[----:B-1----:R-:W-:-:S02]  /*cb720*/  IMAD.MOV.U32 R6, RZ, RZ, R33 ;  /* 0x000000ffff067224 */ /* 0x002fc400078e0021 */
[----:B------:R-:W-:-:S05]  /*cb730*/  IMAD.MOV.U32 R7, RZ, RZ, R35 ;  /* 0x000000ffff077224 */ /* 0x000fca00078e0023 */
[----:B------:R1:W-:Y:S01]  /*cb740*/  LDGSTS.E [R5+-0x7c600], [R6.64], P0 ;  /* 0x83a0000006057fae */ /* 0x0003e20008121844 */
[----:B------:R-:W-:-:S05]  /*cb750*/  IADD3 R46, P2, R46, R159, RZ ;  /* 0x0000009f2e2e7210 */ /* 0x000fca0007f5e0ff */
[----:B------:R-:W-:Y:S01]  /*cb760*/  STL [R1+0x438c], R46 ;  /* 0x00438c2e01007387 */ /* 0x000fe20000100800 */
[----:B------:R1:W-:Y:S02]  /*cb770*/  STL [R1+0x4390], R36 ;  /* 0x0043902401007387 */ /* 0x0003e40000100800 */
[----:B------:R-:W2:Y:S02]  /*cb780*/  LDL.LU R37, [R1+0x4360] ;  /* 0x0043600001257983 */ /* 0x000ea40000300800 */
[----:B------:R-:W2:Y:S01]  /*cb790*/  LDL.LU R35, [R1+0x435c] ;  /* 0x00435c0001237983 */ /* 0x000ea20000300800 */
[----:B------:R-:W2:Y:S01]  /*cb7a0*/  LDL.LU R33, [R1+0x4354] ;  /* 0x0043540001217983 */ /* 0x000ea20000300800 */
[----:B------:R-:W-:Y:S01]  /*cb7b0*/  IADD3 R44, P1, R44, R159, RZ ;  /* 0x0000009f2c2c7210 */ /* 0x000fe20007f3e0ff */
[----:B-1----:R-:W-:Y:S02]  /*cb7c0*/  IMAD.MOV.U32 R7, RZ, RZ, R36 ;  /* 0x000000ffff077224 */ /* 0x002fe400078e0024 */
[----:B------:R-:W2:Y:S02]  /*cb7d0*/  LDL.LU R36, [R1+0x4358] ;  /* 0x0043580001247983 */ /* 0x000ea40000300800 */
[----:B------:R-:W-:Y:S02]  /*cb7e0*/  STL [R1+0x4384], R44 ;  /* 0x0043842c01007387 */ /* 0x000fe40000100800 */
[----:B------:R-:W-:-:S05]  /*cb7f0*/  IMAD.MOV.U32 R6, RZ, RZ, R34 ;  /* 0x000000ffff067224 */ /* 0x000fca00078e0022 */
[----:B------:R1:W-:Y:S01]  /*cb800*/  LDGSTS.E [R3+-0x7be00], [R6.64], P0 ;  /* 0x8420000006037fae */ /* 0x0003e20008121844 */
[----:B---3--:R-:W-:-:S05]  /*cb810*/  IADD3.X R47, R47, R2, RZ, P2, !PT ;  /* 0x000000022f2f7210 */ /* 0x008fca00017fe4ff */
[----:B------:R-:W-:Y:S01]  /*cb820*/  STL [R1+0x4388], R47 ;  /* 0x0043882f01007387 */ /* 0x000fe20000100800 */
[----:B------:R-:W3:Y:S01]  /*cb830*/  LDL.LU R34, [R1+0x4350] ;  /* 0x0043500001227983 */ /* 0x000ee20000300800 */
[----:B-1----:R-:W-:Y:S01]  /*cb840*/  MOV R6, R46 ;  /* 0x0000002e00067202 */ /* 0x002fe20000000f00 */
[----:B------:R-:W-:-:S05]  /*cb850*/  IMAD.MOV.U32 R7, RZ, RZ, R47 ;  /* 0x000000ffff077224 */ /* 0x000fca00078e002f */
[----:B------:R1:W-:Y:S01]  /*cb860*/  LDGSTS.E [R5+-0x7b600], [R6.64], P0 ;  /* 0x84a0000006057fae */ /* 0x0003e20008121844 */
[----:B------:R-:W-:Y:S01]  /*cb870*/  IMAD.X R45, R45, 0x1, R2, P1 ;  /* 0x000000012d2d7824 */ /* 0x000fe200008e0602 */
[----:B------:R-:W-:Y:S01]  /*cb880*/  IADD3 R42, P2, R42, R159, RZ ;  /* 0x0000009f2a2a7210 */ /* 0x000fe20007f5e0ff */
[----:B-1----:R-:W-:-:S03]  /*cb890*/  IMAD.MOV.U32 R6, RZ, RZ, R44 ;  /* 0x000000ffff067224 */ /* 0x002fc600078e002c */
[----:B------:R-:W-:-:S05]  /*cb8a0*/  MOV R7, R45 ;  /* 0x0000002d00077202 */ /* 0x000fca0000000f00 */
[----:B------:R1:W-:Y:S02]  /*cb8b0*/  LDGSTS.E [R3+-0x7ae00], [R6.64], P0 ;  /* 0x8520000006037fae */ /* 0x0003e40008121844 */
[----:B-1----:R-:W-:Y:S02]  /*cb8c0*/  IMAD.MOV.U32 R6, RZ, RZ, R42 ;  /* 0x000000ffff067224 */ /* 0x002fe400078e002a */
[----:B----4-:R-:W-:Y:S01]  /*cb8d0*/  IMAD.X R43, R43, 0x1, R2, P2 ;  /* 0x000000012b2b7824 */ /* 0x010fe200010e0602 */
[----:B------:R-:W-:-:S03]  /*cb8e0*/  IADD3 R40, P1, R40, R159, RZ ;  /* 0x0000009f28287210 */ /* 0x000fc60007f3e0ff */
[----:B------:R-:W-:Y:S01]  /*cb8f0*/  IMAD.MOV.U32 R7, RZ, RZ, R43 ;  /* 0x000000ffff077224 */ /* 0x000fe200078e002b */
[----:B------:R-:W-:Y:S01]  /*cb900*/  IADD3 R38, P2, R38, R159, RZ ;  /* 0x0000009f26267210 */ /* 0x000fe20007f5e0ff */
[----:B------:R-:W-:-:S03]  /*cb910*/  IMAD.X R41, R41, 0x1, R2, P1 ;  /* 0x0000000129297824 */ /* 0x000fc600008e0602 */
[----:B------:R1:W-:Y:S04]  /*cb920*/  LDGSTS.E [R5+-0x7a600], [R6.64], P0 ;  /* 0x85a0000006057fae */ /* 0x0003e80008121844 */
[----:B------:R-:W-:Y:S01]  /*cb930*/  STL [R1+0x437c], R42 ;  /* 0x00437c2a01007387 */ /* 0x000fe20000100800 */
[----:B-1----:R-:W-:Y:S02]  /*cb940*/  IMAD.MOV.U32 R6, RZ, RZ, R40 ;  /* 0x000000ffff067224 */ /* 0x002fe400078e0028 */
[----:B------:R-:W-:-:S05]  /*cb950*/  IMAD.MOV.U32 R7, RZ, RZ, R41 ;  /* 0x000000ffff077224 */ /* 0x000fca00078e0029 */
[----:B------:R1:W-:Y:S01]  /*cb960*/  LDGSTS.E [R3+-0x79e00], [R6.64], P0 ;  /* 0x8620000006037fae */ /* 0x0003e20008121844 */
[----:B--2---:R-:W-:Y:S02]  /*cb970*/  IADD3 R32, P1, R32, R159, RZ ;  /* 0x0000009f20207210 */ /* 0x004fe40007f3e0ff */
[----:B------:R-:W-:Y:S01]  /*cb980*/  IADD3.X R39, R39, R2, RZ, P2, !PT ;  /* 0x0000000227277210 */ /* 0x000fe200017fe4ff */
[----:B------:R-:W-:Y:S01]  /*cb990*/  STL [R1+0x4380], R45 ;  /* 0x0043802d01007387 */ /* 0x000fe20000100800 */
[----:B-1----:R-:W-:-:S03]  /*cb9a0*/  MOV R6, R38 ;  /* 0x0000002600067202 */ /* 0x002fc60000000f00 */
[----:B------:R-:W-:Y:S01]  /*cb9b0*/  IMAD.MOV.U32 R7, RZ, RZ, R39 ;  /* 0x000000ffff077224 */ /* 0x000fe200078e0027 */
[----:B------:R-:W-:Y:S01]  /*cb9c0*/  STL [R1+0x4374], R40 ;  /* 0x0043742801007387 */ /* 0x000fe20000100800 */
[----:B------:R-:W-:Y:S03]  /*cb9d0*/  STL [R1+0x4378], R43 ;  /* 0x0043782b01007387 */ /* 0x000fe60000100800 */
[----:B------:R1:W-:Y:S01]  /*cb9e0*/  LDGSTS.E [R5+-0x79600], [R6.64], P0 ;  /* 0x86a0000006057fae */ /* 0x0003e20008121844 */
[----:B------:R-:W-:Y:S02]  /*cb9f0*/  STL [R1+0x436c], R38 ;  /* 0x00436c2601007387 */ /* 0x000fe40000100800 */
[----:B------:R-:W-:Y:S02]  /*cba00*/  STL [R1+0x4370], R41 ;  /* 0x0043702901007387 */ /* 0x000fe40000100800 */
[----:B------:R2:W-:Y:S02]  /*cba10*/  STL [R1+0x4364], R32 ;  /* 0x0043642001007387 */ /* 0x0005e40000100800 */
[----:B-1----:R-:W-:-:S02]  /*cba20*/  IMAD.MOV.U32 R6, RZ, RZ, R32 ;  /* 0x000000ffff067224 */ /* 0x002fc400078e0020 */
[--C-:B------:R-:W-:Y:S01]  /*cba30*/  IMAD.X R37, R37, 0x1, R2.reuse, P1 ;  /* 0x0000000125257824 */ /* 0x100fe200008e0602 */
[-C--:B------:R-:W-:Y:S02]  /*cba40*/  IADD3 R35, P2, R35, R159.reuse, RZ ;  /* 0x0000009f23237210 */ /* 0x080fe40007f5e0ff */
[----:B------:R-:W-:Y:S02]  /*cba50*/  IADD3 R33, P1, R33, R159, RZ ;  /* 0x0000009f21217210 */ /* 0x000fe40007f3e0ff */
[----:B------:R-:W-:Y:S01]  /*cba60*/  MOV R7, R37 ;  /* 0x0000002500077202 */ /* 0x000fe20000000f00 */
[----:B------:R-:W-:-:S04]  /*cba70*/  IMAD.X R36, R36, 0x1, R2, P2 ;  /* 0x0000000124247824 */ /* 0x000fc800010e0602 */
[----:B------:R1:W-:Y:S01]  /*cba80*/  LDGSTS.E [R3+-0x78e00], [R6.64], P0 ;  /* 0x8720000006037fae */ /* 0x0003e20008121844 */
[----:B--2---:R-:W-:-:S03]  /*cba90*/  IADD3 R32, R4, 0x100000, RZ ;  /* 0x0010000004207810 */ /* 0x004fc60007ffe0ff */
[----:B------:R-:W-:Y:S01]  /*cbaa0*/  STL [R1+0x4368], R39 ;  /* 0x0043682701007387 */ /* 0x000fe20000100800 */
[----:B------:R-:W-:Y:S02]  /*cbab0*/  STL [R1+0x435c], R35 ;  /* 0x00435c2301007387 */ /* 0x000fe40000100800 */
[----:B-1----:R-:W-:Y:S02]  /*cbac0*/  IMAD.MOV.U32 R6, RZ, RZ, R35 ;  /* 0x000000ffff067224 */ /* 0x002fe400078e0023 */
[----:B------:R-:W-:Y:S01]  /*cbad0*/  IMAD.MOV.U32 R7, RZ, RZ, R36 ;  /* 0x000000ffff077224 */ /* 0x000fe200078e0024 */
[----:B------:R-:W-:Y:S04]  /*cbae0*/  STL [R1+0x4360], R37 ;  /* 0x0043602501007387 */ /* 0x000fe80000100800 */
[----:B------:R1:W-:Y:S01]  /*cbaf0*/  LDGSTS.E [R32+-0x78600], [R6.64], P0 ;  /* 0x87a0000006207fae */ /* 0x0003e20008121844 */
[----:B------:R2:W-:Y:S02]  /*cbb00*/  STL [R1+0x4354], R33 ;  /* 0x0043542101007387 */ /* 0x0005e40000100800 */
[----:B------:R-:W-:Y:S01]  /*cbb10*/  STL [R1+0x4358], R36 ;  /* 0x0043582401007387 */ /* 0x000fe20000100800 */
[----:B-1----:R-:W-:Y:S01]  /*cbb20*/  MOV R6, R33 ;  /* 0x0000002100067202 */ /* 0x002fe20000000f00 */
[----:B------:R-:W-:-:S02]  /*cbb30*/  IMAD.MOV.U32 R32, RZ, RZ, R129 ;  /* 0x000000ffff207224 */ /* 0x000fc400078e0081 */
[----:B--2---:R-:W-:Y:S02]  /*cbb40*/  IMAD.MOV.U32 R33, RZ, RZ, R128 ;  /* 0x000000ffff217224 */ /* 0x004fe400078e0080 */
[----:B---3--:R-:W-:-:S04]  /*cbb50*/  IMAD.X R34, R34, 0x1, R2, P1 ;  /* 0x0000000122227824 */ /* 0x008fc800008e0602 */
[----:B------:R-:W-:Y:S01]  /*cbb60*/  IMAD.MOV.U32 R7, RZ, RZ, R34 ;  /* 0x000000ffff077224 */ /* 0x000fe200078e0022 */
[----:B------:R-:W-:Y:S04]  /*cbb70*/  STL [R1+0x4350], R34 ;  /* 0x0043502201007387 */ /* 0x000fe80000100800 */
[----:B------:R1:W-:Y:S01]  /*cbb80*/  LDGSTS.E [R5+-0x77e00], [R6.64], P0 ;  /* 0x8820000006057fae */ /* 0x0003e20008121844 */
[----:B------:R-:W-:Y:S02]  /*cbb90*/  STL.64 [R1+0x38b8], R32 ;  /* 0x0038b82001007387 */ /* 0x000fe40000100a00 */
[----:B------:R2:W-:Y:S01]  /*cbba0*/  LDGSTS.E [R3+-0x77600], [R32.64], P0 ;  /* 0x88a0000020037fae */ /* 0x0005e20008121844 */
[----:B-1----:R-:W-:Y:S01]  /*cbbb0*/  MOV R6, R131 ;  /* 0x0000008300067202 */ /* 0x002fe20000000f00 */
[----:B------:R-:W-:-:S05]  /*cbbc0*/  IMAD.MOV.U32 R7, RZ, RZ, R130 ;  /* 0x000000ffff077224 */ /* 0x000fca00078e0082 */
[----:B------:R1:W-:Y:S04]  /*cbbd0*/  STL.64 [R1+0x38b0], R6 ;  /* 0x0038b00601007387 */ /* 0x0003e80000100a00 */
[----:B------:R1:W-:Y:S02]  /*cbbe0*/  LDGSTS.E [R5+-0x76e00], [R6.64], P0 ;  /* 0x8920000006057fae */ /* 0x0003e40008121844 */
[----:B-1----:R-:W-:Y:S02]  /*cbbf0*/  IMAD.MOV.U32 R6, RZ, RZ, R133 ;  /* 0x000000ffff067224 */ /* 0x002fe400078e0085 */
[----:B------:R-:W-:-:S05]  /*cbc00*/  IMAD.MOV.U32 R7, RZ, RZ, R132 ;  /* 0x000000ffff077224 */ /* 0x000fca00078e0084 */
[----:B------:R1:W-:Y:S04]  /*cbc10*/  STL.64 [R1+0x38a8], R6 ;  /* 0x0038a80601007387 */ /* 0x0003e80000100a00 */
[----:B------:R1:W-:Y:S02]  /*cbc20*/  LDGSTS.E [R3+-0x76600], [R6.64], P0 ;  /* 0x89a0000006037fae */ /* 0x0003e40008121844 */
        /* <DEDUP_REMOVED lines=135> */
[----:B------:R1:W-:Y:S01]  /*cc4a0*/  LDGSTS.E [R3+-0x65600], [R6.64], P0 ;  /* 0x9aa0000006037fae */ /* 0x0003e20008121844 */
[----:B--2---:R-:W-:Y:S01]  /*cc4b0*/  MOV R32, R209 ;  /* 0x000000d100207202 */ /* 0x004fe20000000f00 */
[----:B------:R-:W-:Y:S01]  /*cc4c0*/  IMAD.MOV.U32 R33, RZ, RZ, R208 ;  /* 0x000000ffff217224 */ /* 0x000fe200078e00d0 */
[----:B-1----:R-:W-:Y:S01]  /*cc4d0*/  MOV R6, R205 ;  /* 0x000000cd00067202 */ /* 0x002fe20000000f00 */
[----:B------:R-:W-:-:S05]  /*cc4e0*/  IMAD.MOV.U32 R7, RZ, RZ, R204 ;  /* 0x000000ffff077224 */ /* 0x000fca00078e00cc */
[----:B------:R1:W-:Y:S04]  /*cc4f0*/  STL.64 [R1+0x3790], R6 ;  /* 0x0037900601007387 */ /* 0x0003e80000100a00 */
[----:B------:R1:W-:Y:S01]  /*cc500*/  LDGSTS.E [R5+-0x64e00], [R6.64], P0 ;  /* 0x9b20000006057fae */ /* 0x0003e20008121844 */
[----:B------:R-:W2:Y:S02]  /*cc510*/  LDL.LU R34, [R1+0x434c] ;  /* 0x00434c0001227983 */ /* 0x000ea40000300800 */
[----:B-1----:R-:W-:Y:S02]  /*cc520*/  IMAD.MOV.U32 R6, RZ, RZ, R207 ;  /* 0x000000ffff067224 */ /* 0x002fe400078e00cf */
[----:B------:R-:W-:-:S05]  /*cc530*/  IMAD.MOV.U32 R7, RZ, RZ, R206 ;  /* 0x000000ffff077224 */ /* 0x000fca00078e00ce */
[----:B------:R1:W-:Y:S04]  /*cc540*/  STL.64 [R1+0x3788], R6 ;  /* 0x0037880601007387 */ /* 0x0003e80000100a00 */
[----:B------:R1:W-:Y:S01]  /*cc550*/  LDGSTS.E [R3+-0x64600], [R6.64], P0 ;  /* 0x9ba0000006037fae */ /* 0x0003e20008121844 */
[----:B------:R3:W-:Y:S03]  /*cc560*/  LDGSTS.E [R5+-0x63e00], [R32.64], P0 ;  /* 0x9c20000020057fae */ /* 0x0007e60008121844 */
[----:B-1----:R-:W4:Y:S01]  /*cc570*/  LDL.LU R7, [R1+0x4344] ;  /* 0x0043440001077983 */ /* 0x002f220000300800 */
[----:B------:R3:W-:Y:S02]  /*cc580*/  STL.64 [R1+0x3780], R32 ;  /* 0x0037802001007387 */ /* 0x0007e40000100a00 */
[----:B------:R-:W4:Y:S02]  /*cc590*/  LDL.LU R35, [R1+0x4348] ;  /* 0x0043480001237983 */ /* 0x000f240000300800 */
[----:B---3--:R-:W-:-:S02]  /*cc5a0*/  IMAD.MOV.U32 R32, RZ, RZ, R211 ;  /* 0x000000ffff207224 */ /* 0x008fc400078e00d3 */
[----:B------:R-:W-:-:S05]  /*cc5b0*/  IMAD.MOV.U32 R33, RZ, RZ, R210 ;  /* 0x000000ffff217224 */ /* 0x000fca00078e00d2 */
[----:B------:R1:W-:Y:S04]  /*cc5c0*/  STL.64 [R1+0x3778], R32 ;  /* 0x0037782001007387 */ /* 0x0003e80000100a00 */
[----:B------:R1:W-:Y:S01]  /*cc5d0*/  LDGSTS.E [R3+-0x63600], [R32.64], P0 ;  /* 0x9ca0000020037fae */ /* 0x0003e20008121844 */
[----:B------:R-:W3:Y:S01]  /*cc5e0*/  LDL.LU R42, [R1+0x433c] ;  /* 0x00433c00012a7983 */ /* 0x000ee20000300800 */
[----:B-1----:R-:W-:Y:S01]  /*cc5f0*/  MOV R32, R213 ;  /* 0x000000d500207202 */ /* 0x002fe20000000f00 */
[----:B------:R-:W-:-:S05]  /*cc600*/  IMAD.MOV.U32 R33, RZ, RZ, R212 ;  /* 0x000000ffff217224 */ /* 0x000fca00078e00d4 */
[----:B------:R1:W-:Y:S04]  /*cc610*/  STL.64 [R1+0x3770], R32 ;  /* 0x0037702001007387 */ /* 0x0003e80000100a00 */
[----:B------:R1:W-:Y:S01]  /*cc620*/  LDGSTS.E [R5+-0x62e00], [R32.64], P0 ;  /* 0x9d20000020057fae */ /* 0x0003e20008121844 */
[----:B------:R-:W3:Y:S02]  /*cc630*/  LDL.LU R36, [R1+0x4340] ;  /* 0x0043400001247983 */ /* 0x000ee40000300800 */
[----:B------:R-:W3:Y:S01]  /*cc640*/  LDL.LU R40, [R1+0x4334] ;  /* 0x0043340001287983 */ /* 0x000ee20000300800 */
[----:B------:R-:W-:Y:S01]  /*cc650*/  IADD3 R6, R4, 0x100000, RZ ;  /* 0x0010000004067810 */ /* 0x000fe20007ffe0ff */
[----:B-1----:R-:W-:Y:S02]  /*cc660*/  IMAD.MOV.U32 R32, RZ, RZ, R215 ;  /* 0x000000ffff207224 */ /* 0x002fe400078e00d7 */
[----:B------:R-:W-:-:S05]  /*cc670*/  IMAD.MOV.U32 R33, RZ, RZ, R214 ;  /* 0x000000ffff217224 */ /* 0x000fca00078e00d6 */
[----:B------:R1:W-:Y:S01]  /*cc680*/  STL.64 [R1+0x3768], R32 ;  /* 0x0037682001007387 */ /* 0x0003e20000100a00 */
[----:B------:R-:W3:Y:S03]  /*cc690*/  LDL.LU R43, [R1+0x4338] ;  /* 0x00433800012b7983 */ /* 0x000ee60000300800 */
[----:B------:R1:W-:Y:S02]  /*cc6a0*/  LDGSTS.E [R3+-0x62600], [R32.64], P0 ;  /* 0x9da0000020037fae */ /* 0x0003e40008121844 */
[----:B-1----:R-:W-:Y:S01]  /*cc6b0*/  MOV R32, R217 ;  /* 0x000000d900207202 */ /* 0x002fe20000000f00 */
[----:B------:R-:W-:-:S05]  /*cc6c0*/  IMAD.MOV.U32 R33, RZ, RZ, R216 ;  /* 0x000000ffff217224 */ /* 0x000fca00078e00d8 */
[----:B------:R1:W-:Y:S04]  /*cc6d0*/  STL.64 [R1+0x3760], R32 ;  /* 0x0037602001007387 */ /* 0x0003e80000100a00 */
[----:B------:R1:W-:Y:S01]  /*cc6e0*/  LDGSTS.E [R6+-0x61e00], [R32.64], P0 ;  /* 0x9e20000020067fae */ /* 0x0003e20008121844 */
[----:B------:R-:W3:Y:S02]  /*cc6f0*/  LDL.LU R38, [R1+0x432c] ;  /* 0x00432c0001267983 */ /* 0x000ee40000300800 */
[----:B-1----:R-:W-:Y:S02]  /*cc700*/  IMAD.MOV.U32 R32, RZ, RZ, R219 ;  /* 0x000000ffff207224 */ /* 0x002fe400078e00db */
[----:B------:R-:W-:-:S05]  /*cc710*/  IMAD.MOV.U32 R33, RZ, RZ, R218 ;  /* 0x000000ffff217224 */ /* 0x000fca00078e00da */
[----:B------:R1:W-:Y:S01]  /*cc720*/  STL.64 [R1+0x3758], R32 ;  /* 0x0037582001007387 */ /* 0x0003e20000100a00 */
[----:B------:R-:W3:Y:S03]  /*cc730*/  LDL.LU R41, [R1+0x4330] ;  /* 0x0043300001297983 */ /* 0x000ee60000300800 */
[----:B------:R-:W1:Y:S04]  /*cc740*/  S2R R239, SR_TID.X ;  /* 0x0000000000ef7919 */ /* 0x000e680000002100 */
[----:B------:R1:W-:Y:S01]  /*cc750*/  LDGSTS.E [R5+-0x61600], [R32.64], P0 ;  /* 0x9ea0000020057fae */ /* 0x0003e20008121844 */
[----:B------:R-:W-:Y:S01]  /*cc760*/  MOV R44, R221 ;  /* 0x000000dd002c7202 */ /* 0x000fe20000000f00 */
[----:B------:R-:W-:-:S05]  /*cc770*/  IMAD.MOV.U32 R45, RZ, RZ, R220 ;  /* 0x000000ffff2d7224 */ /* 0x000fca00078e00dc */
[----:B------:R1:W-:Y:S04]  /*cc780*/  STL.64 [R1+0x3750], R44 ;  /* 0x0037502c01007387 */ /* 0x0003e80000100a00 */
[----:B------:R1:W-:Y:S04]  /*cc790*/  LDGSTS.E [R3+-0x60e00], [R44.64], P0 ;  /* 0x9f2000002c037fae */ /* 0x0003e80008121844 */
[----:B-1----:R-:W3:Y:S01]  /*cc7a0*/  LDL.LU R32, [R1+0x4324] ;  /* 0x0043240001207983 */ /* 0x002ee20000300800 */
[----:B------:R-:W3:Y:S01]  /*cc7b0*/  LDL.LU R39, [R1+0x4328] ;  /* 0x0043280001277983 */ /* 0x000ee20000300800 */
[----:B------:R-:W-:Y:S01]  /*cc7c0*/  SHF.R.S32.HI R158, RZ, 0x6, R239 ;  /* 0x00000006ff9e7819 */ /* 0x000fe200000114ef */
[----:B------:R-:W-:-:S03]  /*cc7d0*/  LOP3.LUT R239, R239, 0x3f, RZ, 0xc0, !PT ;  /* 0x0000003fefef7812 */ /* 0x000fc600078ec0ff */
[----:B------:R-:W-:Y:S02]  /*cc7e0*/  SGXT R158, R158, 0x1 ;  /* 0x000000019e9e781a */ /* 0x000fe40000000200 */
[----:B------:R-:W-:-:S05]  /*cc7f0*/  IMAD.SHL.U32 R33, R239, 0x4, RZ ;  /* 0x00000004ef217824 */ /* 0x000fca00078e00ff */
[----:B------:R-:W-:-:S04]  /*cc800*/  LOP3.LUT R33, R33, 0x110, R158, 0x78, !PT ;  /* 0x0000011021217812 */ /* 0x000fc800078e789e */
[----:B------:R-:W-:Y:S01]  /*cc810*/  LOP3.LUT R33, R33, 0x40, RZ, 0x3c, !PT ;  /* 0x0000004021217812 */ /* 0x000fe200078e3cff */
[----:B------:R-:W-:Y:S02]  /*cc820*/  IMAD.MOV.U32 R44, RZ, RZ, R223 ;  /* 0x000000ffff2c7224 */ /* 0x000fe400078e00df */
[----:B------:R-:W-:Y:S02]  /*cc830*/  IMAD.MOV.U32 R45, RZ, RZ, R222 ;  /* 0x000000ffff2d7224 */ /* 0x000fe400078e00de */
[----:B------:R-:W-:Y:S02]  /*cc840*/  IMAD R3, R252, 0x20000, R33 ;  /* 0x00020000fc037824 */ /* 0x000fe400078e0221 */
[----:B------:R-:W3:Y:S01]  /*cc850*/  LDL.LU R33, [R1+0x431c] ;  /* 0x00431c0001217983 */ /* 0x000ee20000300800 */
[----:B------:R-:W-:Y:S02]  /*cc860*/  IADD3 R4, R4, 0x100000, RZ ;  /* 0x0010000004047810 */ /* 0x000fe40007ffe0ff */
[----:B------:R-:W-:-:S03]  /*cc870*/  IADD3 R6, R3, 0x100000, RZ ;  /* 0x0010000003067810 */ /* 0x000fc60007ffe0ff */
[----:B------:R1:W-:Y:S01]  /*cc880*/  LDGSTS.E [R4+-0x60600], [R44.64], P0 ;  /* 0x9fa000002c047fae */ /* 0x0003e20008121844 */
[----:B--2---:R-:W-:-:S05]  /*cc890*/  IADD3 R34, P1, R34, R159, RZ ;  /* 0x0000009f22227210 */ /* 0x004fca0007f3e0ff */
[----:B------:R-:W-:Y:S01]  /*cc8a0*/  STL [R1+0x434c], R34 ;  /* 0x00434c2201007387 */ /* 0x000fe20000100800 */
[----:B-1----:R-:W-:Y:S02]  /*cc8b0*/  MOV R4, R34 ;  /* 0x0000002200047202 */ /* 0x002fe40000000f00 */
[----:B----4-:R-:W-:Y:S02]  /*cc8c0*/  IADD3 R7, P2, R7, R159, RZ ;  /* 0x0000009f07077210 */ /* 0x010fe40007f5e0ff */
[----:B------:R-:W-:-:S03]  /*cc8d0*/  IADD3.X R35, R35, R2, RZ, P1, !PT ;  /* 0x0000000223237210 */ /* 0x000fc60000ffe4ff */
[----:B------:R-:W-:Y:S02]  /*cc8e0*/  STL [R1+0x4344], R7 ;  /* 0x0043440701007387 */ /* 0x000fe40000100800 */
[----:B------:R1:W-:Y:S02]  /*cc8f0*/  STL [R1+0x4348], R35 ;  /* 0x0043482301007387 */ /* 0x0003e40000100800 */
[----:B------:R-:W-:Y:S02]  /*cc900*/  STL.64 [R1+0x3748], R44 ;  /* 0x0037482c01007387 */ /* 0x000fe40000100a00 */
[----:B------:R-:W2:Y:S02]  /*cc910*/  LDL.LU R37, [R1+0x4320] ;  /* 0x0043200001257983 */ /* 0x000ea40000300800 */
[----:B------:R-:W-:-:S05]  /*cc920*/  IMAD.MOV.U32 R5, RZ, RZ, R35 ;  /* 0x000000ffff057224 */ /* 0x000fca00078e0023 */
[----:B------:R4:W-:Y:S04]  /*cc930*/  LDGSTS.E [R6+-0x7fc00], [R4.64], P0 ;  /* 0x8040000004067fae */ /* 0x0009e80008121844 */
[----:B-1----:R-:W2:Y:S01]  /*cc940*/  LDL.LU R35, [R1+0x4318] ;  /* 0x0043180001237983 */ /* 0x002ea20000300800 */
[----:B---3--:R-:W-:-:S05]  /*cc950*/  IADD3 R42, P1, R42, R159, RZ ;  /* 0x0000009f2a2a7210 */ /* 0x008fca0007f3e0ff */
[----:B------:R-:W-:Y:S01]  /*cc960*/  STL [R1+0x433c], R42 ;  /* 0x00433c2a01007387 */ /* 0x000fe20000100800 */
[----:B------:R-:W-:Y:S01]  /*cc970*/  IMAD.X R36, R36, 0x1, R2, P2 ;  /* 0x0000000124247824 */ /* 0x000fe200010e0602 */
[----:B------:R-:W-:-:S04]  /*cc980*/  IADD3 R40, P2, R40, R159, RZ ;  /* 0x0000009f28287210 */ /* 0x000fc80007f5e0ff */
[----:B------:R1:W-:Y:S01]  /*cc990*/  STL [R1+0x4340], R36 ;  /* 0x0043402401007387 */ /* 0x0003e20000100800 */
[----:B------:R-:W3:Y:S01]  /*cc9a0*/  LDL.LU R34, [R1+0x4314] ;  /* 0x0043140001227983 */ /* 0x000ee20000300800 */
[----:B----4-:R-:W-:Y:S02]  /*cc9b0*/  MOV R5, R36 ;  /* 0x0000002400057202 */ /* 0x010fe40000000f00 */
[----:B-1----:R-:W4:Y:S01]  /*cc9c0*/  LDL.LU R36, [R1+0x4310] ;  /* 0x0043100001247983 */ /* 0x002f220000300800 */
[----:B------:R-:W-:-:S03]  /*cc9d0*/  IMAD.X R43, R43, 0x1, R2, P1 ;  /* 0x000000012b2b7824 */ /* 0x000fc600008e0602 */
[----:B------:R-:W-:Y:S04]  /*cc9e0*/  STL [R1+0x4334], R40 ;  /* 0x0043342801007387 */ /* 0x000fe80000100800 */
[----:B------:R1:W-:Y:S01]  /*cc9f0*/  STL [R1+0x4338], R43 ;  /* 0x0043382b01007387 */ /* 0x0003e20000100800 */
[----:B------:R-:W4:Y:S02]  /*cca00*/  LDL.LU R46, [R1+0x430c] ;  /* 0x00430c00012e7983 */ /* 0x000f240000300800 */
[----:B------:R-:W4:Y:S01]  /*cca10*/  LDL.LU R44, [R1+0x4304] ;  /* 0x00430400012c7983 */ /* 0x000f220000300800 */
[----:B------:R-:W-:-:S05]  /*cca20*/  IADD3 R38, P1, R38, R159, RZ ;  /* 0x0000009f26267210 */ /* 0x000fca0007f3e0ff */
[----:B------:R1:W-:Y:S01]  /*cca30*/  STL [R1+0x432c], R38 ;  /* 0x00432c2601007387 */ /* 0x0003e20000100800 */
[----:B------:R-:W-:-:S05]  /*cca40*/  IMAD.X R41, R41, 0x1, R2, P2 ;  /* 0x0000000129297824 */ /* 0x000fca00010e0602 */
[----:B------:R1:W-:Y:S01]  /*cca50*/  STL [R1+0x4330], R41 ;  /* 0x0043302901007387 */ /* 0x0003e20000100800 */
[----:B------:R-:W4:Y:S02]  /*cca60*/  LDL.LU R47, [R1+0x4308] ;  /* 0x00430800012f7983 */ /* 0x000f240000300800 */
[----:B------:R-:W-:Y:S01]  /*cca70*/  IMAD.MOV.U32 R4, RZ, RZ, R7 ;  /* 0x000000ffff047224 */ /* 0x000fe200078e0007 */
[----:B------:R-:W-:-:S04]  /*cca80*/  IADD3 R7, R3, 0x100000, RZ ;  /* 0x0010000003077810 */ /* 0x000fc80007ffe0ff */
[----:B------:R1:W-:Y:S01]  /*cca90*/  LDGSTS.E [R6+-0x7f400], [R4.64], P0 ;  /* 0x80c0000004067fae */ /* 0x0003e20008121844 */
[----:B------:R-:W-:Y:S02]  /*ccaa0*/  IADD3 R32, P2, R32, R159, RZ ;  /* 0x0000009f20207210 */ /* 0x000fe40007f5e0ff */
[----:B------:R-:W-:-:S03]  /*ccab0*/  IADD3.X R39, R39, R2, RZ, P1, !PT ;  /* 0x0000000227277210 */ /* 0x000fc60000ffe4ff */
[----:B------:R2:W-:Y:S02]  /*ccac0*/  STL [R1+0x4324], R32 ;  /* 0x0043242001007387 */ /* 0x0005e40000100800 */
[----:B------:R2:W-:Y:S02]  /*ccad0*/  STL [R1+0x4328], R39 ;  /* 0x0043282701007387 */ /* 0x0005e40000100800 */
[----:B-1----:R-:W-:Y:S02]  /*ccae0*/  IMAD.MOV.U32 R4, RZ, RZ, R42 ;  /* 0x000000ffff047224 */ /* 0x002fe400078e002a */
[----:B------:R-:W-:Y:S01]  /*ccaf0*/  IMAD.MOV.U32 R5, RZ, RZ, R43 ;  /* 0x000000ffff057224 */ /* 0x000fe200078e002b */
[----:B------:R-:W4:Y:S01]  /*ccb00*/  LDL.LU R42, [R1+0x42fc] ;  /* 0x0042fc00012a7983 */ /* 0x000f220000300800 */
[----:B------:R-:W4:Y:S03]  /*ccb10*/  LDL.LU R45, [R1+0x4300] ;  /* 0x00430000012d7983 */ /* 0x000f260000300800 */
[----:B------:R1:W-:Y:S02]  /*ccb20*/  LDGSTS.E [R7+-0x7ec00], [R4.64], P0 ;  /* 0x8140000004077fae */ /* 0x0003e40008121844 */
[----:B-1----:R-:W-:-:S02]  /*ccb30*/  IMAD.MOV.U32 R4, RZ, RZ, R40 ;  /* 0x000000ffff047224 */ /* 0x002fc400078e0028 */
[----:B------:R-:W-:Y:S01]  /*ccb40*/  IMAD.MOV.U32 R5, RZ, RZ, R41 ;  /* 0x000000ffff057224 */ /* 0x000fe200078e0029 */
[----:B------:R-:W-:-:S04]  /*ccb50*/  IADD3 R33, P1, R33, R159, RZ ;  /* 0x0000009f21217210 */ /* 0x000fc80007f3e0ff */
[----:B------:R1:W-:Y:S04]  /*ccb60*/  LDGSTS.E [R6+-0x7e400], [R4.64], P0 ;  /* 0x81c0000004067fae */ /* 0x0003e80008121844 */
[----:B------:R-:W-:Y:S01]  /*ccb70*/  STL [R1+0x431c], R33 ;  /* 0x00431c2101007387 */ /* 0x000fe20000100800 */
[----:B-1----:R-:W-:Y:S01]  /*ccb80*/  MOV R4, R38 ;  /* 0x0000002600047202 */ /* 0x002fe20000000f00 */
[----:B------:R-:W-:-:S05]  /*ccb90*/  IMAD.MOV.U32 R5, RZ, RZ, R39 ;  /* 0x000000ffff057224 */ /* 0x000fca00078e0027 */
[----:B------:R1:W-:Y:S02]  /*ccba0*/  LDGSTS.E [R7+-0x7dc00], [R4.64], P0 ;  /* 0x8240000004077fae */ /* 0x0003e40008121844 */
[----:B-1----:R-:W-:Y:S02]  /*ccbb0*/  IMAD.MOV.U32 R4, RZ, RZ, R32 ;  /* 0x000000ffff047224 */ /* 0x002fe400078e0020 */
[----:B--2---:R-:W-:-:S05]  /*ccbc0*/  IMAD.X R37, R37, 0x1, R2, P2 ;  /* 0x0000000125257824 */ /* 0x004fca00010e0602 */
[----:B------:R1:W-:Y:S01]  /*ccbd0*/  STL [R1+0x4320], R37 ;  /* 0x0043202501007387 */ /* 0x0003e20000100800 */
[----:B------:R-:W2:Y:S02]  /*ccbe0*/  LDL.LU R43, [R1+0x42f8] ;  /* 0x0042f800012b7983 */ /* 0x000ea40000300800 */
[----:B------:R-:W2:Y:S02]  /*ccbf0*/  LDL.LU R40, [R1+0x42f4] ;  /* 0x0042f40001287983 */ /* 0x000ea40000300800 */
[----:B------:R-:W-:Y:S01]  /*ccc00*/  IMAD.X R35, R35, 0x1, R2, P1 ;  /* 0x0000000123237824 */ /* 0x000fe200008e0602 */
[----:B------:R-:W2:Y:S01]  /*ccc10*/  LDL.LU R38, [R1+0x42ec] ;  /* 0x0042ec0001267983 */ /* 0x000ea20000300800 */
[----:B------:R-:W2:Y:S01]  /*ccc20*/  LDL.LU R41, [R1+0x42f0] ;  /* 0x0042f00001297983 */ /* 0x000ea20000300800 */
[----:B------:R-:W-:-:S05]  /*ccc30*/  MOV R5, R37 ;  /* 0x0000002500057202 */ /* 0x000fca0000000f00 */
[----:B------:R1:W-:Y:S01]  /*ccc40*/  LDGSTS.E [R6+-0x7d400], [R4.64], P0 ;  /* 0x82c0000004067fae */ /* 0x0003e20008121844 */
[----:B---3--:R-:W-:-:S05]  /*ccc50*/  IADD3 R34, P2, R34, R159, RZ ;  /* 0x0000009f22227210 */ /* 0x008fca0007f5e0ff */
[----:B------:R-:W-:Y:S01]  /*ccc60*/  STL [R1+0x4314], R34 ;  /* 0x0043142201007387 */ /* 0x000fe20000100800 */
[----:B------:R3:W-:Y:S02]  /*ccc70*/  STL [R1+0x4318], R35 ;  /* 0x0043182301007387 */ /* 0x0007e40000100800 */
[----:B------:R-:W2:Y:S02]  /*ccc80*/  LDL.LU R32, [R1+0x42e4] ;  /* 0x0042e40001207983 */ /* 0x000ea40000300800 */
[----:B------:R-:W2:Y:S02]  /*ccc90*/  LDL.LU R39, [R1+0x42e8] ;  /* 0x0042e80001277983 */ /* 0x000ea40000300800 */
[----:B----4-:R-:W-:Y:S02]  /*ccca0*/  IMAD.X R36, R36, 0x1, R2, P2 ;  /* 0x0000000124247824 */ /* 0x010fe400010e0602 */
[----:B-1----:R-:W-:Y:S02]  /*cccb0*/  IMAD.MOV.U32 R4, RZ, RZ, R33 ;  /* 0x000000ffff047224 */ /* 0x002fe400078e0021 */
[----:B------:R-:W-:-:S05]  /*cccc0*/  IMAD.MOV.U32 R5, RZ, RZ, R35 ;  /* 0x000000ffff057224 */ /* 0x000fca00078e0023 */
[----:B------:R1:W-:Y:S01]  /*cccd0*/  LDGSTS.E [R7+-0x7cc00], [R4.64], P0 ;  /* 0x8340000004077fae */ /* 0x0003e20008121844 */
[----:B------:R-:W-:-:S05]  /*ccce0*/  IADD3 R46, P1, R46, R159, RZ ;  /* 0x0000009f2e2e7210 */ /* 0x000fca0007f3e0ff */
[----:B------:R-:W-:Y:S01]  /*cccf0*/  STL [R1+0x430c], R46 ;  /* 0x00430c2e01007387 */ /* 0x000fe20000100800 */
[----:B------:R4:W-:Y:S02]  /*ccd00*/  STL [R1+0x4310], R36 ;  /* 0x0043102401007387 */ /* 0x0009e40000100800 */
[----:B------:R-:W2:Y:S02]  /*ccd10*/  LDL.LU R37, [R1+0x42e0] ;  /* 0x0042e00001257983 */ /* 0x000ea40000300800 */
[----:B---3--:R-:W3:Y:S01]  /*ccd20*/  LDL.LU R35, [R1+0x42dc] ;  /* 0x0042dc0001237983 */ /* 0x008ee20000300800 */
[----:B------:R-:W3:Y:S01]  /*ccd30*/  LDL.LU R33, [R1+0x42d4] ;  /* 0x0042d40001217983 */ /* 0x000ee20000300800 */
[----:B------:R-:W-:Y:S01]  /*ccd40*/  IADD3 R44, P2, R44, R159, RZ ;  /* 0x0000009f2c2c7210 */ /* 0x000fe20007f5e0ff */
[----:B-1----:R-:W-:Y:S02]  /*ccd50*/  IMAD.MOV.U32 R5, RZ, RZ, R36 ;  /* 0x000000ffff057224 */ /* 0x002fe400078e0024 */
[----:B----4-:R-:W4:Y:S02]  /*ccd60*/  LDL.LU R36, [R1+0x42d8] ;  /* 0x0042d80001247983 */ /* 0x010f240000300800 */
[----:B------:R-:W-:Y:S02]  /*ccd70*/  STL [R1+0x4304], R44 ;  /* 0x0043042c01007387 */ /* 0x000fe40000100800 */
[----:B------:R-:W-:-:S05]  /*ccd80*/  IMAD.MOV.U32 R4, RZ, RZ, R34 ;  /* 0x000000ffff047224 */ /* 0x000fca00078e0022 */
[----:B------:R1:W-:Y:S01]  /*ccd90*/  LDGSTS.E [R6+-0x7c400], [R4.64], P0 ;  /* 0x83c0000004067fae */ /* 0x0003e20008121844 */
[----:B------:R-:W-:-:S05]  /*ccda0*/  IADD3.X R47, R47, R2, RZ, P1, !PT ;  /* 0x000000022f2f7210 */ /* 0x000fca0000ffe4ff */
[----:B------:R-:W-:Y:S01]  /*ccdb0*/  STL [R1+0x4308], R47 ;  /* 0x0043082f01007387 */ /* 0x000fe20000100800 */
[----:B------:R-:W4:Y:S01]  /*ccdc0*/  LDL.LU R34, [R1+0x42d0] ;  /* 0x0042d00001227983 */ /* 0x000f220000300800 */
        /* <DEDUP_REMOVED lines=9> */
[----:B------:R-:W-:Y:S01]  /*cce60*/  STL [R1+0x42fc], R42 ;  /* 0x0042fc2a01007387 */ /* 0x000fe20000100800 */
[----:B------:R-:W-:Y:S02]  /*cce70*/  STL [R1+0x4300], R45 ;  /* 0x0043002d01007387 */ /* 0x000fe40000100800 */
[----:B--2---:R-:W-:Y:S01]  /*cce80*/  IMAD.X R43, R43, 0x1, R2, P1 ;  /* 0x000000012b2b7824 */ /* 0x004fe200008e0602 */
[----:B------:R-:W-:-:S03]  /*cce90*/  IADD3 R40, P2, R40, R159, RZ ;  /* 0x0000009f28287210 */ /* 0x000fc60007f5e0ff */
[----:B------:R-:W-:Y:S01]  /*ccea0*/  IMAD.MOV.U32 R5, RZ, RZ, R43 ;  /* 0x000000ffff057224 */ /* 0x000fe200078e002b */
[----:B------:R-:W-:Y:S01]  /*cceb0*/  IADD3 R38, P1, R38, R159, RZ ;  /* 0x0000009f26267210 */ /* 0x000fe20007f3e0ff */
[----:B------:R-:W-:-:S03]  /*ccec0*/  IMAD.X R41, R41, 0x1, R2, P2 ;  /* 0x0000000129297824 */ /* 0x000fc600010e0602 */
[----:B------:R1:W-:Y:S02]  /*cced0*/  LDGSTS.E [R7+-0x7ac00], [R4.64], P0 ;  /* 0x8540000004077fae */ /* 0x0003e40008121844 */
[----:B-1----:R-:W-:Y:S02]  /*ccee0*/  IMAD.MOV.U32 R4, RZ, RZ, R40 ;  /* 0x000000ffff047224 */ /* 0x002fe400078e0028 */
[----:B------:R-:W-:-:S05]  /*ccef0*/  IMAD.MOV.U32 R5, RZ, RZ, R41 ;  /* 0x000000ffff057224 */ /* 0x000fca00078e0029 */
[----:B------:R1:W-:Y:S04]  /*ccf00*/  LDGSTS.E [R6+-0x7a400], [R4.64], P0 ;  /* 0x85c0000004067fae */ /* 0x0003e80008121844 */
[----:B------:R-:W-:Y:S01]  /*ccf10*/  STL [R1+0x42f4], R40 ;  /* 0x0042f42801007387 */ /* 0x000fe20000100800 */
[----:B------:R-:W-:Y:S02]  /*ccf20*/  IADD3 R32, P2, R32, R159, RZ ;  /* 0x0000009f20207210 */ /* 0x000fe40007f5e0ff */
[----:B------:R-:W-:Y:S02]  /*ccf30*/  IADD3.X R39, R39, R2, RZ, P1, !PT ;  /* 0x0000000227277210 */ /* 0x000fe40000ffe4ff */
[----:B-1----:R-:W-:-:S03]  /*ccf40*/  MOV R4, R38 ;  /* 0x0000002600047202 */ /* 0x002fc60000000f00 */
[----:B------:R-:W-:Y:S01]  /*ccf50*/  IMAD.MOV.U32 R5, RZ, RZ, R39 ;  /* 0x000000ffff057224 */ /* 0x000fe200078e0027 */
[----:B------:R-:W-:Y:S04]  /*ccf60*/  STL [R1+0x42f8], R43 ;  /* 0x0042f82b01007387 */ /* 0x000fe80000100800 */
[----:B------:R1:W-:Y:S01]  /*ccf70*/  LDGSTS.E [R7+-0x79c00], [R4.64], P0 ;  /* 0x8640000004077fae */ /* 0x0003e20008121844 */
[----:B------:R-:W-:Y:S01]  /*ccf80*/  IMAD.X R37, R37, 0x1, R2, P2 ;  /* 0x0000000125257824 */ /* 0x000fe200010e0602 */
[----:B---3--:R-:W-:Y:S02]  /*ccf90*/  IADD3 R35, P1, R35, R159, RZ ;  /* 0x0000009f23237210 */ /* 0x008fe40007f3e0ff */
[----:B------:R-:W-:Y:S01]  /*ccfa0*/  STL [R1+0x42ec], R38 ;  /* 0x0042ec2601007387 */ /* 0x000fe20000100800 */
[----:B-1----:R-:W-:Y:S01]  /*ccfb0*/  IMAD.MOV.U32 R4, RZ, RZ, R32 ;  /* 0x000000ffff047224 */ /* 0x002fe200078e0020 */
[----:B------:R-:W-:-:S02]  /*ccfc0*/  MOV R5, R37 ;  /* 0x0000002500057202 */ /* 0x000fc40000000f00 */
[----:B------:R-:W-:Y:S01]  /*ccfd0*/  IADD3 R33, P2, R33, R159, RZ ;  /* 0x0000009f21217210 */ /* 0x000fe20007f5e0ff */
[----:B----4-:R-:W-:Y:S01]  /*ccfe0*/  IMAD.X R36, R36, 0x1, R2, P1 ;  /* 0x0000000124247824 */ /* 0x010fe200008e0602 */
[----:B------:R-:W-:Y:S01]  /*ccff0*/  STL [R1+0x42f0], R41 ;  /* 0x0042f02901007387 */ /* 0x000fe20000100800 */
[----:B------:R1:W-:Y:S03]  /*cd000*/  STL [R1+0x42e4], R32 ;  /* 0x0042e42001007387 */ /* 0x0003e60000100800 */
[----:B------:R2:W-:Y:S01]  /*cd010*/  LDGSTS.E [R6+-0x79400], [R4.64], P0 ;  /* 0x86c0000004067fae */ /* 0x0005e20008121844 */
[----:B------:R-:W-:Y:S02]  /*cd020*/  STL [R1+0x42e8], R39 ;  /* 0x0042e82701007387 */ /* 0x000fe40000100800 */
[----:B------:R-:W-:Y:S02]  /*cd030*/  STL [R1+0x42dc], R35 ;  /* 0x0042dc2301007387 */ /* 0x000fe40000100800 */
[----:B------:R-:W-:Y:S01]  /*cd040*/  STL [R1+0x42e0], R37 ;  /* 0x0042e02501007387 */ /* 0x000fe20000100800 */
[----:B-1----:R-:W-:Y:S01]  /*cd050*/  IADD3 R32, R3, 0x100000, RZ ;  /* 0x0010000003207810 */ /* 0x002fe20007ffe0ff */
[----:B--2---:R-:W-:-:S02]  /*cd060*/  IMAD.MOV.U32 R4, RZ, RZ, R35 ;  /* 0x000000ffff047224 */ /* 0x004fc400078e0023 */
[----:B------:R-:W-:Y:S01]  /*cd070*/  IMAD.MOV.U32 R5, RZ, RZ, R36 ;  /* 0x000000ffff057224 */ /* 0x000fe200078e0024 */
[----:B------:R1:W-:Y:S04]  /*cd080*/  STL [R1+0x42d4], R33 ;  /* 0x0042d42101007387 */ /* 0x0003e80000100800 */
[----:B------:R2:W-:Y:S01]  /*cd090*/  LDGSTS.E [R32+-0x78c00], [R4.64], P0 ;  /* 0x8740000004207fae */ /* 0x0005e20008121844 */
[----:B------:R-:W-:Y:S01]  /*cd0a0*/  IMAD.X R34, R34, 0x1, R2, P2 ;  /* 0x0000000122227824 */ /* 0x000fe200010e0602 */
[----:B--2---:R-:W-:-:S03]  /*cd0b0*/  MOV R4, R33 ;  /* 0x0000002100047202 */ /* 0x004fc60000000f00 */
[----:B------:R-:W-:Y:S02]  /*cd0c0*/  IMAD.MOV.U32 R5, RZ, RZ, R34 ;  /* 0x000000ffff057224 */ /* 0x000fe400078e0022 */
[----:B------:R-:W-:Y:S02]  /*cd0d0*/  IMAD.MOV.U32 R32, RZ, RZ, R225 ;  /* 0x000000ffff207224 */ /* 0x000fe400078e00e1 */
[----:B-1----:R-:W-:Y:S01]  /*cd0e0*/  IMAD.MOV.U32 R33, RZ, RZ, R224 ;  /* 0x000000ffff217224 */ /* 0x002fe200078e00e0 */
[----:B------:R-:W-:Y:S01]  /*cd0f0*/  STL [R1+0x42d8], R36 ;  /* 0x0042d82401007387 */ /* 0x000fe20000100800 */
[----:B------:R-:W-:Y:S03]  /*cd100*/  STL [R1+0x42d0], R34 ;  /* 0x0042d02201007387 */ /* 0x000fe60000100800 */
[----:B------:R1:W-:Y:S04]  /*cd110*/  LDGSTS.E [R7+-0x78400], [R4.64], P0 ;  /* 0x87c0000004077fae */ /* 0x0003e80008121844 */
[----:B------:R2:W-:Y:S01]  /*cd120*/  STL.64 [R1+0x3740], R32 ;  /* 0x0037402001007387 */ /* 0x0005e20000100a00 */
[----:B------:R2:W-:Y:S01]  /*cd130*/  LDGSTS.E [R6+-0x77c00], [R32.64], P0 ;  /* 0x8840000020067fae */ /* 0x0005e20008121844 */
[----:B-1----:R-:W-:-:S02]  /*cd140*/  IADD3 R4, R3, 0x100000, RZ ;  /* 0x0010000003047810 */ /* 0x002fc40007ffe0ff */
[----:B------:R-:W-:Y:S02]  /*cd150*/  IADD3 R5, R3, 0x100000, RZ ;  /* 0x0010000003057810 */ /* 0x000fe40007ffe0ff */
[----:B--2---:R-:W-:Y:S01]  /*cd160*/  MOV R32, R227 ;  /* 0x000000e300207202 */ /* 0x004fe20000000f00 */
[----:B------:R-:W-:Y:S02]  /*cd170*/  IMAD.MOV.U32 R33, RZ, RZ, R226 ;  /* 0x000000ffff217224 */ /* 0x000fe400078e00e2 */
[----:B------:R-:W-:Y:S02]  /*cd180*/  IMAD.MOV.U32 R6, RZ, RZ, R229 ;  /* 0x000000ffff067224 */ /* 0x000fe400078e00e5 */
[----:B------:R-:W-:Y:S01]  /*cd190*/  IMAD.MOV.U32 R7, RZ, RZ, R228 ;  /* 0x000000ffff077224 */ /* 0x000fe200078e00e4 */
[----:B------:R-:W-:Y:S04]  /*cd1a0*/  STL.64 [R1+0x3738], R32 ;  /* 0x0037382001007387 */ /* 0x000fe80000100a00 */
[----:B------:R1:W-:Y:S01]  /*cd1b0*/  LDGSTS.E [R4+-0x77400], [R32.64], P0 ;  /* 0x88c0000020047fae */ /* 0x0003e20008121844 */
[----:B------:R2:W-:Y:S02]  /*cd1c0*/  STL.64 [R1+0x3730], R6 ;  /* 0x0037300601007387 */ /* 0x0005e40000100a00 */
[----:B------:R2:W-:Y:S02]  /*cd1d0*/  LDGSTS.E [R5+-0x76c00], [R6.64], P0 ;  /* 0x8940000006057fae */ /* 0x0005e40008121844 */
[----:B--2---:R-:W-:Y:S01]  /*cd1e0*/  MOV R6, R231 ;  /* 0x000000e700067202 */ /* 0x004fe20000000f00 */
[----:B------:R-:W-:-:S05]  /*cd1f0*/  IMAD.MOV.U32 R7, RZ, RZ, R230 ;  /* 0x000000ffff077224 */ /* 0x000fca00078e00e6 */
[----:B------:R2:W-:Y:S04]  /*cd200*/  STL.64 [R1+0x3728], R6 ;  /* 0x0037280601007387 */ /* 0x0005e80000100a00 */
[----:B------:R2:W-:Y:S02]  /*cd210*/  LDGSTS.E [R4+-0x76400], [R6.64], P0 ;  /* 0x89c0000006047fae */ /* 0x0005e40008121844 */
[----:B--2---:R-:W-:Y:S02]  /*cd220*/  IMAD.MOV.U32 R6, RZ, RZ, R233 ;  /* 0x000000ffff067224 */ /* 0x004fe400078e00e9 */
[----:B------:R-:W-:-:S05]  /*cd230*/  IMAD.MOV.U32 R7, RZ, RZ, R232 ;  /* 0x000000ffff077224 */ /* 0x000fca00078e00e8 */
[----:B------:R2:W-:Y:S04]  /*cd240*/  STL.64 [R1+0x3720], R6 ;  /* 0x0037200601007387 */ /* 0x0005e80000100a00 */
[----:B------:R2:W-:Y:S02]  /*cd250*/  LDGSTS.E [R5+-0x75c00], [R6.64], P0 ;  /* 0x8a40000006057fae */ /* 0x0005e40008121844 */
[----:B--2---:R-:W-:Y:S01]  /*cd260*/  MOV R6, R235 ;  /* 0x000000eb00067202 */ /* 0x004fe20000000f00 */
[----:B------:R-:W-:-:S05]  /*cd270*/  IMAD.MOV.U32 R7, RZ, RZ, R234 ;  /* 0x000000ffff077224 */ /* 0x000fca00078e00ea */
[----:B------:R2:W-:Y:S01]  /*cd280*/  STL.64 [R1+0x3718], R6 ;  /* 0x0037180601007387 */ /* 0x0005e20000100a00 */
[----:B------:R-:W3:Y:S02]  /*cd290*/  LDL.LU R40, [R1] ;  /* 0x0000000001287983 */ /* 0x000ee40000300800 */
[----:B------:R-:W4:Y:S01]  /*cd2a0*/  LDL.LU R39, [R1+0x4] ;  /* 0x0000040001277983 */ /* 0x000f220000300800 */
[----:B------:R2:W-:Y:S02]  /*cd2b0*/  LDGSTS.E [R4+-0x75400], [R6.64], P0 ;  /* 0x8ac0000006047fae */ /* 0x0005e40008121844 */
[----:B--2---:R-:W-:Y:S02]  /*cd2c0*/  IMAD.MOV.U32 R6, RZ, RZ, R241 ;  /* 0x000000ffff067224 */ /* 0x004fe400078e00f1 */
[----:B------:R-:W-:-:S05]  /*cd2d0*/  IMAD.MOV.U32 R7, RZ, RZ, R240 ;  /* 0x000000ffff077224 */ /* 0x000fca00078e00f0 */
[----:B------:R2:W-:Y:S04]  /*cd2e0*/  STL.64 [R1+0x3710], R6 ;  /* 0x0037100601007387 */ /* 0x0005e80000100a00 */
[----:B------:R2:W-:Y:S01]  /*cd2f0*/  LDGSTS.E [R5+-0x74c00], [R6.64], P0 ;  /* 0x8b40000006057fae */ /* 0x0005e20008121844 */
[----:B------:R-:W4:Y:S02]  /*cd300*/  LDL.LU R239, [R1+0x8] ;  /* 0x0000080001ef7983 */ /* 0x000f240000300800 */
[----:B------:R-:W4:Y:S01]  /*cd310*/  LDL.LU R158, [R1+0xc] ;  /* 0x00000c00019e7983 */ /* 0x000f220000300800 */
[----:B--2---:R-:W-:Y:S01]  /*cd320*/  MOV R6, R243 ;  /* 0x000000f300067202 */ /* 0x004fe20000000f00 */
[----:B------:R-:W-:-:S05]  /*cd330*/  IMAD.MOV.U32 R7, RZ, RZ, R242 ;  /* 0x000000ffff077224 */ /* 0x000fca00078e00f2 */
[----:B------:R2:W-:Y:S04]  /*cd340*/  STL.64 [R1+0x3708], R6 ;  /* 0x0037080601007387 */ /* 0x0005e80000100a00 */
[----:B------:R2:W-:Y:S01]  /*cd350*/  LDGSTS.E [R4+-0x74400], [R6.64], P0 ;  /* 0x8bc0000006047fae */ /* 0x0005e20008121844 */
[----:B------:R-:W4:Y:S02]  /*cd360*/  LDL.LU R38, [R1+0x10] ;  /* 0x0000100001267983 */ /* 0x000f240000300800 */
[----:B------:R-:W4:Y:S02]  /*cd370*/  LDL.LU R34, [R1+0x14] ;  /* 0x0000140001227983 */ /* 0x000f240000300800 */
[----:B--2---:R-:W-:Y:S02]  /*cd380*/  IMAD.MOV.U32 R6, RZ, RZ, R245 ;  /* 0x000000ffff067224 */ /* 0x004fe400078e00f5 */
[----:B------:R-:W-:-:S05]  /*cd390*/  IMAD.MOV.U32 R7, RZ, RZ, R244 ;  /* 0x000000ffff077224 */ /* 0x000fca00078e00f4 */
[----:B------:R2:W-:Y:S01]  /*cd3a0*/  STL.64 [R1+0x3700], R6 ;  /* 0x0037000601007387 */ /* 0x0005e20000100a00 */
[----:B------:R-:W4:Y:S02]  /*cd3b0*/  LDL.LU R37, [R1+0x18] ;  /* 0x0000180001257983 */ /* 0x000f240000300800 */
[----:B------:R-:W4:Y:S01]  /*cd3c0*/  LDL.LU R36, [R1+0x1c] ;  /* 0x00001c0001247983 */ /* 0x000f220000300800 */
[----:B------:R2:W-:Y:S02]  /*cd3d0*/  LDGSTS.E [R5+-0x73c00], [R6.64], P0 ;  /* 0x8c40000006057fae */ /* 0x0005e40008121844 */
[----:B--2---:R-:W-:Y:S01]  /*cd3e0*/  MOV R6, R247 ;  /* 0x000000f700067202 */ /* 0x004fe20000000f00 */
[----:B------:R-:W-:-:S05]  /*cd3f0*/  IMAD.MOV.U32 R7, RZ, RZ, R246 ;  /* 0x000000ffff077224 */ /* 0x000fca00078e00f6 */
[----:B------:R2:W-:Y:S04]  /*cd400*/  STL.64 [R1+0x36f8], R6 ;  /* 0x0036f80601007387 */ /* 0x0005e80000100a00 */
[----:B------:R2:W-:Y:S01]  /*cd410*/  LDGSTS.E [R4+-0x73400], [R6.64], P0 ;  /* 0x8cc0000006047fae */ /* 0x0005e20008121844 */
[----:B-1----:R-:W4:Y:S02]  /*cd420*/  LDL.LU R33, [R1+0x20] ;  /* 0x0000200001217983 */ /* 0x002f240000300800 */
[----:B------:R-:W4:Y:S02]  /*cd430*/  LDL.LU R237, [R1+0x24] ;  /* 0x0000240001ed7983 */ /* 0x000f240000300800 */
[----:B--2---:R-:W-:Y:S02]  /*cd440*/  IMAD.MOV.U32 R6, RZ, RZ, R249 ;  /* 0x000000ffff067224 */ /* 0x004fe400078e00f9 */
[----:B------:R-:W-:-:S05]  /*cd450*/  IMAD.MOV.U32 R7, RZ, RZ, R248 ;  /* 0x000000ffff077224 */ /* 0x000fca00078e00f8 */
[----:B------:R1:W-:Y:S01]  /*cd460*/  STL.64 [R1+0x36f0], R6 ;  /* 0x0036f00601007387 */ /* 0x0003e20000100a00 */
[----:B------:R-:W2:Y:S02]  /*cd470*/  LDL.LU R125, [R1+0x28] ;  /* 0x00002800017d7983 */ /* 0x000ea40000300800 */
[----:B------:R-:W2:Y:S01]  /*cd480*/  LDL.LU R236, [R1+0x2c] ;  /* 0x00002c0001ec7983 */ /* 0x000ea20000300800 */
[----:B------:R1:W-:Y:S02]  /*cd490*/  LDGSTS.E [R5+-0x72c00], [R6.64], P0 ;  /* 0x8d40000006057fae */ /* 0x0003e40008121844 */
[----:B-1----:R-:W-:Y:S01]  /*cd4a0*/  MOV R6, R251 ;  /* 0x000000fb00067202 */ /* 0x002fe20000000f00 */
[----:B------:R-:W-:-:S05]  /*cd4b0*/  IMAD.MOV.U32 R7, RZ, RZ, R250 ;  /* 0x000000ffff077224 */ /* 0x000fca00078e00fa */
[----:B------:R3:W-:Y:S01]  /*cd4c0*/  STL.64 [R1+0x36e8], R6 ;  /* 0x0036e80601007387 */ /* 0x0007e20000100a00 */
[----:B------:R-:W2:Y:S02]  /*cd4d0*/  LDL.LU R238, [R1+0x30] ;  /* 0x0000300001ee7983 */ /* 0x000ea40000300800 */
[----:B------:R-:W2:Y:S01]  /*cd4e0*/  LDL.LU R35, [R1+0x34] ;  /* 0x0000340001237983 */ /* 0x000ea20000300800 */
[----:B------:R3:W-:Y:S02]  /*cd4f0*/  LDGSTS.E [R4+-0x72400], [R6.64], P0 ;  /* 0x8dc0000006047fae */ /* 0x0007e40008121844 */
[----:B---3--:R-:W-:Y:S02]  /*cd500*/  IMAD.MOV.U32 R7, RZ, RZ, R40 ;  /* 0x000000ffff077224 */ /* 0x008fe400078e0028 */
[----:B----4-:R-:W-:-:S05]  /*cd510*/  IMAD.MOV.U32 R6, RZ, RZ, R39 ;  /* 0x000000ffff067224 */ /* 0x010fca00078e0027 */
[----:B------:R1:W-:Y:S01]  /*cd520*/  STL.64 [R1+0x36e0], R6 ;  /* 0x0036e00601007387 */ /* 0x0003e20000100a00 */
[----:B------:R-:W3:Y:S02]  /*cd530*/  LDL.LU R40, [R1+0x38] ;  /* 0x0000380001287983 */ /* 0x000ee40000300800 */
[----:B------:R-:W4:Y:S01]  /*cd540*/  LDL.LU R39, [R1+0x3c] ;  /* 0x00003c0001277983 */ /* 0x000f220000300800 */
[----:B------:R1:W-:Y:S02]  /*cd550*/  LDGSTS.E [R5+-0x71c00], [R6.64], P0 ;  /* 0x8e40000006057fae */ /* 0x0003e40008121844 */
[----:B-1----:R-:W-:Y:S01]  /*cd560*/  IMAD.MOV.U32 R7, RZ, RZ, R239 ;  /* 0x000000ffff077224 */ /* 0x002fe200078e00ef */
[----:B------:R-:W-:-:S05]  /*cd570*/  MOV R6, R158 ;  /* 0x0000009e00067202 */ /* 0x000fca0000000f00 */
[----:B------:R1:W-:Y:S04]  /*cd580*/  STL.64 [R1+0x36d8], R6 ;  /* 0x0036d80601007387 */ /* 0x0003e80000100a00 */
[----:B------:R1:W-:Y:S01]  /*cd590*/  LDGSTS.E [R4+-0x71400], [R6.64], P0 ;  /* 0x8ec0000006047fae */ /* 0x0003e20008121844 */
[----:B------:R-:W4:Y:S02]  /*cd5a0*/  LDL.LU R239, [R1+0x40] ;  /* 0x0000400001ef7983 */ /* 0x000f240000300800 */
[----:B------:R-:W4:Y:S02]  /*cd5b0*/  LDL.LU R158, [R1+0x44] ;  /* 0x00004400019e7983 */ /* 0x000f240000300800 */
[----:B-1----:R-:W-:Y:S02]  /*cd5c0*/  IMAD.MOV.U32 R7, RZ, RZ, R38 ;  /* 0x000000ffff077224 */ /* 0x002fe400078e0026 */
[----:B------:R-:W-:-:S05]  /*cd5d0*/  IMAD.MOV.U32 R6, RZ, RZ, R34 ;  /* 0x000000ffff067224 */ /* 0x000fca00078e0022 */
[----:B------:R1:W-:Y:S04]  /*cd5e0*/  STL.64 [R1+0x36d0], R6 ;  /* 0x0036d00601007387 */ /* 0x0003e80000100a00 */
[----:B------:R1:W-:Y:S01]  /*cd5f0*/  LDGSTS.E [R5+-0x70c00], [R6.64], P0 ;  /* 0x8f40000006057fae */ /* 0x0003e20008121844 */
[----:B------:R-:W4:Y:S02]  /*cd600*/  LDL.LU R38, [R1+0x48] ;  /* 0x0000480001267983 */ /* 0x000f240000300800 */
[----:B------:R-:W4:Y:S01]  /*cd610*/  LDL.LU R34, [R1+0x4c] ;  /* 0x00004c0001227983 */ /* 0x000f220000300800 */
[----:B-1----:R-:W-:Y:S01]  /*cd620*/  MOV R6, R36 ;  /* 0x0000002400067202 */ /* 0x002fe20000000f00 */
[----:B------:R-:W-:-:S05]  /*cd630*/  IMAD.MOV.U32 R7, RZ, RZ, R37 ;  /* 0x000000ffff077224 */ /* 0x000fca00078e0025 */
[----:B------:R1:W-:Y:S01]  /*cd640*/  STL.64 [R1+0x36c8], R6 ;  /* 0x0036c80601007387 */ /* 0x0003e20000100a00 */
[----:B------:R-:W4:Y:S02]  /*cd650*/  LDL.LU R37, [R1+0x50] ;  /* 0x0000500001257983 */ /* 0x000f240000300800 */
[----:B------:R-:W4:Y:S01]  /*cd660*/  LDL.LU R36, [R1+0x54] ;  /* 0x0000540001247983 */ /* 0x000f220000300800 */
[----:B------:R1:W-:Y:S02]  /*cd670*/  LDGSTS.E [R4+-0x70400], [R6.64], P0 ;  /* 0x8fc0000006047fae */ /* 0x0003e40008121844 */
[----:B-1----:R-:W-:Y:S02]  /*cd680*/  IMAD.MOV.U32 R7, RZ, RZ, R33 ;  /* 0x000000ffff077224 */ /* 0x002fe400078e0021 */
[----:B------:R-:W-:-:S05]  /*cd690*/  IMAD.MOV.U32 R6, RZ, RZ, R237 ;  /* 0x000000ffff067224 */ /* 0x000fca00078e00ed */
[----:B------:R2:W-:Y:S04]  /*cd6a0*/  STL.64 [R1+0x36c0], R6 ;  /* 0x0036c00601007387 */ /* 0x0005e80000100a00 */
[----:B------:R2:W-:Y:S01]  /*cd6b0*/  LDGSTS.E [R5+-0x6fc00], [R6.64], P0 ;  /* 0x9040000006057fae */ /* 0x0005e20008121844 */
[----:B------:R-:W4:Y:S02]  /*cd6c0*/  LDL.LU R33, [R1+0x58] ;  /* 0x0000580001217983 */ /* 0x000f240000300800 */
[----:B------:R-:W4:Y:S01]  /*cd6d0*/  LDL.LU R237, [R1+0x5c] ;  /* 0x00005c0001ed7983 */ /* 0x000f220000300800 */
[----:B--2---:R-:W-:Y:S01]  /*cd6e0*/  MOV R6, R236 ;  /* 0x000000ec00067202 */ /* 0x004fe20000000f00 */
[----:B------:R-:W-:-:S05]  /*cd6f0*/  IMAD.MOV.U32 R7, RZ, RZ, R125 ;  /* 0x000000ffff077224 */ /* 0x000fca00078e007d */
[----:B------:R1:W-:Y:S01]  /*cd700*/  STL.64 [R1+0x36b8], R6 ;  /* 0x0036b80601007387 */ /* 0x0003e20000100a00 */
[----:B------:R-:W2:Y:S02]  /*cd710*/  LDL.LU R125, [R1+0x60] ;  /* 0x00006000017d7983 */ /* 0x000ea40000300800 */
[----:B------:R-:W2:Y:S01]  /*cd720*/  LDL.LU R236, [R1+0x64] ;  /* 0x0000640001ec7983 */ /* 0x000ea20000300800 */
[----:B------:R1:W-:Y:S02]  /*cd730*/  LDGSTS.E [R4+-0x6f400], [R6.64], P0 ;  /* 0x90c0000006047fae */ /* 0x0003e40008121844 */
[----:B-1----:R-:W-:Y:S02]  /*cd740*/  IMAD.MOV.U32 R6, RZ, RZ, R35 ;  /* 0x000000ffff067224 */ /* 0x002fe400078e0023 */
[----:B------:R-:W-:-:S05]  /*cd750*/  IMAD.MOV.U32 R7, RZ, RZ, R238 ;  /* 0x000000ffff077224 */ /* 0x000fca00078e00ee */
[----:B------:R3:W-:Y:S01]  /*cd760*/  STL.64 [R1+0x36b0], R6 ;  /* 0x0036b00601007387 */ /* 0x0007e20000100a00 */
[----:B------:R-:W2:Y:S02]  /*cd770*/  LDL.LU R238, [R1+0x68] ;  /* 0x0000680001ee7983 */ /* 0x000ea40000300800 */
[----:B------:R-:W2:Y:S01]  /*cd780*/  LDL.LU R35, [R1+0x6c] ;  /* 0x00006c0001237983 */ /* 0x000ea20000300800 */
[----:B------:R3:W-:Y:S02]  /*cd790*/  LDGSTS.E [R5+-0x6ec00], [R6.64], P0 ;  /* 0x9140000006057fae */ /* 0x0007e40008121844 */
[----:B---3--:R-:W-:Y:S01]  /*cd7a0*/  IMAD.MOV.U32 R7, RZ, RZ, R40 ;  /* 0x000000ffff077224 */ /* 0x008fe200078e0028 */
[----:B----4-:R-:W-:-:S05]  /*cd7b0*/  MOV R6, R39 ;  /* 0x0000002700067202 */ /* 0x010fca0000000f00 */
[----:B------:R1:W-:Y:S01]  /*cd7c0*/  STL.64 [R1+0x36a8], R6 ;  /* 0x0036a80601007387 */ /* 0x0003e20000100a00 */
[----:B------:R-:W3:Y:S02]  /*cd7d0*/  LDL.LU R40, [R1+0x70] ;  /* 0x0000700001287983 */ /* 0x000ee40000300800 */
[----:B------:R-:W4:Y:S01]  /*cd7e0*/  LDL.LU R39, [R1+0x74] ;  /* 0x0000740001277983 */ /* 0x000f220000300800 */
[----:B------:R1:W-:Y:S02]  /*cd7f0*/  LDGSTS.E [R4+-0x6e400], [R6.64], P0 ;  /* 0x91c0000006047fae */ /* 0x0003e40008121844 */
[----:B-1----:R-:W-:Y:S02]  /*cd800*/  IMAD.MOV.U32 R7, RZ, RZ, R239 ;  /* 0x000000ffff077224 */ /* 0x002fe400078e00ef */
[----:B------:R-:W-:-:S05]  /*cd810*/  IMAD.MOV.U32 R6, RZ, RZ, R158 ;  /* 0x000000ffff067224 */ /* 0x000fca00078e009e */
[----:B------:R1:W-:Y:S04]  /*cd820*/  STL.64 [R1+0x36a0], R6 ;  /* 0x0036a00601007387 */ /* 0x0003e80000100a00 */
[----:B------:R1:W-:Y:S01]  /*cd830*/  LDGSTS.E [R5+-0x6dc00], [R6.64], P0 ;  /* 0x9240000006057fae */ /* 0x0003e20008121844 */
[----:B------:R-:W4:Y:S02]  /*cd840*/  LDL.LU R239, [R1+0x78] ;  /* 0x0000780001ef7983 */ /* 0x000f240000300800 */
[----:B------:R-:W4:Y:S02]  /*cd850*/  LDL.LU R158, [R1+0x7c] ;  /* 0x00007c00019e7983 */ /* 0x000f240000300800 */
        /* <DEDUP_REMOVED lines=8> */
[----:B------:R1:W-:Y:S01]  /*cd8e0*/  STL.64 [R1+0x3690], R6 ;  /* 0x0036900601007387 */ /* 0x0003e20000100a00 */
[----:B------:R-:W4:Y:S02]  /*cd8f0*/  LDL.LU R37, [R1+0x88] ;  /* 0x0000880001257983 */ /* 0x000f240000300800 */
        /* <DEDUP_REMOVED lines=17> */
[----:B------:R-:W2:Y:S03]  /*cda10*/  LDL.LU R238, [R1+0xa0] ;  /* 0x0000a00001ee7983 */ /* 0x000ea60000300800 */
[----:B------:R3:W-:Y:S01]  /*cda20*/  LDGSTS.E [R4+-0x6b400], [R6.64], P0 ;  /* 0x94c0000006047fae */ /* 0x0007e20008121844 */
[----:B------:R-:W2:Y:S02]  /*cda30*/  LDL.LU R35, [R1+0xa4] ;  /* 0x0000a40001237983 */ /* 0x000ea40000300800 */
[----:B---3--:R-:W-:Y:S02]  /*cda40*/  IMAD.MOV.U32 R7, RZ, RZ, R40 ;  /* 0x000000ffff077224 */ /* 0x008fe400078e0028 */
[----:B----4-:R-:W-:-:S05]  /*cda50*/  IMAD.MOV.U32 R6, RZ, RZ, R39 ;  /* 0x000000ffff067224 */ /* 0x010fca00078e0027 */
[----:B------:R1:W-:Y:S01]  /*cda60*/  STL.64 [R1+0x3670], R6 ;  /* 0x0036700601007387 */ /* 0x0003e20000100a00 */
[----:B------:R-:W3:Y:S02]  /*cda70*/  LDL.LU R40, [R1+0xa8] ;  /* 0x0000a80001287983 */ /* 0x000ee40000300800 */
[----:B------:R-:W4:Y:S01]  /*cda80*/  LDL.LU R39, [R1+0xac] ;  /* 0x0000ac0001277983 */ /* 0x000f220000300800 */
[----:B------:R1:W-:Y:S02]  /*cda90*/  LDGSTS.E [R5+-0x6ac00], [R6.64], P0 ;  /* 0x9540000006057fae */ /* 0x0003e40008121844 */
[----:B-1----:R-:W-:Y:S01]  /*cdaa0*/  IMAD.MOV.U32 R7, RZ, RZ, R239 ;  /* 0x000000ffff077224 */ /* 0x002fe200078e00ef */
[----:B------:R-:W-:Y:S01]  /*cdab0*/  MOV R6, R158 ;  /* 0x0000009e00067202 */ /* 0x000fe20000000f00 */
[----:B------:R-:W4:Y:S01]  /*cdac0*/  LDL.LU R239, [R1+0xb0] ;  /* 0x0000b00001ef7983 */ /* 0x000f220000300800 */
[----:B------:R-:W4:Y:S03]  /*cdad0*/  LDL.LU R158, [R1+0xb4] ;  /* 0x0000b400019e7983 */ /* 0x000f260000300800 */
[----:B------:R1:W-:Y:S04]  /*cdae0*/  STL.64 [R1+0x3668], R6 ;  /* 0x0036680601007387 */ /* 0x0003e80000100a00 */
[----:B------:R1:W-:Y:S02]  /*cdaf0*/  LDGSTS.E [R4+-0x6a400], [R6.64], P0 ;  /* 0x95c0000006047fae */ /* 0x0003e40008121844 */
[----:B-1----:R-:W-:-:S02]  /*cdb00*/  IMAD.MOV.U32 R7, RZ, RZ, R38 ;  /* 0x000000ffff077224 */ /* 0x002fc400078e0026 */
[----:B------:R-:W-:Y:S01]  /*cdb10*/  IMAD.MOV.U32 R6, RZ, RZ, R34 ;  /* 0x000000ffff067224 */ /* 0x000fe200078e0022 */
[----:B------:R-:W4:Y:S01]  /*cdb20*/  LDL.LU R38, [R1+0xb8] ;  /* 0x0000b80001267983 */ /* 0x000f220000300800 */
[----:B------:R-:W4:Y:S03]  /*cdb30*/  LDL.LU R34, [R1+0xbc] ;  /* 0x0000bc0001227983 */ /* 0x000f260000300800 */
[----:B------:R1:W-:Y:S04]  /*cdb40*/  STL.64 [R1+0x3660], R6 ;  /* 0x0036600601007387 */ /* 0x0003e80000100a00 */
        /* <DEDUP_REMOVED lines=20> */
[----:B------:R-:W2:Y:S01]  /*cdc90*/  LDL.LU R238, [R1+0xd8] ;  /* 0x0000d80001ee7983 */ /* 0x000ea20000300800 */
[----:B------:R-:W-:Y:S02]  /*cdca0*/  IMAD.MOV.U32 R6, RZ, RZ, R35 ;  /* 0x000000ffff067224 */ /* 0x000fe400078e0023 */
[----:B------:R-:W2:Y:S03]  /*cdcb0*/  LDL.LU R35, [R1+0xdc] ;  /* 0x0000dc0001237983 */ /* 0x000ea60000300800 */
[----:B------:R3:W-:Y:S04]  /*cdcc0*/  STL.64 [R1+0x3640], R6 ;  /* 0x0036400601007387 */ /* 0x0007e80000100a00 */
[----:B------:R3:W-:Y:S02]  /*cdcd0*/  LDGSTS.E [R5+-0x67c00], [R6.64], P0 ;  /* 0x9840000006057fae */ /* 0x0007e40008121844 */
[----:B---3--:R-:W-:Y:S01]  /*cdce0*/  IMAD.MOV.U32 R7, RZ, RZ, R40 ;  /* 0x000000ffff077224 */ /* 0x008fe200078e0028 */
[----:B----4-:R-:W-:-:S05]  /*cdcf0*/  MOV R6, R39 ;  /* 0x0000002700067202 */ /* 0x010fca0000000f00 */
[----:B------:R1:W-:Y:S04]  /*cdd00*/  STL.64 [R1+0x3638], R6 ;  /* 0x0036380601007387 */ /* 0x0003e80000100a00 */
[----:B------:R1:W-:Y:S02]  /*cdd10*/  LDGSTS.E [R4+-0x67400], [R6.64], P0 ;  /* 0x98c0000006047fae */ /* 0x0003e40008121844 */
[----:B-1----:R-:W-:Y:S02]  /*cdd20*/  IMAD.MOV.U32 R7, RZ, RZ, R239 ;  /* 0x000000ffff077224 */ /* 0x002fe400078e00ef */
[----:B------:R-:W-:-:S05]  /*cdd30*/  IMAD.MOV.U32 R6, RZ, RZ, R158 ;  /* 0x000000ffff067224 */ /* 0x000fca00078e009e */
[----:B------:R1:W-:Y:S04]  /*cdd40*/  STL.64 [R1+0x3630], R6 ;  /* 0x0036300601007387 */ /* 0x0003e80000100a00 */
[----:B------:R1:W-:Y:S01]  /*cdd50*/  LDGSTS.E [R5+-0x66c00], [R6.64], P0 ;  /* 0x9940000006057fae */ /* 0x0003e20008121844 */
[----:B------:R-:W3:Y:S02]  /*cdd60*/  LDL.LU R239, [R1+0xe0] ;  /* 0x0000e00001ef7983 */ /* 0x000ee40000300800 */
        /* <DEDUP_REMOVED lines=24> */
[----:B------:R-:W2:Y:S03]  /*cdef0*/  LDL.LU R33, [R1+0x108] ;  /* 0x0001080001217983 */ /* 0x000ea60000300800 */
[----:B------:R1:W-:Y:S01]  /*cdf00*/  LDGSTS.E [R5+-0x64c00], [R6.64], P0 ;  /* 0x9b40000006057fae */ /* 0x0003e20008121844 */
[----:B------:R-:W-:-:S03]  /*cdf10*/  IMAD.MOV.U32 R43, RZ, RZ, R238 ;  /* 0x000000ffff2b7224 */ /* 0x000fc600078e00ee */
[----:B------:R-:W2:Y:S01]  /*cdf20*/  LDL.LU R238, [R1+0x10c] ;  /* 0x00010c0001ee7983 */ /* 0x000ea20000300800 */
[----:B------:R-:W-:-:S03]  /*cdf30*/  MOV R42, R35 ;  /* 0x00000023002a7202 */ /* 0x000fc60000000f00 */
[----:B-1----:R-:W2:Y:S04]  /*cdf40*/  LDL.LU R7, [R1+0x42cc] ;  /* 0x0042cc0001077983 */ /* 0x002ea80000300800 */
[----:B------:R3:W-:Y:S01]  /*cdf50*/  STL.64 [R1+0x3608], R42 ;  /* 0x0036082a01007387 */ /* 0x0007e20000100a00 */
[----:B------:R-:W2:Y:S02]  /*cdf60*/  LDL.LU R125, [R1+0x140] ;  /* 0x00014000017d7983 */ /* 0x000ea40000300800 */
[----:B------:R-:W2:Y:S01]  /*cdf70*/  LDL.LU R236, [R1+0x144] ;  /* 0x0001440001ec7983 */ /* 0x000ea20000300800 */
[----:B------:R3:W-:Y:S01]  /*cdf80*/  LDGSTS.E [R4+-0x64400], [R42.64], P0 ;  /* 0x9bc000002a047fae */ /* 0x0007e20008121844 */
[----:B------:R-:W2:Y:S01]  /*cdf90*/  LDL.LU R35, [R1+0x42c4] ;  /* 0x0042c40001237983 */ /* 0x000ea20000300800 */
[----:B------:R-:W-:Y:S01]  /*cdfa0*/  IADD3 R6, R3, 0x100000, RZ ;  /* 0x0010000003067810 */ /* 0x000fe20007ffe0ff */
[----:B---3--:R-:W-:-:S02]  /*cdfb0*/  IMAD.MOV.U32 R43, RZ, RZ, R239 ;  /* 0x000000ffff2b7224 */ /* 0x008fc400078e00ef */
[----:B----4-:R-:W-:-:S05]  /*cdfc0*/  IMAD.MOV.U32 R42, RZ, RZ, R158 ;  /* 0x000000ffff2a7224 */ /* 0x010fca00078e009e */
[----:B------:R1:W-:Y:S04]  /*cdfd0*/  STL.64 [R1+0x3600], R42 ;  /* 0x0036002a01007387 */ /* 0x0003e80000100a00 */
[----:B------:R1:W-:Y:S01]  /*cdfe0*/  LDGSTS.E [R5+-0x63c00], [R42.64], P0 ;  /* 0x9c4000002a057fae */ /* 0x0003e20008121844 */
[----:B------:R-:W3:Y:S02]  /*cdff0*/  LDL.LU R239, [R1+0x148] ;  /* 0x0001480001ef7983 */ /* 0x000ee40000300800 */
[----:B------:R-:W4:Y:S02]  /*ce000*/  LDL.LU R158, [R1+0x14c] ;  /* 0x00014c00019e7983 */ /* 0x000f240000300800 */
[----:B------:R-:W4:Y:S02]  /*ce010*/  LDL.LU R32, [R1+0x42c8] ;  /* 0x0042c80001207983 */ /* 0x000f240000300800 */
[----:B-1----:R-:W-:Y:S01]  /*ce020*/  IMAD.MOV.U32 R43, RZ, RZ, R41 ;  /* 0x000000ffff2b7224 */ /* 0x002fe200078e0029 */
[----:B------:R-:W-:-:S05]  /*ce030*/  MOV R42, R34 ;  /* 0x00000022002a7202 */ /* 0x000fca0000000f00 */
[----:B------:R1:W-:Y:S01]  /*ce040*/  STL.64 [R1+0x35f8], R42 ;  /* 0x0035f82a01007387 */ /* 0x0003e20000100a00 */
[----:B------:R-:W4:Y:S03]  /*ce050*/  LDL.LU R34, [R1+0x42bc] ;  /* 0x0042bc0001227983 */ /* 0x000f260000300800 */
[----:B------:R1:W-:Y:S01]  /*ce060*/  LDGSTS.E [R4+-0x63400], [R42.64], P0 ;  /* 0x9cc000002a047fae */ /* 0x0003e20008121844 */
[----:B------:R-:W-:Y:S02]  /*ce070*/  IMAD.MOV.U32 R41, RZ, RZ, R40 ;  /* 0x000000ffff297224 */ /* 0x000fe400078e0028 */
[----:B------:R-:W-:-:S05]  /*ce080*/  IMAD.MOV.U32 R40, RZ, RZ, R37 ;  /* 0x000000ffff287224 */ /* 0x000fca00078e0025 */
[----:B------:R-:W-:Y:S01]  /*ce090*/  STL.64 [R1+0x35f0], R40 ;  /* 0x0035f02801007387 */ /* 0x000fe20000100a00 */
[----:B------:R-:W4:Y:S02]  /*ce0a0*/  LDL.LU R37, [R1+0x42c0] ;  /* 0x0042c00001257983 */ /* 0x000f240000300800 */
[----:B-1----:R-:W4:Y:S02]  /*ce0b0*/  LDL.LU R42, [R1+0x42b4] ;  /* 0x0042b400012a7983 */ /* 0x002f240000300800 */
[----:B------:R1:W-:Y:S01]  /*ce0c0*/  STL.64 [R1+0x35e8], R38 ;  /* 0x0035e82601007387 */ /* 0x0003e20000100a00 */
[----:B------:R-:W4:Y:S04]  /*ce0d0*/  LDL.LU R44, [R1+0x42b8] ;  /* 0x0042b800012c7983 */ /* 0x000f280000300800 */
[----:B------:R2:W-:Y:S01]  /*ce0e0*/  LDGSTS.E [R5+-0x62c00], [R40.64], P0 ;  /* 0x9d40000028057fae */ /* 0x0005e20008121844 */
[----:B------:R1:W-:Y:S02]  /*ce0f0*/  LDGSTS.E [R4+-0x62400], [R38.64], P0 ;  /* 0x9dc0000026047fae */ /* 0x0003e40008121844 */
[----:B-1----:R-:W-:Y:S01]  /*ce100*/  IMAD.MOV.U32 R39, RZ, RZ, R36 ;  /* 0x000000ffff277224 */ /* 0x002fe200078e0024 */
[----:B------:R-:W-:-:S05]  /*ce110*/  MOV R38, R237 ;  /* 0x000000ed00267202 */ /* 0x000fca0000000f00 */
[----:B------:R1:W-:Y:S04]  /*ce120*/  STL.64 [R1+0x35e0], R38 ;  /* 0x0035e02601007387 */ /* 0x0003e80000100a00 */
[----:B------:R1:W-:Y:S01]  /*ce130*/  LDGSTS.E [R6+-0x61c00], [R38.64], P0 ;  /* 0x9e40000026067fae */ /* 0x0003e20008121844 */
[----:B--2---:R-:W-:-:S03]  /*ce140*/  IMAD.MOV.U32 R41, RZ, RZ, R33 ;  /* 0x000000ffff297224 */ /* 0x004fc600078e0021 */
[----:B-1----:R-:W3:Y:S01]  /*ce150*/  LDL.LU R38, [R1+0x42ac] ;  /* 0x0042ac0001267983 */ /* 0x002ee20000300800 */
[----:B------:R-:W-:-:S05]  /*ce160*/  IMAD.MOV.U32 R40, RZ, RZ, R238 ;  /* 0x000000ffff287224 */ /* 0x000fca00078e00ee */
[----:B------:R1:W-:Y:S01]  /*ce170*/  STL.64 [R1+0x35d8], R40 ;  /* 0x0035d82801007387 */ /* 0x0003e20000100a00 */
[----:B------:R-:W3:Y:S03]  /*ce180*/  LDL.LU R43, [R1+0x42b0] ;  /* 0x0042b000012b7983 */ /* 0x000ee60000300800 */
[----:B------:R-:W1:Y:S04]  /*ce190*/  S2R R237, SR_TID.X ;  /* 0x0000000000ed7919 */ /* 0x000e680000002100 */
[----:B------:R1:W-:Y:S02]  /*ce1a0*/  LDGSTS.E [R5+-0x61400], [R40.64], P0 ;  /* 0x9ec0000028057fae */ /* 0x0003e40008121844 */
[----:B-1----:R-:W-:Y:S01]  /*ce1b0*/  MOV R40, R236 ;  /* 0x000000ec00287202 */ /* 0x002fe20000000f00 */
[----:B------:R-:W-:-:S05]  /*ce1c0*/  IMAD.MOV.U32 R41, RZ, RZ, R125 ;  /* 0x000000ffff297224 */ /* 0x000fca00078e007d */
[----:B------:R1:W-:Y:S04]  /*ce1d0*/  STL.64 [R1+0x35d0], R40 ;  /* 0x0035d02801007387 */ /* 0x0003e80000100a00 */
[----:B------:R1:W-:Y:S01]  /*ce1e0*/  LDGSTS.E [R4+-0x60c00], [R40.64], P0 ;  /* 0x9f40000028047fae */ /* 0x0003e20008121844 */
[----:B------:R-:W3:Y:S01]  /*ce1f0*/  LDL.LU R33, [R1+0x42a4] ;  /* 0x0042a40001217983 */ /* 0x000ee20000300800 */
[----:B------:R-:W-:Y:S01]  /*ce200*/  SHF.R.S32.HI R238, RZ, 0x6, R237 ;  /* 0x00000006ffee7819 */ /* 0x000fe200000114ed */
[----:B------:R-:W-:-:S03]  /*ce210*/  LOP3.LUT R237, R237, 0x3f, RZ, 0xc0, !PT ;  /* 0x0000003feded7812 */ /* 0x000fc600078ec0ff */
[----:B------:R-:W-:Y:S01]  /*ce220*/  SGXT R238, R238, 0x1 ;  /* 0x00000001eeee781a */ /* 0x000fe20000000200 */
[----:B-1----:R-:W3:Y:S01]  /*ce230*/  LDL.LU R40, [R1+0x42a8] ;  /* 0x0042a80001287983 */ /* 0x002ee20000300800 */
[----:B------:R-:W-:Y:S01]  /*ce240*/  IMAD.SHL.U32 R36, R237, 0x4, RZ ;  /* 0x00000004ed247824 */ /* 0x000fe200078e00ff */
[----:B------:R-:W-:-:S04]  /*ce250*/  IADD3 R7, P1, R7, R159, RZ ;  /* 0x0000009f07077210 */ /* 0x000fc80007f3e0ff */
[----:B------:R-:W-:Y:S02]  /*ce260*/  LOP3.LUT R36, R36, 0x110, R238, 0x78, !PT ;  /* 0x0000011024247812 */ /* 0x000fe400078e78ee */
[----:B------:R-:W-:Y:S02]  /*ce270*/  IADD3 R35, P2, R35, R159, RZ ;  /* 0x0000009f23237210 */ /* 0x000fe40007f5e0ff */
[----:B------:R-:W-:Y:S01]  /*ce280*/  LOP3.LUT R36, R36, 0x60, RZ, 0x3c, !PT ;  /* 0x0000006024247812 */ /* 0x000fe200078e3cff */
[----:B------:R1:W-:Y:S04]  /*ce290*/  STL [R1+0x42cc], R7 ;  /* 0x0042cc0701007387 */ /* 0x0003e80000100800 */
[----:B------:R-:W-:Y:S02]  /*ce2a0*/  IMAD R4, R252, 0x20000, R36 ;  /* 0x00020000fc047824 */ /* 0x000fe400078e0224 */
[----:B------:R-:W3:Y:S01]  /*ce2b0*/  LDL.LU R36, [R1+0x429c] ;  /* 0x00429c0001247983 */ /* 0x000ee20000300800 */
[----:B------:R-:W-:Y:S01]  /*ce2c0*/  STL [R1+0x42c4], R35 ;  /* 0x0042c42301007387 */ /* 0x000fe20000100800 */
[----:B------:R-:W-:-:S02]  /*ce2d0*/  MOV R6, R7 ;  /* 0x0000000700067202 */ /* 0x000fc40000000f00 */
[----:B------:R-:W-:Y:S02]  /*ce2e0*/  IADD3 R3, R3, 0x100000, RZ ;  /* 0x0010000003037810 */ /* 0x000fe40007ffe0ff */
[----:B------:R-:W-:Y:S01]  /*ce2f0*/  IADD3 R5, R4, 0x100000, RZ ;  /* 0x0010000004057810 */ /* 0x000fe20007ffe0ff */
[----:B---3--:R-:W-:Y:S02]  /*ce300*/  IMAD.MOV.U32 R47, RZ, RZ, R239 ;  /* 0x000000ffff2f7224 */ /* 0x008fe400078e00ef */
[----:B----4-:R-:W-:Y:S01]  /*ce310*/  IMAD.MOV.U32 R46, RZ, RZ, R158 ;  /* 0x000000ffff2e7224 */ /* 0x010fe200078e009e */
[----:B------:R-:W-:-:S04]  /*ce320*/  IADD3.X R32, R32, R2, RZ, P1, !PT ;  /* 0x0000000220207210 */ /* 0x000fc80000ffe4ff */
[----:B------:R3:W-:Y:S04]  /*ce330*/  LDGSTS.E [R3+-0x60400], [R46.64], P0 ;  /* 0x9fc000002e037fae */ /* 0x0007e80008121844 */
[----:B------:R4:W-:Y:S01]  /*ce340*/  STL [R1+0x42c8], R32 ;  /* 0x0042c82001007387 */ /* 0x0009e20000100800 */
[----:B------:R-:W-:Y:S02]  /*ce350*/  STL.64 [R1+0x35c8], R46 ;  /* 0x0035c82e01007387 */ /* 0x000fe40000100a00 */
[----:B------:R-:W2:Y:S02]  /*ce360*/  LDL.LU R41, [R1+0x42a0] ;  /* 0x0042a00001297983 */ /* 0x000ea40000300800 */
[----:B------:R-:W2:Y:S02]  /*ce370*/  LDL.LU R39, [R1+0x4298] ;  /* 0x0042980001277983 */ /* 0x000ea40000300800 */
[----:B-1----:R-:W-:-:S05]  /*ce380*/  IMAD.MOV.U32 R7, RZ, RZ, R32 ;  /* 0x000000ffff077224 */ /* 0x002fca00078e0020 */
[----:B------:R1:W-:Y:S01]  /*ce390*/  LDGSTS.E [R5+-0x7fa00], [R6.64], P0 ;  /* 0x8060000006057fae */ /* 0x0003e20008121844 */
[----:B------:R-:W-:-:S05]  /*ce3a0*/  IADD3 R34, P1, R34, R159, RZ ;  /* 0x0000009f22227210 */ /* 0x000fca0007f3e0ff */
[----:B------:R-:W-:Y:S01]  /*ce3b0*/  STL [R1+0x42bc], R34 ;  /* 0x0042bc2201007387 */ /* 0x000fe20000100800 */
[----:B------:R-:W-:-:S05]  /*ce3c0*/  IMAD.X R37, R37, 0x1, R2, P2 ;  /* 0x0000000125257824 */ /* 0x000fca00010e0602 */
[----:B------:R3:W-:Y:S01]  /*ce3d0*/  STL [R1+0x42c0], R37 ;  /* 0x0042c02501007387 */ /* 0x0007e20000100800 */
[----:B----4-:R-:W4:Y:S01]  /*ce3e0*/  LDL.LU R32, [R1+0x4294] ;  /* 0x0042940001207983 */ /* 0x010f220000300800 */
[----:B------:R-:W-:Y:S01]  /*ce3f0*/  IADD3 R42, P2, R42, R159, RZ ;  /* 0x0000009f2a2a7210 */ /* 0x000fe20007f5e0ff */
[----:B------:R-:W-:Y:S02]  /*ce400*/  IMAD.X R44, R44, 0x1, R2, P1 ;  /* 0x000000012c2c7824 */ /* 0x000fe400008e0602 */
[----:B-1----:R-:W-:Y:S02]  /*ce410*/  IMAD.MOV.U32 R6, RZ, RZ, R35 ;  /* 0x000000ffff067224 */ /* 0x002fe400078e0023 */
[----:B------:R-:W4:Y:S01]  /*ce420*/  LDL.LU R35, [R1+0x4290] ;  /* 0x0042900001237983 */ /* 0x000f220000300800 */
[----:B------:R-:W-:Y:S01]  /*ce430*/  STL [R1+0x42b4], R42 ;  /* 0x0042b42a01007387 */ /* 0x000fe20000100800 */
[----:B------:R-:W-:Y:S01]  /*ce440*/  MOV R7, R37 ;  /* 0x0000002500077202 */ /* 0x000fe20000000f00 */
[----:B------:R1:W-:Y:S01]  /*ce450*/  STL [R1+0x42b8], R44 ;  /* 0x0042b82c01007387 */ /* 0x0003e20000100800 */
[----:B---3--:R-:W3:Y:S01]  /*ce460*/  LDL.LU R37, [R1+0x428c] ;  /* 0x00428c0001257983 */ /* 0x008ee20000300800 */
[----:B------:R-:W-:Y:S01]  /*ce470*/  IADD3 R3, R4, 0x100000, RZ ;  /* 0x0010000004037810 */ /* 0x000fe20007ffe0ff */
[----:B------:R-:W3:Y:S04]  /*ce480*/  LDL.LU R45, [R1+0x4288] ;  /* 0x00428800012d7983 */ /* 0x000ee80000300800 */
[----:B------:R1:W-:Y:S02]  /*ce490*/  LDGSTS.E [R3+-0x7f200], [R6.64], P0 ;  /* 0x80e0000006037fae */ /* 0x0003e40008121844 */
[----:B-1----:R-:W-:Y:S01]  /*ce4a0*/  IMAD.MOV.U32 R6, RZ, RZ, R34 ;  /* 0x000000ffff067224 */ /* 0x002fe200078e0022 */
[----:B------:R-:W-:-:S05]  /*ce4b0*/  IADD3 R38, P1, R38, R159, RZ ;  /* 0x0000009f26267210 */ /* 0x000fca0007f3e0ff */
[----:B------:R-:W-:Y:S01]  /*ce4c0*/  STL [R1+0x42ac], R38 ;  /* 0x0042ac2601007387 */ /* 0x000fe20000100800 */
[----:B------:R-:W-:-:S05]  /*ce4d0*/  IMAD.X R43, R43, 0x1, R2, P2 ;  /* 0x000000012b2b7824 */ /* 0x000fca00010e0602 */
[----:B------:R1:W-:Y:S01]  /*ce4e0*/  STL [R1+0x42b0], R43 ;  /* 0x0042b02b01007387 */ /* 0x0003e20000100800 */
[----:B------:R-:W3:Y:S02]  /*ce4f0*/  LDL.LU R34, [R1+0x4284] ;  /* 0x0042840001227983 */ /* 0x000ee40000300800 */
[----:B------:R-:W-:Y:S02]  /*ce500*/  IMAD.MOV.U32 R7, RZ, RZ, R44 ;  /* 0x000000ffff077224 */ /* 0x000fe400078e002c */
[----:B------:R-:W3:Y:S04]  /*ce510*/  LDL.LU R44, [R1+0x4280] ;  /* 0x00428000012c7983 */ /* 0x000ee80000300800 */
[----:B------:R1:W-:Y:S01]  /*ce520*/  LDGSTS.E [R5+-0x7ea00], [R6.64], P0 ;  /* 0x8160000006057fae */ /* 0x0003e20008121844 */
[----:B------:R-:W-:Y:S01]  /*ce530*/  IADD3 R33, P2, R33, R159, RZ ;  /* 0x0000009f21217210 */ /* 0x000fe20007f5e0ff */
[----:B-1----:R-:W-:-:S04]  /*ce540*/  IMAD.MOV.U32 R6, RZ, RZ, R42 ;  /* 0x000000ffff067224 */ /* 0x002fc800078e002a */
[----:B------:R-:W-:Y:S01]  /*ce550*/  STL [R1+0x42a4], R33 ;  /* 0x0042a42101007387 */ /* 0x000fe20000100800 */
[----:B------:R-:W-:-:S05]  /*ce560*/  IADD3.X R40, R40, R2, RZ, P1, !PT ;  /* 0x0000000228287210 */ /* 0x000fca0000ffe4ff */
[----:B------:R1:W-:Y:S01]  /*ce570*/  STL [R1+0x42a8], R40 ;  /* 0x0042a82801007387 */ /* 0x0003e20000100800 */
[----:B------:R-:W3:Y:S02]  /*ce580*/  LDL.LU R42, [R1+0x427c] ;  /* 0x00427c00012a7983 */ /* 0x000ee40000300800 */
[----:B------:R-:W-:Y:S02]  /*ce590*/  IMAD.MOV.U32 R7, RZ, RZ, R43 ;  /* 0x000000ffff077224 */ /* 0x000fe400078e002b */
[----:B------:R-:W3:Y:S04]  /*ce5a0*/  LDL.LU R43, [R1+0x4278] ;  /* 0x00427800012b7983 */ /* 0x000ee80000300800 */
[----:B------:R1:W-:Y:S01]  /*ce5b0*/  LDGSTS.E [R3+-0x7e200], [R6.64], P0 ;  /* 0x81e0000006037fae */ /* 0x0003e20008121844 */
[----:B------:R-:W-:-:S02]  /*ce5c0*/  IADD3 R36, P1, R36, R159, RZ ;  /* 0x0000009f24247210 */ /* 0x000fc40007f3e0ff */
[----:B-1----:R-:W-:Y:S01]  /*ce5d0*/  MOV R6, R38 ;  /* 0x0000002600067202 */ /* 0x002fe20000000f00 */
[----:B------:R-:W-:Y:S02]  /*ce5e0*/  IMAD.MOV.U32 R7, RZ, RZ, R40 ;  /* 0x000000ffff077224 */ /* 0x000fe400078e0028 */
[----:B------:R-:W-:Y:S04]  /*ce5f0*/  STL [R1+0x429c], R36 ;  /* 0x00429c2401007387 */ /* 0x000fe80000100800 */
[----:B------:R1:W-:Y:S02]  /*ce600*/  LDGSTS.E [R5+-0x7da00], [R6.64], P0 ;  /* 0x8260000006057fae */ /* 0x0003e40008121844 */
[----:B-1----:R-:W-:Y:S02]  /*ce610*/  IMAD.MOV.U32 R6, RZ, RZ, R33 ;  /* 0x000000ffff067224 */ /* 0x002fe400078e0021 */
[----:B--2---:R-:W-:-:S02]  /*ce620*/  IMAD.X R41, R41, 0x1, R2, P2 ;  /* 0x0000000129297824 */ /* 0x004fc400010e0602 */
[----:B------:R-:W-:-:S03]  /*ce630*/  IMAD.X R39, R39, 0x1, R2, P1 ;  /* 0x0000000127277824 */ /* 0x000fc600008e0602 */
[----:B------:R1:W-:Y:S01]  /*ce640*/  STL [R1+0x42a0], R41 ;  /* 0x0042a02901007387 */ /* 0x0003e20000100800 */
[----:B------:R-:W2:Y:S01]  /*ce650*/  LDL.LU R40, [R1+0x4274] ;  /* 0x0042740001287983 */ /* 0x000ea20000300800 */
[----:B------:R-:W-:Y:S01]  /*ce660*/  MOV R7, R41 ;  /* 0x0000002900077202 */ /* 0x000fe20000000f00 */
[----:B------:R-:W2:Y:S04]  /*ce670*/  LDL.LU R38, [R1+0x426c] ;  /* 0x00426c0001267983 */ /* 0x000ea80000300800 */
[----:B------:R1:W-:Y:S04]  /*ce680*/  LDGSTS.E [R3+-0x7d200], [R6.64], P0 ;  /* 0x82e0000006037fae */ /* 0x0003e80008121844 */
[----:B-1----:R-:W2:Y:S01]  /*ce690*/  LDL.LU R41, [R1+0x4270] ;  /* 0x0042700001297983 */ /* 0x002ea20000300800 */
[----:B------:R-:W-:Y:S01]  /*ce6a0*/  IMAD.MOV.U32 R7, RZ, RZ, R39 ;  /* 0x000000ffff077224 */ /* 0x000fe200078e0027 */
[----:B----4-:R-:W-:-:S05]  /*ce6b0*/  IADD3 R32, P2, R32, R159, RZ ;  /* 0x0000009f20207210 */ /* 0x010fca0007f5e0ff */
[----:B------:R-:W-:Y:S01]  /*ce6c0*/  STL [R1+0x4294], R32 ;  /* 0x0042942001007387 */ /* 0x000fe20000100800 */
[----:B------:R1:W-:Y:S02]  /*ce6d0*/  STL [R1+0x4298], R39 ;  /* 0x0042982701007387 */ /* 0x0003e40000100800 */
[----:B------:R-:W4:Y:S02]  /*ce6e0*/  LDL.LU R33, [R1+0x4264] ;  /* 0x0042640001217983 */ /* 0x000f240000300800 */
[----:B------:R-:W-:Y:S01]  /*ce6f0*/  IMAD.X R35, R35, 0x1, R2, P2 ;  /* 0x0000000123237824 */ /* 0x000fe200010e0602 */
[----:B---3--:R-:W-:Y:S01]  /*ce700*/  IADD3 R37, P1, R37, R159, RZ ;  /* 0x0000009f25257210 */ /* 0x008fe20007f3e0ff */
[----:B------:R-:W-:-:S05]  /*ce710*/  IMAD.MOV.U32 R6, RZ, RZ, R36 ;  /* 0x000000ffff067224 */ /* 0x000fca00078e0024 */
[----:B------:R3:W-:Y:S04]  /*ce720*/  LDGSTS.E [R5+-0x7ca00], [R6.64], P0 ;  /* 0x8360000006057fae */ /* 0x0007e80008121844 */
[----:B-1----:R-:W4:Y:S01]  /*ce730*/  LDL.LU R39, [R1+0x4268] ;  /* 0x0042680001277983 */ /* 0x002f220000300800 */
[----:B------:R-:W-:Y:S02]  /*ce740*/  STL [R1+0x428c], R37 ;  /* 0x00428c2501007387 */ /* 0x000fe40000100800 */
[----:B------:R1:W-:Y:S02]  /*ce750*/  STL [R1+0x4290], R35 ;  /* 0x0042902301007387 */ /* 0x0003e40000100800 */
[----:B------:R-:W4:Y:S02]  /*ce760*/  LDL.LU R36, [R1+0x425c] ;  /* 0x00425c0001247983 */ /* 0x000f240000300800 */
[----:B---3--:R-:W-:-:S02]  /*ce770*/  IMAD.MOV.U32 R7, RZ, RZ, R35 ;  /* 0x000000ffff077224 */ /* 0x008fc400078e0023 */
[----:B-1----:R-:W2:Y:S01]  /*ce780*/  LDL.LU R35, [R1+0x4260] ;  /* 0x0042600001237983 */ /* 0x002ea20000300800 */
[----:B------:R-:W-:Y:S01]  /*ce790*/  IADD3.X R45, R45, R2, RZ, P1, !PT ;  /* 0x000000022d2d7210 */ /* 0x000fe20000ffe4ff */
[----:B------:R-:W-:-:S05]  /*ce7a0*/  IMAD.MOV.U32 R6, RZ, RZ, R32 ;  /* 0x000000ffff067224 */ /* 0x000fca00078e0020 */
[----:B------:R1:W-:Y:S01]  /*ce7b0*/  LDGSTS.E [R3+-0x7c200], [R6.64], P0 ;  /* 0x83e0000006037fae */ /* 0x0003e20008121844 */
[----:B------:R-:W-:Y:S02]  /*ce7c0*/  IADD3 R34, P2, R34, R159, RZ ;  /* 0x0000009f22227210 */ /* 0x000fe40007f5e0ff */
[----:B-1----:R-:W-:-:S03]  /*ce7d0*/  MOV R6, R37 ;  /* 0x0000002500067202 */ /* 0x002fc60000000f00 */
[----:B------:R1:W-:Y:S01]  /*ce7e0*/  STL [R1+0x4284], R34 ;  /* 0x0042842201007387 */ /* 0x0003e20000100800 */
[----:B------:R-:W-:Y:S02]  /*ce7f0*/  STL [R1+0x4288], R45 ;  /* 0x0042882d01007387 */ /* 0x000fe40000100800 */
[----:B------:R-:W2:Y:S02]  /*ce800*/  LDL.LU R32, [R1+0x4254] ;  /* 0x0042540001207983 */ /* 0x000ea40000300800 */
[----:B------:R-:W2:Y:S02]  /*ce810*/  LDL.LU R37, [R1+0x4258] ;  /* 0x0042580001257983 */ /* 0x000ea40000300800 */
[----:B------:R-:W-:Y:S02]  /*ce820*/  IMAD.MOV.U32 R7, RZ, RZ, R45 ;  /* 0x000000ffff077224 */ /* 0x000fe400078e002d */
[----:B------:R-:W-:-:S03]  /*ce830*/  IMAD.X R44, R44, 0x1, R2, P2 ;  /* 0x000000012c2c7824 */ /* 0x000fc600010e0602 */
[----:B------:R1:W-:Y:S02]  /*ce840*/  LDGSTS.E [R5+-0x7ba00], [R6.64], P0 ;  /* 0x8460000006057fae */ /* 0x0003e40008121844 */
[----:B-1----:R-:W-:Y:S01]  /*ce850*/  IMAD.MOV.U32 R6, RZ, RZ, R34 ;  /* 0x000000ffff067224 */ /* 0x002fe200078e0022 */
[----:B------:R-:W-:-:S05]  /*ce860*/  IADD3 R42, P1, R42, R159, RZ ;  /* 0x0000009f2a2a7210 */ /* 0x000fca0007f3e0ff */
[----:B------:R-:W-:Y:S01]  /*ce870*/  STL [R1+0x427c], R42 ;  /* 0x00427c2a01007387 */ /* 0x000fe20000100800 */
[----:B------:R-:W-:Y:S02]  /*ce880*/  STL [R1+0x4280], R44 ;  /* 0x0042802c01007387 */ /* 0x000fe40000100800 */
[----:B------:R-:W2:Y:S02]  /*ce890*/  LDL.LU R34, [R1+0x4250] ;  /* 0x0042500001227983 */ /* 0x000ea40000300800 */
[----:B------:R-:W-:Y:S01]  /*ce8a0*/  IMAD.X R43, R43, 0x1, R2, P1 ;  /* 0x000000012b2b7824 */ /* 0x000fe200008e0602 */
[----:B------:R-:W-:-:S05]  /*ce8b0*/  MOV R7, R44 ;  /* 0x0000002c00077202 */ /* 0x000fca0000000f00 */
[----:B------:R1:W-:Y:S02]  /*ce8c0*/  LDGSTS.E [R3+-0x7b200], [R6.64], P0 ;  /* 0x84e0000006037fae */ /* 0x0003e40008121844 */
[----:B-1----:R-:W-:Y:S02]  /*ce8d0*/  IMAD.MOV.U32 R6, RZ, RZ, R42 ;  /* 0x000000ffff067224 */ /* 0x002fe400078e002a */
[----:B------:R-:W-:-:S05]  /*ce8e0*/  IMAD.MOV.U32 R7, RZ, RZ, R43 ;  /* 0x000000ffff077224 */ /* 0x000fca00078e002b */
[----:B------:R1:W-:Y:S01]  /*ce8f0*/  LDGSTS.E [R5+-0x7aa00], [R6.64], P0 ;  /* 0x8560000006057fae */ /* 0x0003e20008121844 */
[-C--:B--2---:R-:W-:Y:S02]  /*ce900*/  IADD3 R40, P2, R40, R159.reuse, RZ ;  /* 0x0000009f28287210 */ /* 0x084fe40007f5e0ff */
[----:B------:R-:W-:-:S03]  /*ce910*/  IADD3 R38, P1, R38, R159, RZ ;  /* 0x0000009f26267210 */ /* 0x000fc60007f3e0ff */
[----:B------:R-:W-:Y:S01]  /*ce920*/  STL [R1+0x4274], R40 ;  /* 0x0042742801007387 */ /* 0x000fe20000100800 */
[----:B------:R-:W-:Y:S02]  /*ce930*/  IMAD.X R41, R41, 0x1, R2, P2 ;  /* 0x0000000129297824 */ /* 0x000fe400010e0602 */
[----:B------:R-:W-:Y:S01]  /*ce940*/  STL [R1+0x4278], R43 ;  /* 0x0042782b01007387 */ /* 0x000fe20000100800 */
[----:B------:R-:W-:Y:S02]  /*ce950*/  STL [R1+0x426c], R38 ;  /* 0x00426c2601007387 */ /* 0x000fe40000100800 */
[----:B------:R2:W-:Y:S02]  /*ce960*/  STL [R1+0x4270], R41 ;  /* 0x0042702901007387 */ /* 0x0005e40000100800 */
[----:B------:R-:W3:Y:S02]  /*ce970*/  LDL.LU R237, [R1+0x150] ;  /* 0x0001500001ed7983 */ /* 0x000ee40000300800 */
[----:B-1----:R-:W-:-:S02]  /*ce980*/  IMAD.MOV.U32 R7, RZ, RZ, R41 ;  /* 0x000000ffff077224 */ /* 0x002fc400078e0029 */
[----:B------:R-:W-:-:S05]  /*ce990*/  IMAD.MOV.U32 R6, RZ, RZ, R40 ;  /* 0x000000ffff067224 */ /* 0x000fca00078e0028 */
[----:B------:R1:W-:Y:S01]  /*ce9a0*/  LDGSTS.E [R3+-0x7a200], [R6.64], P0 ;  /* 0x85e0000006037fae */ /* 0x0003e20008121844 */
[----:B----4-:R-:W-:-:S05]  /*ce9b0*/  IADD3 R33, P2, R33, R159, RZ ;  /* 0x0000009f21217210 */ /* 0x010fca0007f5e0ff */
[----:B------:R4:W-:Y:S01]  /*ce9c0*/  STL [R1+0x4264], R33 ;  /* 0x0042642101007387 */ /* 0x0009e20000100800 */
[----:B------:R-:W-:-:S05]  /*ce9d0*/  IADD3.X R39, R39, R2, RZ, P1, !PT ;  /* 0x0000000227277210 */ /* 0x000fca0000ffe4ff */
[----:B------:R-:W-:Y:S01]  /*ce9e0*/  STL [R1+0x4268], R39 ;  /* 0x0042682701007387 */ /* 0x000fe20000100800 */
[----:B------:R-:W3:Y:S01]  /*ce9f0*/  LDL.LU R238, [R1+0x154] ;  /* 0x0001540001ee7983 */ /* 0x000ee20000300800 */
[----:B------:R-:W-:Y:S01]  /*cea00*/  IADD3 R36, P1, R36, R159, RZ ;  /* 0x0000009f24247210 */ /* 0x000fe20007f3e0ff */
[----:B--2---:R-:W2:Y:S02]  /*cea10*/  LDL.LU R41, [R1+0x158] ;  /* 0x0001580001297983 */ /* 0x004ea40000300800 */
[----:B------:R-:W-:Y:S02]  /*cea20*/  IMAD.X R35, R35, 0x1, R2, P2 ;  /* 0x0000000123237824 */ /* 0x000fe400010e0602 */
[----:B------:R-:W-:Y:S04]  /*cea30*/  STL [R1+0x425c], R36 ;  /* 0x00425c2401007387 */ /* 0x000fe80000100800 */
[----:B------:R4:W-:Y:S01]  /*cea40*/  STL [R1+0x4260], R35 ;  /* 0x0042602301007387 */ /* 0x0009e20000100800 */
[----:B------:R-:W2:Y:S02]  /*cea50*/  LDL.LU R40, [R1+0x15c] ;  /* 0x00015c0001287983 */ /* 0x000ea40000300800 */
[----:B------:R-:W2:Y:S02]  /*cea60*/  LDL.LU R239, [R1+0x160] ;  /* 0x0001600001ef7983 */ /* 0x000ea40000300800 */
[----:B------:R-:W2:Y:S01]  /*cea70*/  LDL.LU R158, [R1+0x164] ;  /* 0x00016400019e7983 */ /* 0x000ea20000300800 */
[----:B-1----:R-:W-:Y:S01]  /*cea80*/  MOV R6, R38 ;  /* 0x0000002600067202 */ /* 0x002fe20000000f00 */
[----:B------:R-:W-:-:S05]  /*cea90*/  IMAD.MOV.U32 R7, RZ, RZ, R39 ;  /* 0x000000ffff077224 */ /* 0x000fca00078e0027 */
[----:B------:R1:W-:Y:S02]  /*ceaa0*/  LDGSTS.E [R5+-0x79a00], [R6.64], P0 ;  /* 0x8660000006057fae */ /* 0x0003e40008121844 */
[----:B-1----:R-:W-:Y:S01]  /*ceab0*/  IMAD.MOV.U32 R6, RZ, RZ, R33 ;  /* 0x000000ffff067224 */ /* 0x002fe200078e0021 */
[----:B------:R-:W-:Y:S01]  /*ceac0*/  IADD3 R32, P2, R32, R159, RZ ;  /* 0x0000009f20207210 */ /* 0x000fe20007f5e0ff */
[----:B------:R-:W-:-:S04]  /*cead0*/  IMAD.X R37, R37, 0x1, R2, P1 ;  /* 0x0000000125257824 */ /* 0x000fc800008e0602 */
[----:B------:R-:W-:Y:S01]  /*ceae0*/  STL [R1+0x4254], R32 ;  /* 0x0042542001007387 */ /* 0x000fe20000100800 */
[----:B----4-:R-:W4:Y:S02]  /*ceaf0*/  LDL.LU R33, [R1+0x168] ;  /* 0x0001680001217983 */ /* 0x010f240000300800 */
[----:B------:R-:W-:Y:S02]  /*ceb00*/  STL [R1+0x4258], R37 ;  /* 0x0042582501007387 */ /* 0x000fe40000100800 */
[----:B------:R-:W4:Y:S01]  /*ceb10*/  LDL.LU R125, [R1+0x16c] ;  /* 0x00016c00017d7983 */ /* 0x000f220000300800 */
[----:B------:R-:W-:Y:S01]  /*ceb20*/  MOV R7, R35 ;  /* 0x0000002300077202 */ /* 0x000fe20000000f00 */
[----:B------:R-:W4:Y:S01]  /*ceb30*/  LDL.LU R159, [R1+0x170] ;  /* 0x00017000019f7983 */ /* 0x000f220000300800 */
[----:B------:R-:W4:Y:S02]  /*ceb40*/  LDL.LU R35, [R1+0x174] ;  /* 0x0001740001237983 */ /* 0x000f240000300800 */
[----:B------:R-:W4:Y:S01]  /*ceb50*/  LDL.LU R39, [R1+0x178] ;  /* 0x0001780001277983 */ /* 0x000f220000300800 */
[----:B------:R1:W-:Y:S02]  /*ceb60*/  LDGSTS.E [R3+-0x79200], [R6.64], P0 ;  /* 0x86e0000006037fae */ /* 0x0003e40008121844 */
[----:B-1----:R-:W-:-:S02]  /*ceb70*/  IMAD.MOV.U32 R6, RZ, RZ, R36 ;  /* 0x000000ffff067224 */ /* 0x002fc400078e0024 */
[----:B------:R-:W-:-:S05]  /*ceb80*/  IMAD.MOV.U32 R7, RZ, RZ, R37 ;  /* 0x000000ffff077224 */ /* 0x000fca00078e0025 */
[----:B------:R1:W-:Y:S01]  /*ceb90*/  LDGSTS.E [R5+-0x78a00], [R6.64], P0 ;  /* 0x8760000006057fae */ /* 0x0003e20008121844 */
[----:B------:R-:W-:-:S05]  /*ceba0*/  IMAD.X R34, R34, 0x1, R2, P2 ;  /* 0x0000000122227824 */ /* 0x000fca00010e0602 */
[----:B------:R1:W-:Y:S01]  /*cebb0*/  STL [R1+0x4250], R34 ;  /* 0x0042502201007387 */ /* 0x0003e20000100800 */
[----:B------:R-:W4:Y:S02]  /*cebc0*/  LDL.LU R38, [R1+0x17c] ;  /* 0x00017c0001267983 */ /* 0x000f240000300800 */
[----:B-1----:R-:W-:Y:S02]  /*cebd0*/  IMAD.MOV.U32 R7, RZ, RZ, R34 ;  /* 0x000000ffff077224 */ /* 0x002fe400078e0022 */
[----:B------:R-:W4:Y:S01]  /*cebe0*/  LDL.LU R34, [R1+0x180] ;  /* 0x0001800001227983 */ /* 0x000f220000300800 */
[----:B------:R-:W4:Y:S02]  /*cebf0*/  LDL.LU R236, [R1+0x184] ;  /* 0x0001840001ec7983 */ /* 0x000f240000300800 */
[----:B------:R-:W4:Y:S02]  /*cec00*/  LDL.LU R37, [R1+0x188] ;  /* 0x0001880001257983 */ /* 0x000f240000300800 */
[----:B------:R-:W4:Y:S01]  /*cec10*/  LDL.LU R36, [R1+0x18c] ;  /* 0x00018c0001247983 */ /* 0x000f220000300800 */
[----:B------:R-:W-:-:S05]  /*cec20*/  MOV R6, R32 ;  /* 0x0000002000067202 */ /* 0x000fca0000000f00 */
[----:B------:R2:W-:Y:S01]  /*cec30*/  LDGSTS.E [R3+-0x78200], [R6.64], P0 ;  /* 0x87e0000006037fae */ /* 0x0005e20008121844 */
[----:B---3--:R-:W-:Y:S02]  /*cec40*/  IMAD.MOV.U32 R43, RZ, RZ, R237 ;  /* 0x000000ffff2b7224 */ /* 0x008fe400078e00ed */
[----:B------:R-:W-:-:S05]  /*cec50*/  IMAD.MOV.U32 R42, RZ, RZ, R238 ;  /* 0x000000ffff2a7224 */ /* 0x000fca00078e00ee */
[----:B------:R-:W-:Y:S01]  /*cec60*/  STL.64 [R1+0x35c0], R42 ;  /* 0x0035c02a01007387 */ /* 0x000fe20000100a00 */
[----:B------:R-:W3:Y:S02]  /*cec70*/  LDL.LU R237, [R1+0x190] ;  /* 0x0001900001ed7983 */ /* 0x000ee40000300800 */
[----:B------:R-:W3:Y:S02]  /*cec80*/  LDL.LU R238, [R1+0x194] ;  /* 0x0001940001ee7983 */ /* 0x000ee40000300800 */
[----:B--2---:R-:W-:Y:S01]  /*cec90*/  IMAD.MOV.U32 R7, RZ, RZ, R41 ;  /* 0x000000ffff077224 */ /* 0x004fe200078e0029 */
[----:B------:R1:W-:Y:S01]  /*ceca0*/  LDGSTS.E [R5+-0x77a00], [R42.64], P0 ;  /* 0x886000002a057fae */ /* 0x0003e20008121844 */
[----:B------:R-:W-:-:S05]  /*cecb0*/  MOV R6, R40 ;  /* 0x0000002800067202 */ /* 0x000fca0000000f00 */
[----:B------:R2:W-:Y:S04]  /*cecc0*/  STL.64 [R1+0x35b8], R6 ;  /* 0x0035b80601007387 */ /* 0x0005e80000100a00 */
[----:B------:R2:W-:Y:S02]  /*cecd0*/  LDGSTS.E [R3+-0x77200], [R6.64], P0 ;  /* 0x88e0000006037fae */ /* 0x0005e40008121844 */
[----:B--2---:R-:W-:Y:S02]  /*cece0*/  IMAD.MOV.U32 R7, RZ, RZ, R239 ;  /* 0x000000ffff077224 */ /* 0x004fe400078e00ef */
[----:B------:R-:W-:Y:S01]  /*cecf0*/  IMAD.MOV.U32 R6, RZ, RZ, R158 ;  /* 0x000000ffff067224 */ /* 0x000fe200078e009e */
[----:B------:R-:W2:Y:S01]  /*ced00*/  LDL.LU R239, [R1+0x198] ;  /* 0x0001980001ef7983 */ /* 0x000ea20000300800 */
[----:B------:R-:W2:Y:S03]  /*ced10*/  LDL.LU R158, [R1+0x19c] ;  /* 0x00019c00019e7983 */ /* 0x000ea60000300800 */
[----:B------:R4:W-:Y:S04]  /*ced20*/  STL.64 [R1+0x35b0], R6 ;  /* 0x0035b00601007387 */ /* 0x0009e80000100a00 */
[----:B------:R4:W-:Y:S02]  /*ced30*/  LDGSTS.E [R5+-0x76a00], [R6.64], P0 ;  /* 0x8960000006057fae */ /* 0x0009e40008121844 */
[----:B----4-:R-:W-:Y:S01]  /*ced40*/  MOV R6, R125 ;  /* 0x0000007d00067202 */ /* 0x010fe20000000f00 */
[----:B------:R-:W-:-:S05]  /*ced50*/  IMAD.MOV.U32 R7, RZ, RZ, R33 ;  /* 0x000000ffff077224 */ /* 0x000fca00078e0021 */
[----:B------:R4:W-:Y:S01]  /*ced60*/  STL.64 [R1+0x35a8], R6 ;  /* 0x0035a80601007387 */ /* 0x0009e20000100a00 */
[----:B------:R-:W2:Y:S02]  /*ced70*/  LDL.LU R33, [R1+0x1a0] ;  /* 0x0001a00001217983 */ /* 0x000ea40000300800 */
[----:B------:R-:W2:Y:S01]  /*ced80*/  LDL.LU R125, [R1+0x1a4] ;  /* 0x0001a400017d7983 */ /* 0x000ea20000300800 */
[----:B------:R4:W-:Y:S02]  /*ced90*/  LDGSTS.E [R3+-0x76200], [R6.64], P0 ;  /* 0x89e0000006037fae */ /* 0x0009e40008121844 */
[----:B----4-:R-:W-:Y:S02]  /*ceda0*/  IMAD.MOV.U32 R6, RZ, RZ, R35 ;  /* 0x000000ffff067224 */ /* 0x010fe400078e0023 */
[----:B------:R-:W-:-:S05]  /*cedb0*/  IMAD.MOV.U32 R7, RZ, RZ, R159 ;  /* 0x000000ffff077224 */ /* 0x000fca00078e009f */
[----:B------:R4:W-:Y:S01]  /*cedc0*/  STL.64 [R1+0x35a0], R6 ;  /* 0x0035a00601007387 */ /* 0x0009e20000100a00 */
[----:B------:R-:W2:Y:S02]  /*cedd0*/  LDL.LU R159, [R1+0x1a8] ;  /* 0x0001a800019f7983 */ /* 0x000ea40000300800 */
[----:B------:R-:W2:Y:S01]  /*cede0*/  LDL.LU R35, [R1+0x1ac] ;  /* 0x0001ac0001237983 */ /* 0x000ea20000300800 */
[----:B------:R4:W-:Y:S02]  /*cedf0*/  LDGSTS.E [R5+-0x75a00], [R6.64], P0 ;  /* 0x8a60000006057fae */ /* 0x0009e40008121844 */
[----:B----4-:R-:W-:Y:S01]  /*cee00*/  MOV R6, R38 ;  /* 0x0000002600067202 */ /* 0x010fe20000000f00 */
[----:B------:R-:W-:-:S05]  /*cee10*/  IMAD.MOV.U32 R7, RZ, RZ, R39 ;  /* 0x000000ffff077224 */ /* 0x000fca00078e0027 */
[----:B------:R4:W-:Y:S04]  /*cee20*/  STL.64 [R1+0x3598], R6 ;  /* 0x0035980601007387 */ /* 0x0009e80000100a00 */
        /* <DEDUP_REMOVED lines=10> */
[----:B------:R3:W-:Y:S01]  /*ceed0*/  LDGSTS.E [R3+-0x74200], [R6.64], P0 ;  /* 0x8be0000006037fae */ /* 0x0007e20008121844 */
[----:B-1----:R-:W4:Y:S02]  /*ceee0*/  LDL.LU R43, [R1+0x1b8] ;  /* 0x0001b800012b7983 */ /* 0x002f240000300800 */
[----:B------:R-:W4:Y:S02]  /*ceef0*/  LDL.LU R42, [R1+0x1bc] ;  /* 0x0001bc00012a7983 */ /* 0x000f240000300800 */
[----:B---3--:R-:W-:Y:S02]  /*cef00*/  IMAD.MOV.U32 R7, RZ, RZ, R237 ;  /* 0x000000ffff077224 */ /* 0x008fe400078e00ed */
[----:B------:R-:W-:-:S05]  /*cef10*/  IMAD.MOV.U32 R6, RZ, RZ, R238 ;  /* 0x000000ffff067224 */ /* 0x000fca00078e00ee */
[----:B------:R2:W-:Y:S01]  /*cef20*/  STL.64 [R1+0x3580], R6 ;  /* 0x0035800601007387 */ /* 0x0005e20000100a00 */
[----:B------:R-:W3:Y:S02]  /*cef30*/  LDL.LU R237, [R1+0x1c0] ;  /* 0x0001c00001ed7983 */ /* 0x000ee40000300800 */
[----:B------:R-:W3:Y:S01]  /*cef40*/  LDL.LU R238, [R1+0x1c4] ;  /* 0x0001c40001ee7983 */ /* 0x000ee20000300800 */
[----:B------:R2:W-:Y:S02]  /*cef50*/  LDGSTS.E [R5+-0x73a00], [R6.64], P0 ;  /* 0x8c60000006057fae */ /* 0x0005e40008121844 */
[----:B--2---:R-:W-:Y:S01]  /*cef60*/  IMAD.MOV.U32 R7, RZ, RZ, R239 ;  /* 0x000000ffff077224 */ /* 0x004fe200078e00ef */
[----:B------:R-:W-:-:S05]  /*cef70*/  MOV R6, R158 ;  /* 0x0000009e00067202 */ /* 0x000fca0000000f00 */
[----:B------:R1:W-:Y:S01]  /*cef80*/  STL.64 [R1+0x3578], R6 ;  /* 0x0035780601007387 */ /* 0x0003e20000100a00 */
[----:B------:R-:W2:Y:S02]  /*cef90*/  LDL.LU R41, [R1+0x1c8] ;  /* 0x0001c80001297983 */ /* 0x000ea40000300800 */
[----:B------:R-:W2:Y:S02]  /*cefa0*/  LDL.LU R40, [R1+0x1cc] ;  /* 0x0001cc0001287983 */ /* 0x000ea40000300800 */
[----:B------:R-:W2:Y:S01]  /*cefb0*/  LDL.LU R239, [R1+0x1d0] ;  /* 0x0001d00001ef7983 */ /* 0x000ea20000300800 */
[----:B------:R-:W2:Y:S04]  /*cefc0*/  LDL.LU R158, [R1+0x1d4] ;  /* 0x0001d400019e7983 */ /* 0x000ea80000300800 */
[----:B------:R1:W-:Y:S02]  /*cefd0*/  LDGSTS.E [R3+-0x73200], [R6.64], P0 ;  /* 0x8ce0000006037fae */ /* 0x0003e40008121844 */
[----:B-1----:R-:W-:-:S02]  /*cefe0*/  IMAD.MOV.U32 R7, RZ, RZ, R33 ;  /* 0x000000ffff077224 */ /* 0x002fc400078e0021 */
[----:B------:R-:W-:-:S05]  /*ceff0*/  IMAD.MOV.U32 R6, RZ, RZ, R125 ;  /* 0x000000ffff067224 */ /* 0x000fca00078e007d */
[----:B------:R1:W-:Y:S01]  /*cf000*/  STL.64 [R1+0x3570], R6 ;  /* 0x0035700601007387 */ /* 0x0003e20000100a00 */
[----:B------:R-:W2:Y:S02]  /*cf010*/  LDL.LU R39, [R1+0x1d8] ;  /* 0x0001d80001277983 */ /* 0x000ea40000300800 */
[----:B------:R-:W2:Y:S01]  /*cf020*/  LDL.LU R38, [R1+0x1dc] ;  /* 0x0001dc0001267983 */ /* 0x000ea20000300800 */
[----:B------:R1:W-:Y:S01]  /*cf030*/  LDGSTS.E [R5+-0x72a00], [R6.64], P0 ;  /* 0x8d60000006057fae */ /* 0x0003e20008121844 */
[----:B------:R-:W2:Y:S02]  /*cf040*/  LDL.LU R37, [R1+0x1e0] ;  /* 0x0001e00001257983 */ /* 0x000ea40000300800 */
[----:B------:R-:W2:Y:S02]  /*cf050*/  LDL.LU R36, [R1+0x1e4] ;  /* 0x0001e40001247983 */ /* 0x000ea40000300800 */
[----:B-1----:R-:W-:Y:S01]  /*cf060*/  IMAD.MOV.U32 R7, RZ, RZ, R159 ;  /* 0x000000ffff077224 */ /* 0x002fe200078e009f */
[----:B------:R-:W-:-:S05]  /*cf070*/  MOV R6, R35 ;  /* 0x0000002300067202 */ /* 0x000fca0000000f00 */
        /* <DEDUP_REMOVED lines=8> */
[----:B------:R-:W2:Y:S02]  /*cf100*/  LDL.LU R125, [R1+0x1f4] ;  /* 0x0001f400017d7983 */ /* 0x000ea40000300800 */
[----:B------:R-:W2:Y:S01]  /*cf110*/  LDL.LU R34, [R1+0x1f8] ;  /* 0x0001f80001227983 */ /* 0x000ea20000300800 */
[----:B------:R-:W2:Y:S04]  /*cf120*/  LDL.LU R236, [R1+0x1fc] ;  /* 0x0001fc0001ec7983 */ /* 0x000ea80000300800 */
[----:B------:R4:W-:Y:S02]  /*cf130*/  LDGSTS.E [R5+-0x71a00], [R6.64], P0 ;  /* 0x8e60000006057fae */ /* 0x0009e40008121844 */
[----:B----4-:R-:W-:Y:S01]  /*cf140*/  MOV R6, R42 ;  /* 0x0000002a00067202 */ /* 0x010fe20000000f00 */
[----:B------:R-:W-:-:S05]  /*cf150*/  IMAD.MOV.U32 R7, RZ, RZ, R43 ;  /* 0x000000ffff077224 */ /* 0x000fca00078e002b */
[----:B------:R3:W-:Y:S04]  /*cf160*/  STL.64 [R1+0x3558], R6 ;  /* 0x0035580601007387 */ /* 0x0007e80000100a00 */
[----:B------:R3:W-:Y:S02]  /*cf170*/  LDGSTS.E [R3+-0x71200], [R6.64], P0 ;  /* 0x8ee0000006037fae */ /* 0x0007e40008121844 */
[----:B---3--:R-:W-:Y:S02]  /*cf180*/  IMAD.MOV.U32 R7, RZ, RZ, R237 ;  /* 0x000000ffff077224 */ /* 0x008fe400078e00ed */
[----:B------:R-:W-:-:S05]  /*cf190*/  IMAD.MOV.U32 R6, RZ, RZ, R238 ;  /* 0x000000ffff067224 */ /* 0x000fca00078e00ee */
[----:B------:R2:W-:Y:S01]  /*cf1a0*/  STL.64 [R1+0x3550], R6 ;  /* 0x0035500601007387 */ /* 0x0005e20000100a00 */
[----:B------:R-:W3:Y:S02]  /*cf1b0*/  LDL.LU R237, [R1+0x200] ;  /* 0x0002000001ed7983 */ /* 0x000ee40000300800 */
[----:B------:R-:W4:Y:S01]  /*cf1c0*/  LDL.LU R238, [R1+0x204] ;  /* 0x0002040001ee7983 */ /* 0x000f220000300800 */
[----:B------:R2:W-:Y:S02]  /*cf1d0*/  LDGSTS.E [R5+-0x70a00], [R6.64], P0 ;  /* 0x8f60000006057fae */ /* 0x0005e40008121844 */
[----:B--2---:R-:W-:Y:S01]  /*cf1e0*/  IMAD.MOV.U32 R7, RZ, RZ, R41 ;  /* 0x000000ffff077224 */ /* 0x004fe200078e0029 */
[----:B------:R-:W-:-:S05]  /*cf1f0*/  MOV R6, R40 ;  /* 0x0000002800067202 */ /* 0x000fca0000000f00 */
[----:B------:R1:W-:Y:S04]  /*cf200*/  STL.64 [R1+0x3548], R6 ;  /* 0x0035480601007387 */ /* 0x0003e80000100a00 */
[----:B------:R1:W-:Y:S02]  /*cf210*/  LDGSTS.E [R3+-0x70200], [R6.64], P0 ;  /* 0x8fe0000006037fae */ /* 0x0003e40008121844 */
[----:B-1----:R-:W-:Y:S02]  /*cf220*/  IMAD.MOV.U32 R6, RZ, RZ, R158 ;  /* 0x000000ffff067224 */ /* 0x002fe400078e009e */
[----:B------:R-:W-:-:S05]  /*cf230*/  IMAD.MOV.U32 R7, RZ, RZ, R239 ;  /* 0x000000ffff077224 */ /* 0x000fca00078e00ef */
[----:B------:R1:W-:Y:S01]  /*cf240*/  STL.64 [R1+0x3540], R6 ;  /* 0x0035400601007387 */ /* 0x0003e20000100a00 */
[----:B------:R-:W2:Y:S02]  /*cf250*/  LDL.LU R239, [R1+0x208] ;  /* 0x0002080001ef7983 */ /* 0x000ea40000300800 */
[----:B------:R-:W2:Y:S01]  /*cf260*/  LDL.LU R158, [R1+0x20c] ;  /* 0x00020c00019e7983 */ /* 0x000ea20000300800 */
        /* <DEDUP_REMOVED lines=9> */
[----:B-1----:R-:W-:Y:S01]  /*cf300*/  IMAD.MOV.U32 R7, RZ, RZ, R159 ;  /* 0x000000ffff077224 */ /* 0x002fe200078e009f */
[----:B------:R-:W-:Y:S01]  /*cf310*/  MOV R6, R35 ;  /* 0x0000002300067202 */ /* 0x000fe20000000f00 */
[----:B------:R-:W2:Y:S01]  /*cf320*/  LDL.LU R159, [R1+0x210] ;  /* 0x00021000019f7983 */ /* 0x000ea20000300800 */
[----:B------:R-:W2:Y:S03]  /*cf330*/  LDL.LU R35, [R1+0x214] ;  /* 0x0002140001237983 */ /* 0x000ea60000300800 */
[----:B------:R1:W-:Y:S04]  /*cf340*/  STL.64 [R1+0x3528], R6 ;  /* 0x0035280601007387 */ /* 0x0003e80000100a00 */
[----:B------:R1:W-:Y:S02]  /*cf350*/  LDGSTS.E [R3+-0x6e200], [R6.64], P0 ;  /* 0x91e0000006037fae */ /* 0x0003e40008121844 */
[----:B-1----:R-:W-:-:S02]  /*cf360*/  IMAD.MOV.U32 R6, RZ, RZ, R125 ;  /* 0x000000ffff067224 */ /* 0x002fc400078e007d */
[----:B------:R-:W-:-:S05]  /*cf370*/  IMAD.MOV.U32 R7, RZ, RZ, R33 ;  /* 0x000000ffff077224 */ /* 0x000fca00078e0021 */
[----:B------:R1:W-:Y:S04]  /*cf380*/  STL.64 [R1+0x3520], R6 ;  /* 0x0035200601007387 */ /* 0x0003e80000100a00 */
[----:B------:R1:W-:Y:S02]  /*cf390*/  LDGSTS.E [R5+-0x6da00], [R6.64], P0 ;  /* 0x9260000006057fae */ /* 0x0003e40008121844 */
[----:B-1----:R-:W-:Y:S01]  /*cf3a0*/  MOV R6, R236 ;  /* 0x000000ec00067202 */ /* 0x002fe20000000f00 */
[----:B------:R-:W-:-:S05]  /*cf3b0*/  IMAD.MOV.U32 R7, RZ, RZ, R34 ;  /* 0x000000ffff077224 */ /* 0x000fca00078e0022 */
[----:B------:R3:W-:Y:S01]  /*cf3c0*/  STL.64 [R1+0x3518], R6 ;  /* 0x0035180601007387 */ /* 0x0007e20000100a00 */
[----:B------:R-:W2:Y:S02]  /*cf3d0*/  LDL.LU R47, [R1+0x218] ;  /* 0x00021800012f7983 */ /* 0x000ea40000300800 */
[----:B------:R-:W2:Y:S02]  /*cf3e0*/  LDL.LU R46, [R1+0x21c] ;  /* 0x00021c00012e7983 */ /* 0x000ea40000300800 */
[----:B------:R-:W2:Y:S01]  /*cf3f0*/  LDL.LU R45, [R1+0x220] ;  /* 0x00022000012d7983 */ /* 0x000ea20000300800 */
[----:B------:R-:W2:Y:S04]  /*cf400*/  LDL.LU R44, [R1+0x224] ;  /* 0x00022400012c7983 */ /* 0x000ea80000300800 */
[----:B------:R3:W-:Y:S01]  /*cf410*/  LDGSTS.E [R3+-0x6d200], [R6.64], P0 ;  /* 0x92e0000006037fae */ /* 0x0007e20008121844 */
[----:B------:R-:W2:Y:S02]  /*cf420*/  LDL.LU R43, [R1+0x228] ;  /* 0x00022800012b7983 */ /* 0x000ea40000300800 */
[----:B------:R-:W2:Y:S02]  /*cf430*/  LDL.LU R42, [R1+0x22c] ;  /* 0x00022c00012a7983 */ /* 0x000ea40000300800 */
[----:B---3--:R-:W-:-:S02]  /*cf440*/  IMAD.MOV.U32 R7, RZ, RZ, R237 ;  /* 0x000000ffff077224 */ /* 0x008fc400078e00ed */
[----:B----4-:R-:W-:-:S05]  /*cf450*/  IMAD.MOV.U32 R6, RZ, RZ, R238 ;  /* 0x000000ffff067224 */ /* 0x010fca00078e00ee */
[----:B------:R2:W-:Y:S01]  /*cf460*/  STL.64 [R1+0x3510], R6 ;  /* 0x0035100601007387 */ /* 0x0005e20000100a00 */
[----:B------:R-:W3:Y:S02]  /*cf470*/  LDL.LU R41, [R1+0x230] ;  /* 0x0002300001297983 */ /* 0x000ee40000300800 */
[----:B------:R-:W4:Y:S02]  /*cf480*/  LDL.LU R40, [R1+0x234] ;  /* 0x0002340001287983 */ /* 0x000f240000300800 */
[----:B------:R-:W4:Y:S01]  /*cf490*/  LDL.LU R39, [R1+0x238] ;  /* 0x0002380001277983 */ /* 0x000f220000300800 */
[----:B------:R-:W4:Y:S04]  /*cf4a0*/  LDL.LU R38, [R1+0x23c] ;  /* 0x00023c0001267983 */ /* 0x000f280000300800 */
[----:B------:R2:W-:Y:S01]  /*cf4b0*/  LDGSTS.E [R5+-0x6ca00], [R6.64], P0 ;  /* 0x9360000006057fae */ /* 0x0005e20008121844 */
[----:B------:R-:W4:Y:S02]  /*cf4c0*/  LDL.LU R37, [R1+0x240] ;  /* 0x0002400001257983 */ /* 0x000f240000300800 */
[----:B------:R-:W4:Y:S02]  /*cf4d0*/  LDL.LU R36, [R1+0x244] ;  /* 0x0002440001247983 */ /* 0x000f240000300800 */
[----:B--2---:R-:W-:Y:S01]  /*cf4e0*/  IMAD.MOV.U32 R7, RZ, RZ, R239 ;  /* 0x000000ffff077224 */ /* 0x004fe200078e00ef */
[----:B------:R-:W-:-:S05]  /*cf4f0*/  MOV R6, R158 ;  /* 0x0000009e00067202 */ /* 0x000fca0000000f00 */
        /* <DEDUP_REMOVED lines=8> */
[----:B-1----:R-:W-:-:S02]  /*cf580*/  IMAD.MOV.U32 R7, RZ, RZ, R159 ;  /* 0x000000ffff077224 */ /* 0x002fc400078e009f */
[----:B------:R-:W-:-:S05]  /*cf590*/  IMAD.MOV.U32 R6, RZ, RZ, R35 ;  /* 0x000000ffff067224 */ /* 0x000fca00078e0023 */
[----:B------:R1:W-:Y:S01]  /*cf5a0*/  STL.64 [R1+0x3500], R6 ;  /* 0x0035000601007387 */ /* 0x0003e20000100a00 */
[----:B------:R-:W2:Y:S02]  /*cf5b0*/  LDL.LU R239, [R1+0x260] ;  /* 0x0002600001ef7983 */ /* 0x000ea40000300800 */
[----:B------:R-:W2:Y:S02]  /*cf5c0*/  LDL.LU R158, [R1+0x264] ;  /* 0x00026400019e7983 */ /* 0x000ea40000300800 */
[----:B------:R-:W2:Y:S01]  /*cf5d0*/  LDL.LU R159, [R1+0x268] ;  /* 0x00026800019f7983 */ /* 0x000ea20000300800 */
[----:B------:R-:W2:Y:S04]  /*cf5e0*/  LDL.LU R35, [R1+0x26c] ;  /* 0x00026c0001237983 */ /* 0x000ea80000300800 */
        /* <DEDUP_REMOVED lines=13> */
[----:B---3--:R-:W-:Y:S02]  /*cf6c0*/  IMAD.MOV.U32 R7, RZ, RZ, R41 ;  /* 0x000000ffff077224 */ /* 0x008fe400078e0029 */
[----:B----4-:R-:W-:-:S05]  /*cf6d0*/  IMAD.MOV.U32 R6, RZ, RZ, R40 ;  /* 0x000000ffff067224 */ /* 0x010fca00078e0028 */
        /* <DEDUP_REMOVED lines=10> */
[----:B--2---:R-:W-:Y:S01]  /*cf780*/  MOV R6, R125 ;  /* 0x0000007d00067202 */ /* 0x004fe20000000f00 */
        /* <DEDUP_REMOVED lines=20> */
[----:B------:R-:W2:Y:S01]  /*cf8d0*/  LDL.LU R31, [R1+0x44e0] ;  /* 0x0044e000011f7983 */ /* 0x000ea20000300800 */
[----:B------:R-:W-:Y:S02]  /*cf8e0*/  IMAD.MOV.U32 R6, RZ, RZ, R8 ;  /* 0x000000ffff067224 */ /* 0x000fe400078e0008 */
[----:B------:R1:W5:Y:S03]  /*cf8f0*/  LDL.LU R8, [R1+0x44dc] ;  /* 0x0044dc0001087983 */ /* 0x0003660000300800 */
[----:B------:R3:W-:Y:S04]  /*cf900*/  STL.64 [R1+0x34a0], R6 ;  /* 0x0034a00601007387 */ /* 0x0007e80000100a00 */
[----:B------:R3:W-:Y:S02]  /*cf910*/  LDGSTS.E [R5+-0x65a00], [R6.64], P0 ;  /* 0x9a60000006057fae */ /* 0x0007e40008121844 */
[----:B---3--:R-:W-:Y:S01]  /*cf920*/  MOV R6, R10 ;  /* 0x0000000a00067202 */ /* 0x008fe20000000f00 */
[----:B------:R-:W-:-:S02]  /*cf930*/  IMAD.MOV.U32 R7, RZ, RZ, R9 ;  /* 0x000000ffff077224 */ /* 0x000fc400078e0009 */
[----:B------:R1:W5:Y:S01]  /*cf940*/  LDL.LU R9, [R1+0x44d8] ;  /* 0x0044d80001097983 */ /* 0x0003620000300800 */
[----:B------:R1:W5:Y:S02]  /*cf950*/  LDL.LU R10, [R1+0x44d4] ;  /* 0x0044d400010a7983 */ /* 0x0003640000300800 */
[----:B------:R3:W-:Y:S01]  /*cf960*/  STL.64 [R1+0x3498], R6 ;  /* 0x0034980601007387 */ /* 0x0007e20000100a00 */
[----:B------:R3:W-:Y:S02]  /*cf970*/  LDGSTS.E [R3+-0x65200], [R6.64], P0 ;  /* 0x9ae0000006037fae */ /* 0x0007e40008121844 */
[----:B---3--:R-:W-:Y:S02]  /*cf980*/  IMAD.MOV.U32 R6, RZ, RZ, R12 ;  /* 0x000000ffff067224 */ /* 0x008fe400078e000c */
[----:B------:R-:W-:Y:S02]  /*cf990*/  IMAD.MOV.U32 R7, RZ, RZ, R11 ;  /* 0x000000ffff077224 */ /* 0x000fe400078e000b */
[----:B------:R1:W5:Y:S01]  /*cf9a0*/  LDL.LU R11, [R1+0x44d0] ;  /* 0x0044d000010b7983 */ /* 0x0003620000300800 */
[----:B------:R1:W5:Y:S02]  /*cf9b0*/  LDL.LU R12, [R1+0x44cc] ;  /* 0x0044cc00010c7983 */ /* 0x0003640000300800 */
[----:B------:R3:W-:Y:S01]  /*cf9c0*/  STL.64 [R1+0x3490], R6 ;  /* 0x0034900601007387 */ /* 0x0007e20000100a00 */
[----:B------:R3:W-:Y:S01]  /*cf9d0*/  LDGSTS.E [R5+-0x64a00], [R6.64], P0 ;  /* 0x9b60000006057fae */ /* 0x0007e20008121844 */
[----:B------:R-:W-:Y:S01]  /*cf9e0*/  MOV R32, R18 ;  /* 0x0000001200207202 */ /* 0x000fe20000000f00 */
[----:B------:R-:W-:Y:S01]  /*cf9f0*/  IMAD.MOV.U32 R33, RZ, RZ, R17 ;  /* 0x000000ffff217224 */ /* 0x000fe200078e0011 */
        /* <DEDUP_REMOVED lines=10> */
[----:B------:R3:W-:Y:S02]  /*cfaa0*/  STL.64 [R1+0x3480], R6 ;  /* 0x0034800601007387 */ /* 0x0007e40000100a00 */
[----:B------:R1:W5:Y:S01]  /*cfab0*/  LDL.LU R17, [R1+0x44b8] ;  /* 0x0044b80001117983 */ /* 0x0003620000300800 */
[----:B------:R3:W-:Y:S04]  /*cfac0*/  LDGSTS.E [R5+-0x63a00], [R6.64], P0 ;  /* 0x9c60000006057fae */ /* 0x0007e80008121844 */
[----:B------:R1:W5:Y:S01]  /*cfad0*/  LDL.LU R18, [R1+0x44b4] ;  /* 0x0044b40001127983 */ /* 0x0003620000300800 */
[----:B------:R4:W-:Y:S02]  /*cfae0*/  STL.64 [R1+0x3478], R32 ;  /* 0x0034782001007387 */ /* 0x0009e40000100a00 */
[----:B------:R4:W-:Y:S01]  /*cfaf0*/  LDGSTS.E [R3+-0x63200], [R32.64], P0 ;  /* 0x9ce0000020037fae */ /* 0x0009e20008121844 */
[----:B---3--:R-:W-:Y:S01]  /*cfb00*/  IADD3 R6, R4, 0x100000, RZ ;  /* 0x0010000004067810 */ /* 0x008fe20007ffe0ff */
[----:B----4-:R-:W-:-:S02]  /*cfb10*/  IMAD.MOV.U32 R32, RZ, RZ, R20 ;  /* 0x000000ffff207224 */ /* 0x010fc400078e0014 */
[----:B------:R-:W-:Y:S02]  /*cfb20*/  IMAD.MOV.U32 R33, RZ, RZ, R19 ;  /* 0x000000ffff217224 */ /* 0x000fe400078e0013 */
[----:B------:R1:W5:Y:S01]  /*cfb30*/  LDL.LU R19, [R1+0x44b0] ;  /* 0x0044b00001137983 */ /* 0x0003620000300800 */
[----:B------:R1:W5:Y:S02]  /*cfb40*/  LDL.LU R20, [R1+0x44ac] ;  /* 0x0044ac0001147983 */ /* 0x0003640000300800 */
[----:B------:R3:W-:Y:S01]  /*cfb50*/  STL.64 [R1+0x3470], R32 ;  /* 0x0034702001007387 */ /* 0x0007e20000100a00 */
[----:B------:R3:W-:Y:S01]  /*cfb60*/  LDGSTS.E [R6+-0x62a00], [R32.64], P0 ;  /* 0x9d60000020067fae */ /* 0x0007e20008121844 */
[----:B------:R-:W-:Y:S01]  /*cfb70*/  IMAD.MOV.U32 R7, RZ, RZ, R23 ;  /* 0x000000ffff077224 */ /* 0x000fe200078e0017 */
[----:B---3--:R-:W-:Y:S01]  /*cfb80*/  MOV R32, R22 ;  /* 0x0000001600207202 */ /* 0x008fe20000000f00 */
[----:B------:R-:W-:Y:S02]  /*cfb90*/  IMAD.MOV.U32 R33, RZ, RZ, R21 ;  /* 0x000000ffff217224 */ /* 0x000fe400078e0015 */
[----:B------:R-:W-:Y:S01]  /*cfba0*/  IMAD.MOV.U32 R6, RZ, RZ, R24 ;  /* 0x000000ffff067224 */ /* 0x000fe200078e0018 */
[----:B------:R1:W5:Y:S01]  /*cfbb0*/  LDL.LU R21, [R1+0x44a8] ;  /* 0x0044a80001157983 */ /* 0x0003620000300800 */
[----:B------:R1:W5:Y:S02]  /*cfbc0*/  LDL.LU R22, [R1+0x44a4] ;  /* 0x0044a40001167983 */ /* 0x0003640000300800 */
[----:B------:R-:W-:Y:S02]  /*cfbd0*/  STL.64 [R1+0x3468], R32 ;  /* 0x0034682001007387 */ /* 0x000fe40000100a00 */
[----:B------:R1:W5:Y:S01]  /*cfbe0*/  LDL.LU R23, [R1+0x44a0] ;  /* 0x0044a00001177983 */ /* 0x0003620000300800 */
[----:B------:R1:W-:Y:S04]  /*cfbf0*/  LDGSTS.E [R5+-0x62200], [R32.64], P0 ;  /* 0x9de0000020057fae */ /* 0x0003e80008121844 */
[----:B------:R1:W5:Y:S01]  /*cfc00*/  LDL.LU R24, [R1+0x449c] ;  /* 0x00449c0001187983 */ /* 0x0003620000300800 */
[----:B------:R3:W-:Y:S02]  /*cfc10*/  STL.64 [R1+0x3460], R6 ;  /* 0x0034600601007387 */ /* 0x0007e40000100a00 */
[----:B------:R3:W-:Y:S02]  /*cfc20*/  LDGSTS.E [R3+-0x61a00], [R6.64], P0 ;  /* 0x9e60000006037fae */ /* 0x0007e40008121844 */
[----:B------:R-:W-:Y:S01]  /*cfc30*/  IMAD.MOV.U32 R35, RZ, RZ, 0x3f ;  /* 0x0000003fff237424 */ /* 0x000fe200078e00ff */
[----:B---3--:R-:W-:Y:S01]  /*cfc40*/  MOV R6, R26 ;  /* 0x0000001a00067202 */ /* 0x008fe20000000f00 */
[----:B------:R-:W-:-:S02]  /*cfc50*/  IMAD.MOV.U32 R7, RZ, RZ, R25 ;  /* 0x000000ffff077224 */ /* 0x000fc400078e0019 */
[----:B------:R1:W5:Y:S01]  /*cfc60*/  LDL.LU R25, [R1+0x4498] ;  /* 0x0044980001197983 */ /* 0x0003620000300800 */
[----:B------:R1:W5:Y:S02]  /*cfc70*/  LDL.LU R26, [R1+0x4494] ;  /* 0x00449400011a7983 */ /* 0x0003640000300800 */
[----:B------:R3:W-:Y:S01]  /*cfc80*/  STL.64 [R1+0x3458], R6 ;  /* 0x0034580601007387 */ /* 0x0007e20000100a00 */
[----:B------:R3:W-:Y:S01]  /*cfc90*/  LDGSTS.E [R5+-0x61200], [R6.64], P0 ;  /* 0x9ee0000006057fae */ /* 0x0007e20008121844 */
[----:B------:R-:W-:Y:S02]  /*cfca0*/  IADD3 R4, R4, 0x100000, RZ ;  /* 0x0010000004047810 */ /* 0x000fe40007ffe0ff */
[----:B------:R-:W-:Y:S01]  /*cfcb0*/  IADD3 R35, R35, c[0x0][0x180], RZ ;  /* 0x0000600023237a10 */ /* 0x000fe20007ffe0ff */
[----:B---3--:R-:W-:Y:S01]  /*cfcc0*/  IMAD.MOV.U32 R6, RZ, RZ, R28 ;  /* 0x000000ffff067224 */ /* 0x008fe200078e001c */
[----:B------:R-:W-:Y:S02]  /*cfcd0*/  MOV R7, R27 ;  /* 0x0000001b00077202 */ /* 0x000fe40000000f00 */
[----:B------:R1:W5:Y:S01]  /*cfce0*/  LDL.LU R27, [R1+0x4490] ;  /* 0x00449000011b7983 */ /* 0x0003620000300800 */
[----:B------:R1:W5:Y:S02]  /*cfcf0*/  LDL.LU R28, [R1+0x448c] ;  /* 0x00448c00011c7983 */ /* 0x0003640000300800 */
[----:B------:R3:W-:Y:S01]  /*cfd00*/  STL.64 [R1+0x3448], R6 ;  /* 0x0034480601007387 */ /* 0x0007e20000100a00 */
[----:B------:R3:W-:Y:S02]  /*cfd10*/  LDGSTS.E [R3+-0x60a00], [R6.64], P0 ;  /* 0x9f60000006037fae */ /* 0x0007e40008121844 */
[----:B---3--:R-:W-:-:S02]  /*cfd20*/  IMAD.MOV.U32 R6, RZ, RZ, R30 ;  /* 0x000000ffff067224 */ /* 0x008fc400078e001e */
[----:B------:R-:W-:Y:S02]  /*cfd30*/  IMAD.MOV.U32 R7, RZ, RZ, R29 ;  /* 0x000000ffff077224 */ /* 0x000fe400078e001d */
[----:B------:R1:W5:Y:S01]  /*cfd40*/  LDL.LU R29, [R1+0x4488] ;  /* 0x00448800011d7983 */ /* 0x0003620000300800 */
[----:B------:R1:W5:Y:S02]  /*cfd50*/  LDL.LU R30, [R1+0x4484] ;  /* 0x00448400011e7983 */ /* 0x0003640000300800 */
[----:B------:R3:W-:Y:S01]  /*cfd60*/  STL.64 [R1+0x3450], R6 ;  /* 0x0034500601007387 */ /* 0x0007e20000100a00 */
[----:B------:R3:W-:Y:S01]  /*cfd70*/  LDGSTS.E [R4+-0x60200], [R6.64], P0 ;  /* 0x9fe0000006047fae */ /* 0x0007e20008121844 */
[----:B------:R-:W0:Y:S01]  /*cfd80*/  LDGDEPBAR ;  /* 0x00000000000079af */ /* 0x000e220000000000 */
[----:B---3--:R-:W-:-:S04]  /*cfd90*/  SHF.R.S32.HI R7, RZ, 0x1f, R35 ;  /* 0x0000001fff077819 */ /* 0x008fc80000011423 */
[----:B------:R-:W-:-:S04]  /*cfda0*/  LEA.HI R7, R7, R35, RZ, 0x6 ;  /* 0x0000002307077211 */ /* 0x000fc800078f30ff */
[----:B------:R-:W-:Y:S02]  /*cfdb0*/  SHF.R.S32.HI R7, RZ, 0x6, R7 ;  /* 0x00000006ff077819 */ /* 0x000fe40000011407 */
[----:B--2---:R-:W-:-:S04]  /*cfdc0*/  IADD3 R31, R31, 0x1, RZ ;  /* 0x000000011f1f7810 */ /* 0x004fc80007ffe0ff */
[----:B------:R-:W-:Y:S01]  /*cfdd0*/  ISETP.NE.U32.AND P0, PT, R31, R7, PT ;  /* 0x000000071f00720c */ /* 0x000fe20003f05070 */
[----:B------:R2:W-:Y:S04]  /*cfde0*/  STL [R1+0x3a38], R31 ;  /* 0x003a381f01007387 */ /* 0x0005e80000100800 */
[----:B--2---:R1:W5:Y:S08]  /*cfdf0*/  LDL.LU R31, [R1+0x4480] ;  /* 0x00448000011f7983 */ /* 0x0043700000300800 */
[----:B------:R-:W-:Y:S01]  /*cfe00*/  @!P0 CALL.REL.NOINC `(.L_x_1) ;  /* 0x0000001000008944 */ /* 0x000fe20003c00000 */
[----:B------:R-:W-:Y:S05]  /*cfe10*/  BRA `(.L_x_2) ;  /* 0xfff743f000007947 */ /* 0x000fea000383ffff */
.L_x_1:
[----:B------:R-:W3:Y:S01]  /*cfe20*/  LDL R3, [R1+0x3424] ;  /* 0x0034240001037983 */ /* 0x000ee20000100800 */
[----:B------:R-:W-:-:S04]  /*cfe30*/  DEPBAR.LE SB0, 0x0 ;  /* 0x000080000000791a */ /* 0x000fc80000000000 */
[----:B------:R-:W4:Y:S04]  /*cfe40*/  LDL.LU R7, [R1+0x4474] ;  /* 0x0044740001077983 */ /* 0x000f280000300800 */
[----:B-1----:R-:W1:Y:S02]  /*cfe50*/  S2R R32, SR_TID.X ;  /* 0x0000000000207919 */ /* 0x002e640000002100 */
[C---:B-12---:R-:W-:Y:S01]  /*cfe60*/  IMAD.SHL.U32 R0, R32.reuse, 0x200, RZ ;  /* 0x0000020020007824 */ /* 0x046fe200078e00ff */
[C---:B------:R-:W-:Y:S01]  /*cfe70*/  SHF.L.U32 R2, R32.reuse, 0x5, RZ ;  /* 0x0000000520027819 */ /* 0x040fe200000006ff */
[----:B------:R-:W-:-:S03]  /*cfe80*/  IMAD.SHL.U32 R5, R32, 0x800, RZ ;  /* 0x0000080020057824 */ /* 0x000fc600078e00ff */
[----:B------:R-:W-:Y:S01]  /*cfe90*/  LOP3.LUT R0, R0, 0x3000, RZ, 0xc0, !PT ;  /* 0x0000300000007812 */ /* 0x000fe200078ec0ff */
[----:B------:R-:W-:Y:S01]  /*cfea0*/  IMAD.SHL.U32 R6, R32, 0x4, RZ ;  /* 0x0000000420067824 */ /* 0x000fe200078e00ff */
[----:B------:R-:W-:Y:S02]  /*cfeb0*/  LOP3.LUT R5, R5, 0x3000, RZ, 0xc0, !PT ;  /* 0x0000300005057812 */ /* 0x000fe400078ec0ff */
[----:B------:R-:W-:Y:S02]  /*cfec0*/  LOP3.LUT R0, R0, 0x60, R2, 0xf8, !PT ;  /* 0x0000006000007812 */ /* 0x000fe400078ef802 */
[----:B------:R-:W-:Y:S02]  /*cfed0*/  LOP3.LUT R32, R32, 0x7f, RZ, 0xc0, !PT ;  /* 0x0000007f20207812 */ /* 0x000fe400078ec0ff */
[----:B------:R-:W-:-:S03]  /*cfee0*/  LOP3.LUT R2, R0, 0x170, R6, 0x78, !PT ;  /* 0x0000017000027812 */ /* 0x000fc600078e7806 */
[----:B------:R-:W-:Y:S01]  /*cfef0*/  IMAD R0, R32, 0x10, R5 ;  /* 0x0000001020007824 */ /* 0x000fe200078e0205 */
[----:B------:R-:W-:Y:S01]  /*cff00*/  BAR.SYNC.DEFER_BLOCKING 0x0 ;  /* 0x0000000000007b1d */ /* 0x000fe20000010000 */
[----:B---3--:R-:W-:-:S04]  /*cff10*/  IADD3 R4, R3, 0x2, RZ ;  /* 0x0000000203047810 */ /* 0x008fc80007ffe0ff */
[----:B------:R-:W-:Y:S02]  /*cff20*/  ISETP.GE.AND P0, PT, R4, c[0x0][0x17c], PT ;  /* 0x00005f0004007a0c */ /* 0x000fe40003f06270 */
[----:B------:R-:W2:Y:S01]  /*cff30*/  LDL.LU R4, [R1+0x8c0] ;  /* 0x0008c00001047983 */ /* 0x000ea20000300800 */
[----:B----4-:R-:W-:-:S03]  /*cff40*/  IADD3 R2, R2, R7, RZ ;  /* 0x0000000702027210 */ /* 0x010fc60007ffe0ff */
[----:B------:R-:W2:Y:S04]  /*cff50*/  LDL.LU R5, [R1+0x8c4] ;  /* 0x0008c40001057983 */ /* 0x000ea80000300800 */
[----:B------:R-:W2:Y:S04]  /*cff60*/  LDL.LU R6, [R1+0xfb0] ;  /* 0x000fb00001067983 */ /* 0x000ea80000300800 */
[----:B------:R-:W2:Y:S04]  /*cff70*/  LDL.LU R7, [R1+0xfb4] ;  /* 0x000fb40001077983 */ /* 0x000ea80000300800 */
[----:B------:R-:W3:Y:S04]  /*cff80*/  LDL.LU R36, [R1+0x8c8] ;  /* 0x0008c80001247983 */ /* 0x000ee80000300800 */
[----:B------:R-:W3:Y:S01]  /*cff90*/  LDL.LU R37, [R1+0x8cc] ;  /* 0x0008cc0001257983 */ /* 0x000ee20000300800 */
[----:B-----5:R-:W-:-:S03]  /*cffa0*/  IMAD.MOV.U32 R42, RZ, RZ, R24 ;  /* 0x000000ffff2a7224 */ /* 0x020fc600078e0018 */
[----:B------:R-:W3:Y:S01]  /*cffb0*/  LDL.LU R38, [R1+0xfb8] ;  /* 0x000fb80001267983 */ /* 0x000ee20000300800 */
[----:B------:R-:W-:-:S03]  /*cffc0*/  MOV R43, R25 ;  /* 0x00000019002b7202 */ /* 0x000fc60000000f00 */
[----:B------:R-:W3:Y:S01]  /*cffd0*/  LDL.LU R39, [R1+0xfbc] ;  /* 0x000fbc0001277983 */ /* 0x000ee20000300800 */
[----:B------:R-:W-:-:S03]  /*cffe0*/  IMAD.MOV.U32 R24, RZ, RZ, R30 ;  /* 0x000000ffff187224 */ /* 0x000fc600078e001e */
[----:B------:R-:W4:Y:S01]  /*cfff0*/  LDL.LU R32, [R1+0x8a0] ;  /* 0x0008a00001207983 */ /* 0x000f220000300800 */
[----:B------:R-:W-:-:S03]  /*d0000*/  IMAD.MOV.U32 R25, RZ, RZ, R31 ;  /* 0x000000ffff197224 */ /* 0x000fc600078e001f */
[----:B------:R-:W4:Y:S01]  /*d0010*/  LDL.LU R33, [R1+0x8a4] ;  /* 0x0008a40001217983 */ /* 0x000f220000300800 */
[----:B------:R-:W-:-:S03]  /*d0020*/  IMAD.MOV.U32 R40, RZ, RZ, R28 ;  /* 0x000000ffff287224 */ /* 0x000fc600078e001c */
[----:B------:R-:W4:Y:S01]  /*d0030*/  LDL.LU R34, [R1+0xdd0] ;  /* 0x000dd00001227983 */ /* 0x000f220000300800 */
[----:B------:R-:W-:-:S03]  /*d0040*/  IMAD.MOV.U32 R41, RZ, RZ, R29 ;  /* 0x000000ffff297224 */ /* 0x000fc600078e001d */
[----:B------:R-:W4:Y:S04]  /*d0050*/  LDL.LU R35, [R1+0xdd4] ;  /* 0x000dd40001237983 */ /* 0x000f280000300800 */
[----:B------:R-:W3:Y:S04]  /*d0060*/  LDL.LU R28, [R1+0x8a8] ;  /* 0x0008a800011c7983 */ /* 0x000ee80000300800 */
[----:B------:R-:W3:Y:S04]  /*d0070*/  LDL.LU R29, [R1+0x8ac] ;  /* 0x0008ac00011d7983 */ /* 0x000ee80000300800 */
[----:B------:R-:W3:Y:S04]  /*d0080*/  LDL.LU R30, [R1+0xdd8] ;  /* 0x000dd800011e7983 */ /* 0x000ee80000300800 */
[----:B------:R1:W-:Y:S04]  /*d0090*/  STS.128 [R2+0x80], R24 ;  /* 0x0000801802007388 */ /* 0x0003e80000000c00 */
[----:B------:R-:W3:Y:S04]  /*d00a0*/  LDL.LU R31, [R1+0xddc] ;  /* 0x000ddc00011f7983 */ /* 0x000ee80000300800 */
[----:B-1----:R-:W4:Y:S04]  /*d00b0*/  LDL.LU R24, [R1+0x880] ;  /* 0x0008800001187983 */ /* 0x002f280000300800 */
[----:B------:R-:W4:Y:S04]  /*d00c0*/  LDL.LU R25, [R1+0x884] ;  /* 0x0008840001197983 */ /* 0x000f280000300800 */
[----:B------:R-:W4:Y:S04]  /*d00d0*/  LDL.LU R26, [R1+0xbf0] ;  /* 0x000bf000011a7983 */ /* 0x000f280000300800 */
[----:B------:R-:W4:Y:S04]  /*d00e0*/  LDL.LU R27, [R1+0xbf4] ;  /* 0x000bf400011b7983 */ /* 0x000f280000300800 */
[----:B--2---:R1:W-:Y:S04]  /*d00f0*/  STS.128 [R2+0x200], R4 ;  /* 0x0002000402007388 */ /* 0x0043e80000000c00 */
[----:B-1----:R-:W2:Y:S04]  /*d0100*/  LDL.LU R4, [R1+0x888] ;  /* 0x0008880001047983 */ /* 0x002ea80000300800 */
[----:B------:R-:W2:Y:S04]  /*d0110*/  LDL.LU R5, [R1+0x88c] ;  /* 0x00088c0001057983 */ /* 0x000ea80000300800 */
[----:B------:R-:W2:Y:S04]  /*d0120*/  LDL.LU R6, [R1+0xbf8] ;  /* 0x000bf80001067983 */ /* 0x000ea80000300800 */
[----:B------:R-:W2:Y:S04]  /*d0130*/  LDL.LU R7, [R1+0xbfc] ;  /* 0x000bfc0001077983 */ /* 0x000ea80000300800 */
[----:B---3--:R1:W-:Y:S04]  /*d0140*/  STS.128 [R2+0x480], R28 ;  /* 0x0004801c02007388 */ /* 0x0083e80000000c00 */
[----:B-1----:R-:W3:Y:S04]  /*d0150*/  LDL.LU R28, [R1+0x860] ;  /* 0x00086000011c7983 */ /* 0x002ee80000300800 */
[----:B------:R-:W3:Y:S04]  /*d0160*/  LDL.LU R29, [R1+0x864] ;  /* 0x00086400011d7983 */ /* 0x000ee80000300800 */
[----:B------:R-:W3:Y:S04]  /*d0170*/  LDL.LU R30, [R1+0xa10] ;  /* 0x000a1000011e7983 */ /* 0x000ee80000300800 */
[----:B----4-:R1:W-:Y:S04]  /*d0180*/  STS.128 [R2+0x600], R24 ;  /* 0x0006001802007388 */ /* 0x0103e80000000c00 */
[----:B------:R-:W3:Y:S04]  /*d0190*/  LDL.LU R31, [R1+0xa14] ;  /* 0x000a1400011f7983 */ /* 0x000ee80000300800 */
[----:B-1----:R-:W4:Y:S04]  /*d01a0*/  LDL.LU R24, [R1+0x868] ;  /* 0x0008680001187983 */ /* 0x002f280000300800 */
[----:B------:R-:W4:Y:S04]  /*d01b0*/  LDL.LU R25, [R1+0x86c] ;  /* 0x00086c0001197983 */ /* 0x000f280000300800 */
[----:B------:R-:W4:Y:S04]  /*d01c0*/  LDL.LU R26, [R1+0xa18] ;  /* 0x000a1800011a7983 */ /* 0x000f280000300800 */
[----:B------:R-:W4:Y:S04]  /*d01d0*/  LDL.LU R27, [R1+0xa1c] ;  /* 0x000a1c00011b7983 */ /* 0x000f280000300800 */
[----:B------:R-:W-:Y:S04]  /*d01e0*/  STS.128 [R2], R40 ;  /* 0x0000002802007388 */ /* 0x000fe80000000c00 */
[----:B------:R-:W-:Y:S04]  /*d01f0*/  STS.128 [R2+0x280], R36 ;  /* 0x0002802402007388 */ /* 0x000fe80000000c00 */
[----:B------:R-:W-:Y:S01]  /*d0200*/  STS.128 [R2+0x400], R32 ;  /* 0x0004002002007388 */ /* 0x000fe20000000c00 */
[----:B------:R-:W-:-:S02]  /*d0210*/  IADD3 R3, R3, 0x1, RZ ;  /* 0x0000000103037810 */ /* 0x000fc40007ffe0ff */
[C---:B------:R-:W-:Y:S02]  /*d0220*/  LOP3.LUT R200, R0.reuse, 0x20, RZ, 0x3c, !PT ;  /* 0x0000002000c87812 */ /* 0x040fe400078e3cff */
[----:B------:R-:W-:Y:S02]  /*d0230*/  ISETP.GE.AND P1, PT, R3, c[0x0][0x17c], PT ;  /* 0x00005f0003007a0c */ /* 0x000fe40003f26270 */
[C---:B------:R-:W-:Y:S01]  /*d0240*/  LOP3.LUT R3, R0.reuse, 0x40, RZ, 0x3c, !PT ;  /* 0x0000004000037812 */ /* 0x040fe200078e3cff */
[----:B--2---:R1:W-:Y:S04]  /*d0250*/  STS.128 [R2+0x680], R4 ;  /* 0x0006800402007388 */ /* 0x0043e80000000c00 */
[----:B------:R-:W-:Y:S06]  /*d0260*/  BAR.SYNC.DEFER_BLOCKING 0x0 ;  /* 0x0000000000007b1d */ /* 0x000fec0000010000 */
[----:B-1----:R-:W3:Y:S04]  /*d0270*/  LDL.LU R4, [R1+0x7a0] ;  /* 0x0007a00001047983 */ /* 0x002ee80000300800 */
[----:B------:R-:W3:Y:S04]  /*d0280*/  LDL.LU R5, [R1+0x7a4] ;  /* 0x0007a40001057983 */ /* 0x000ee80000300800 */
[----:B------:R-:W3:Y:S04]  /*d0290*/  LDL.LU R6, [R1+0x790] ;  /* 0x0007900001067983 */ /* 0x000ee80000300800 */
[----:B------:R-:W3:Y:S04]  /*d02a0*/  LDL.LU R7, [R1+0x794] ;  /* 0x0007940001077983 */ /* 0x000ee80000300800 */
[----:B------:R-:W1:Y:S04]  /*d02b0*/  LDS.128 R36, [R0] ;  /* 0x0000000000247984 */ /* 0x000e680000000c00 */
[----:B------:R-:W3:Y:S04]  /*d02c0*/  LDS.128 R32, [R0+0x800] ;  /* 0x0008000000207984 */ /* 0x000ee80000000c00 */
[----:B------:R-:W3:Y:S04]  /*d02d0*/  LDS.128 R40, [R200] ;  /* 0x00000000c8287984 */ /* 0x000ee80000000c00 */
[----:B-1----:R-:W-:Y:S04]  /*d02e0*/  STL.64 [R1+0x90], R36 ;  /* 0x0000902401007387 */ /* 0x002fe80000100a00 */
[----:B------:R-:W-:Y:S04]  /*d02f0*/  STL.64 [R1+0x98], R38 ;  /* 0x0000982601007387 */ /* 0x000fe80000100a00 */
[----:B------:R-:W1:Y:S04]  /*d0300*/  LDS.128 R36, [R200+0x800] ;  /* 0x00080000c8247984 */ /* 0x000e680000000c00 */
[----:B---3--:R-:W-:Y:S04]  /*d0310*/  STL.64 [R1+0x1c0], R32 ;  /* 0x0001c02001007387 */ /* 0x008fe80000100a00 */
[----:B------:R-:W-:Y:S04]  /*d0320*/  STL.64 [R1+0x1c8], R34 ;  /* 0x0001c82201007387 */ /* 0x000fe80000100a00 */
[----:B------:R-:W3:Y:S01]  /*d0330*/  LDS.128 R32, [R3] ;  /* 0x0000000003207984 */ /* 0x000ee20000000c00 */
[----:B------:R-:W-:-:S03]  /*d0340*/  LOP3.LUT R252, R0, 0x60, RZ, 0x3c, !PT ;  /* 0x0000006000fc7812 */ /* 0x000fc600078e3cff */
[----:B------:R-:W-:Y:S04]  /*d0350*/  STL.64 [R1+0xe0], R40 ;  /* 0x0000e02801007387 */ /* 0x000fe80000100a00 */
[----:B------:R-:W-:Y:S04]  /*d0360*/  STL.64 [R1+0xe8], R42 ;  /* 0x0000e82a01007387 */ /* 0x000fe80000100a00 */
[----:B------:R-:W4:Y:S04]  /*d0370*/  LDS.128 R40, [R3+0x800] ;  /* 0x0008000003287984 */ /* 0x000f280000000c00 */
[----:B-1----:R-:W-:Y:S04]  /*d0380*/  STL.64 [R1+0x1e0], R36 ;  /* 0x0001e02401007387 */ /* 0x002fe80000100a00 */
[----:B------:R-:W-:Y:S04]  /*d0390*/  STL.64 [R1+0x1e8], R38 ;  /* 0x0001e82601007387 */ /* 0x000fe80000100a00 */
[----:B------:R-:W1:Y:S04]  /*d03a0*/  LDS.128 R36, [R252] ;  /* 0x00000000fc247984 */ /* 0x000e680000000c00 */
[----:B---3--:R-:W-:Y:S04]  /*d03b0*/  STL.64 [R1+0x140], R32 ;  /* 0x0001402001007387 */ /* 0x008fe80000100a00 */
[----:B------:R-:W-:Y:S04]  /*d03c0*/  STL.64 [R1+0x148], R34 ;  /* 0x0001482201007387 */ /* 0x000fe80000100a00 */
[----:B------:R-:W3:Y:S04]  /*d03d0*/  LDS.128 R32, [R252+0x800] ;  /* 0x00080000fc207984 */ /* 0x000ee80000000c00 */
[----:B------:R-:W-:Y:S06]  /*d03e0*/  BAR.SYNC.DEFER_BLOCKING 0x0 ;  /* 0x0000000000007b1d */ /* 0x000fec0000010000 */
[----:B----4-:R-:W-:Y:S04]  /*d03f0*/  STL.64 [R1+0x210], R40 ;  /* 0x0002102801007387 */ /* 0x010fe80000100a00 */
[----:B------:R-:W-:Y:S04]  /*d0400*/  STL.64 [R1+0x218], R42 ;  /* 0x0002182a01007387 */ /* 0x000fe80000100a00 */
[----:B-1----:R1:W-:Y:S04]  /*d0410*/  STL.64 [R1+0x180], R36 ;  /* 0x0001802401007387 */ /* 0x0023e80000100a00 */
[----:B------:R4:W-:Y:S04]  /*d0420*/  STL.64 [R1+0x188], R38 ;  /* 0x0001882601007387 */ /* 0x0009e80000100a00 */
[----:B---3--:R3:W-:Y:S04]  /*d0430*/  STL.64 [R1+0x240], R32 ;  /* 0x0002402001007387 */ /* 0x0087e80000100a00 */
[----:B------:R3:W-:Y:S04]  /*d0440*/  STL.64 [R1+0x248], R34 ;  /* 0x0002482201007387 */ /* 0x0007e80000100a00 */
[----:B-1----:R-:W2:Y:S04]  /*d0450*/  LDL.LU R36, [R1+0x7a8] ;  /* 0x0007a80001247983 */ /* 0x002ea80000300800 */
[----:B------:R-:W2:Y:S04]  /*d0460*/  LDL.LU R37, [R1+0x7ac] ;  /* 0x0007ac0001257983 */ /* 0x000ea80000300800 */
[----:B----4-:R-:W2:Y:S04]  /*d0470*/  LDL.LU R38, [R1+0x798] ;  /* 0x0007980001267983 */ /* 0x010ea80000300800 */
[----:B------:R-:W2:Y:S04]  /*d0480*/  LDL.LU R39, [R1+0x79c] ;  /* 0x00079c0001277983 */ /* 0x000ea80000300800 */
[----:B---3--:R-:W3:Y:S04]  /*d0490*/  LDL.LU R32, [R1+0x1440] ;  /* 0x0014400001207983 */ /* 0x008ee80000300800 */
[----:B------:R-:W3:Y:S04]  /*d04a0*/  LDL.LU R33, [R1+0x1444] ;  /* 0x0014440001217983 */ /* 0x000ee80000300800 */
[----:B------:R-:W3:Y:S04]  /*d04b0*/  LDL.LU R34, [R1+0x1480] ;  /* 0x0014800001227983 */ /* 0x000ee80000300800 */
[----:B------:R1:W-:Y:S04]  /*d04c0*/  STS.128 [R2], R28 ;  /* 0x0000001c02007388 */ /* 0x0003e80000000c00 */
[----:B------:R-:W3:Y:S04]  /*d04d0*/  LDL.LU R35, [R1+0x1484] ;  /* 0x0014840001237983 */ /* 0x000ee80000300800 */
[----:B------:R4:W-:Y:S04]  /*d04e0*/  STS.128 [R2+0x80], R24 ;  /* 0x0000801802007388 */ /* 0x0009e80000000c00 */
[----:B-1----:R-:W2:Y:S04]  /*d04f0*/  LDL.LU R28, [R1+0x1448] ;  /* 0x00144800011c7983 */ /* 0x002ea80000300800 */
[----:B------:R-:W2:Y:S04]  /*d0500*/  LDL.LU R29, [R1+0x144c] ;  /* 0x00144c00011d7983 */ /* 0x000ea80000300800 */
[----:B------:R-:W2:Y:S04]  /*d0510*/  LDL.LU R30, [R1+0x1488] ;  /* 0x00148800011e7983 */ /* 0x000ea80000300800 */
[----:B------:R-:W2:Y:S04]  /*d0520*/  LDL.LU R31, [R1+0x148c] ;  /* 0x00148c00011f7983 */ /* 0x000ea80000300800 */
[----:B----4-:R-:W4:Y:S04]  /*d0530*/  LDL.LU R24, [R1+0x1890] ;  /* 0x0018900001187983 */ /* 0x010f280000300800 */
[----:B------:R-:W4:Y:S04]  /*d0540*/  LDL.LU R25, [R1+0x1894] ;  /* 0x0018940001197983 */ /* 0x000f280000300800 */
[----:B------:R-:W4:Y:S04]  /*d0550*/  LDL.LU R26, [R1+0x18c0] ;  /* 0x0018c000011a7983 */ /* 0x000f280000300800 */
[----:B------:R-:W4:Y:S04]  /*d0560*/  LDL.LU R27, [R1+0x18c4] ;  /* 0x0018c400011b7983 */ /* 0x000f280000300800 */
[----:B------:R1:W-:Y:S04]  /*d0570*/  STS.128 [R2+0x200], R4 ;  /* 0x0002000402007388 */ /* 0x0003e80000000c00 */
[----:B-1----:R-:W3:Y:S04]  /*d0580*/  LDL.LU R4, [R1+0x1898] ;  /* 0x0018980001047983 */ /* 0x002ee80000300800 */
[----:B------:R-:W3:Y:S04]  /*d0590*/  LDL.LU R5, [R1+0x189c] ;  /* 0x00189c0001057983 */ /* 0x000ee80000300800 */
[----:B------:R-:W3:Y:S04]  /*d05a0*/  LDL.LU R6, [R1+0x18c8] ;  /* 0x0018c80001067983 */ /* 0x000ee80000300800 */
[----:B------:R-:W3:Y:S04]  /*d05b0*/  LDL.LU R7, [R1+0x18cc] ;  /* 0x0018cc0001077983 */ /* 0x000ee80000300800 */
[----:B--2---:R1:W-:Y:S04]  /*d05c0*/  STS.128 [R2+0x480], R28 ;  /* 0x0004801c02007388 */ /* 0x0043e80000000c00 */
[----:B-1----:R-:W2:Y:S04]  /*d05d0*/  LDL.LU R28, [R1+0x1b60] ;  /* 0x001b6000011c7983 */ /* 0x002ea80000300800 */
[----:B------:R-:W2:Y:S04]  /*d05e0*/  LDL.LU R29, [R1+0x1b64] ;  /* 0x001b6400011d7983 */ /* 0x000ea80000300800 */
[----:B------:R-:W2:Y:S04]  /*d05f0*/  LDL.LU R30, [R1+0x1ba0] ;  /* 0x001ba000011e7983 */ /* 0x000ea80000300800 */
[----:B----4-:R1:W-:Y:S04]  /*d0600*/  STS.128 [R2+0x600], R24 ;  /* 0x0006001802007388 */ /* 0x0103e80000000c00 */
[----:B------:R-:W2:Y:S04]  /*d0610*/  LDL.LU R31, [R1+0x1ba4] ;  /* 0x001ba400011f7983 */ /* 0x000ea80000300800 */
[----:B-1----:R-:W4:Y:S04]  /*d0620*/  LDL.LU R24, [R1+0x1b68] ;  /* 0x001b680001187983 */ /* 0x002f280000300800 */
[----:B------:R-:W4:Y:S04]  /*d0630*/  LDL.LU R25, [R1+0x1b6c] ;  /* 0x001b6c0001197983 */ /* 0x000f280000300800 */
[----:B------:R-:W4:Y:S04]  /*d0640*/  LDL.LU R26, [R1+0x1ba8] ;  /* 0x001ba800011a7983 */ /* 0x000f280000300800 */
[----:B------:R-:W4:Y:S04]  /*d0650*/  LDL.LU R27, [R1+0x1bac] ;  /* 0x001bac00011b7983 */ /* 0x000f280000300800 */
[----:B---3--:R1:W-:Y:S04]  /*d0660*/  STS.128 [R2+0x680], R4 ;  /* 0x0006800402007388 */ /* 0x0083e80000000c00 */
[----:B-1----:R-:W4:Y:S04]  /*d0670*/  LDL.LU R4, [R1+0x1db0] ;  /* 0x001db00001047983 */ /* 0x002f280000300800 */
[----:B------:R-:W4:Y:S04]  /*d0680*/  LDL.LU R5, [R1+0x1db4] ;  /* 0x001db40001057983 */ /* 0x000f280000300800 */
[----:B------:R-:W4:Y:S04]  /*d0690*/  LDL.LU R6, [R1+0x2560] ;  /* 0x0025600001067983 */ /* 0x000f280000300800 */
[----:B------:R-:W4:Y:S04]  /*d06a0*/  LDL.LU R7, [R1+0x2564] ;  /* 0x0025640001077983 */ /* 0x000f280000300800 */
[----:B------:R-:W-:Y:S04]  /*d06b0*/  STS.128 [R2+0x280], R36 ;  /* 0x0002802402007388 */ /* 0x000fe80000000c00 */
[----:B------:R-:W-:Y:S04]  /*d06c0*/  STS.128 [R2+0x400], R32 ;  /* 0x0004002002007388 */ /* 0x000fe80000000c00 */
[----:B------:R-:W-:Y:S06]  /*d06d0*/  BAR.SYNC.DEFER_BLOCKING 0x0 ;  /* 0x0000000000007b1d */ /* 0x000fec0000010000 */
[----:B------:R-:W1:Y:S04]  /*d06e0*/  LDS.128 R36, [R0] ;  /* 0x0000000000247984 */ /* 0x000e680000000c00 */
[----:B------:R-:W1:Y:S04]  /*d06f0*/  LDS.128 R32, [R0+0x800] ;  /* 0x0008000000207984 */ /* 0x000e680000000c00 */
[----:B------:R-:W1:Y:S04]  /*d0700*/  LDS.128 R40, [R200] ;  /* 0x00000000c8287984 */ /* 0x000e680000000c00 */
[----:B-1----:R-:W-:Y:S04]  /*d0710*/  STL.64 [R1+0x50], R36 ;  /* 0x0000502401007387 */ /* 0x002fe80000100a00 */
[----:B------:R-:W-:Y:S04]  /*d0720*/  STL.64 [R1+0x58], R38 ;  /* 0x0000582601007387 */ /* 0x000fe80000100a00 */
[----:B------:R-:W1:Y:S04]  /*d0730*/  LDS.128 R36, [R200+0x800] ;  /* 0x00080000c8247984 */ /* 0x000e680000000c00 */
[----:B------:R-:W-:Y:S04]  /*d0740*/  STL.64 [R1+0x160], R32 ;  /* 0x0001602001007387 */ /* 0x000fe80000100a00 */
[----:B------:R-:W-:Y:S04]  /*d0750*/  STL.64 [R1+0x168], R34 ;  /* 0x0001682201007387 */ /* 0x000fe80000100a00 */
[----:B------:R-:W1:Y:S04]  /*d0760*/  LDS.128 R32, [R3] ;  /* 0x0000000003207984 */ /* 0x000e680000000c00 */
[----:B------:R-:W-:Y:S04]  /*d0770*/  STL.64 [R1+0x80], R40 ;  /* 0x0000802801007387 */ /* 0x000fe80000100a00 */
[----:B------:R-:W-:Y:S04]  /*d0780*/  STL.64 [R1+0x88], R42 ;  /* 0x0000882a01007387 */ /* 0x000fe80000100a00 */
[----:B------:R-:W1:Y:S04]  /*d0790*/  LDS.128 R40, [R3+0x800] ;  /* 0x0008000003287984 */ /* 0x000e680000000c00 */
[----:B-1----:R-:W-:Y:S04]  /*d07a0*/  STL.64 [R1+0x190], R36 ;  /* 0x0001902401007387 */ /* 0x002fe80000100a00 */
[----:B------:R-:W-:Y:S04]  /*d07b0*/  STL.64 [R1+0x198], R38 ;  /* 0x0001982601007387 */ /* 0x000fe80000100a00 */
[----:B------:R-:W1:Y:S04]  /*d07c0*/  LDS.128 R36, [R252] ;  /* 0x00000000fc247984 */ /* 0x000e680000000c00 */
[----:B------:R-:W-:Y:S04]  /*d07d0*/  STL.64 [R1+0xc0], R32 ;  /* 0x0000c02001007387 */ /* 0x000fe80000100a00 */
[----:B------:R-:W-:Y:S04]  /*d07e0*/  STL.64 [R1+0xc8], R34 ;  /* 0x0000c82201007387 */ /* 0x000fe80000100a00 */
[----:B------:R-:W2:Y:S04]  /*d07f0*/  LDS.128 R32, [R252+0x800] ;  /* 0x00080000fc207984 */ /* 0x000ea80000000c00 */
[----:B------:R-:W-:Y:S06]  /*d0800*/  BAR.SYNC.DEFER_BLOCKING 0x0 ;  /* 0x0000000000007b1d */ /* 0x000fec0000010000 */
[----:B------:R-:W-:Y:S04]  /*d0810*/  STL.64 [R1+0x1d0], R40 ;  /* 0x0001d02801007387 */ /* 0x000fe80000100a00 */
[----:B------:R-:W-:Y:S04]  /*d0820*/  STL.64 [R1+0x1d8], R42 ;  /* 0x0001d82a01007387 */ /* 0x000fe80000100a00 */
[----:B-1----:R1:W-:Y:S04]  /*d0830*/  STL.64 [R1+0x100], R36 ;  /* 0x0001002401007387 */ /* 0x0023e80000100a00 */
[----:B------:R1:W-:Y:S04]  /*d0840*/  STL.64 [R1+0x108], R38 ;  /* 0x0001082601007387 */ /* 0x0003e80000100a00 */
[----:B--2---:R2:W-:Y:S04]  /*d0850*/  STL.64 [R1+0x1f0], R32 ;  /* 0x0001f02001007387 */ /* 0x0045e80000100a00 */
[----:B------:R2:W-:Y:S04]  /*d0860*/  STL.64 [R1+0x1f8], R34 ;  /* 0x0001f82201007387 */ /* 0x0005e80000100a00 */
[----:B-1----:R-:W3:Y:S04]  /*d0870*/  LDL.LU R36, [R1+0x1db8] ;  /* 0x001db80001247983 */ /* 0x002ee80000300800 */
[----:B------:R-:W3:Y:S04]  /*d0880*/  LDL.LU R37, [R1+0x1dbc] ;  /* 0x001dbc0001257983 */ /* 0x000ee80000300800 */
[----:B------:R-:W3:Y:S04]  /*d0890*/  LDL.LU R38, [R1+0x2568] ;  /* 0x0025680001267983 */ /* 0x000ee80000300800 */
[----:B------:R-:W3:Y:S04]  /*d08a0*/  LDL.LU R39, [R1+0x256c] ;  /* 0x00256c0001277983 */ /* 0x000ee80000300800 */
[----:B--2---:R-:W2:Y:S04]  /*d08b0*/  LDL.LU R32, [R1+0x2050] ;  /* 0x0020500001207983 */ /* 0x004ea80000300800 */
[----:B------:R-:W2:Y:S04]  /*d08c0*/  LDL.LU R33, [R1+0x2054] ;  /* 0x0020540001217983 */ /* 0x000ea80000300800 */
[----:B------:R-:W2:Y:S04]  /*d08d0*/  LDL.LU R34, [R1+0x2380] ;  /* 0x0023800001227983 */ /* 0x000ea80000300800 */
[----:B------:R1:W-:Y:S04]  /*d08e0*/  STS.128 [R2], R28 ;  /* 0x0000001c02007388 */ /* 0x0003e80000000c00 */
[----:B------:R-:W2:Y:S04]  /*d08f0*/  LDL.LU R35, [R1+0x2384] ;  /* 0x0023840001237983 */ /* 0x000ea80000300800 */
[----:B----4-:R4:W-:Y:S04]  /*d0900*/  STS.128 [R2+0x80], R24 ;  /* 0x0000801802007388 */ /* 0x0109e80000000c00 */
        /* <DEDUP_REMOVED lines=48> */
[----:B------:R-:W1:Y:S04]  /*d0c10*/  LDS.128 R32, [R252+0x800] ;  /* 0x00080000fc207984 */ /* 0x000e680000000c00 */
[----:B------:R-:W-:Y:S06]  /*d0c20*/  BAR.SYNC.DEFER_BLOCKING 0x0 ;  /* 0x0000000000007b1d */ /* 0x000fec0000010000 */
[----:B------:R-:W-:Y:S04]  /*d0c30*/  STL.64 [R1+0x170], R40 ;  /* 0x0001702801007387 */ /* 0x000fe80000100a00 */
[----:B------:R-:W-:Y:S04]  /*d0c40*/  STL.64 [R1+0x178], R42 ;  /* 0x0001782a01007387 */ /* 0x000fe80000100a00 */
[----:B-1----:R1:W-:Y:S04]  /*d0c50*/  STL.64 [R1+0xa0], R36 ;  /* 0x0000a02401007387 */ /* 0x0023e80000100a00 */
[----:B------:R1:W-:Y:S04]  /*d0c60*/  STL.64 [R1+0xa8], R38 ;  /* 0x0000a82601007387 */ /* 0x0003e80000100a00 */
[----:B------:R1:W-:Y:S04]  /*d0c70*/  STL.64 [R1+0x1b0], R32 ;  /* 0x0001b02001007387 */ /* 0x0003e80000100a00 */
[----:B------:R1:W-:Y:S04]  /*d0c80*/  STL.64 [R1+0x1b8], R34 ;  /* 0x0001b82201007387 */ /* 0x0003e80000100a00 */
[----:B-1----:R-:W3:Y:S04]  /*d0c90*/  LDL.LU R36, [R1+0x488] ;  /* 0x0004880001247983 */ /* 0x002ee80000300800 */
[----:B------:R-:W3:Y:S04]  /*d0ca0*/  LDL.LU R37, [R1+0x48c] ;  /* 0x00048c0001257983 */ /* 0x000ee80000300800 */
[----:B------:R-:W3:Y:S04]  /*d0cb0*/  LDL.LU R38, [R1+0x4b8] ;  /* 0x0004b80001267983 */ /* 0x000ee80000300800 */
[----:B------:R-:W3:Y:S04]  /*d0cc0*/  LDL.LU R39, [R1+0x4bc] ;  /* 0x0004bc0001277983 */ /* 0x000ee80000300800 */
[----:B------:R-:W3:Y:S04]  /*d0cd0*/  LDL.LU R32, [R1+0x110] ;  /* 0x0001100001207983 */ /* 0x000ee80000300800 */
[----:B------:R-:W3:Y:S04]  /*d0ce0*/  LDL.LU R33, [R1+0x114] ;  /* 0x0001140001217983 */ /* 0x000ee80000300800 */
[----:B------:R-:W3:Y:S04]  /*d0cf0*/  LDL.LU R34, [R1+0x28c0] ;  /* 0x0028c00001227983 */ /* 0x000ee80000300800 */
[----:B------:R-:W3:Y:S04]  /*d0d00*/  LDL.LU R35, [R1+0x28c4] ;  /* 0x0028c40001237983 */ /* 0x000ee80000300800 */
[----:B--2---:R1:W-:Y:S04]  /*d0d10*/  STS.128 [R2], R28 ;  /* 0x0000001c02007388 */ /* 0x0043e80000000c00 */
        /* <DEDUP_REMOVED lines=9> */
[----:B------:R1:W-:Y:S04]  /*d0db0*/  STS.128 [R2+0x200], R4 ;  /* 0x0002000402007388 */ /* 0x0003e80000000c00 */
[----:B-1----:R-:W2:Y:S04]  /*d0dc0*/  LDL.LU R4, [R1+0x2028] ;  /* 0x0020280001047983 */ /* 0x002ea80000300800 */
[----:B------:R-:W2:Y:S04]  /*d0dd0*/  LDL.LU R5, [R1+0x202c] ;  /* 0x00202c0001057983 */ /* 0x000ea80000300800 */
[----:B------:R-:W2:Y:S04]  /*d0de0*/  LDL.LU R6, [R1+0x2018] ;  /* 0x0020180001067983 */ /* 0x000ea80000300800 */
[----:B------:R-:W2:Y:S04]  /*d0df0*/  LDL.LU R7, [R1+0x201c] ;  /* 0x00201c0001077983 */ /* 0x000ea80000300800 */
[----:B--2---:R1:W-:Y:S04]  /*d0e00*/  STS.128 [R2+0x680], R4 ;  /* 0x0006800402007388 */ /* 0x0043e80000000c00 */
[----:B-1----:R-:W2:Y:S04]  /*d0e10*/  LDL.LU R4, [R1+0xfa0] ;  /* 0x000fa00001047983 */ /* 0x002ea80000300800 */
[----:B------:R-:W2:Y:S04]  /*d0e20*/  LDL.LU R5, [R1+0xfa4] ;  /* 0x000fa40001057983 */ /* 0x000ea80000300800 */
[----:B------:R-:W2:Y:S04]  /*d0e30*/  LDL.LU R6, [R1+0xf90] ;  /* 0x000f900001067983 */ /* 0x000ea80000300800 */
[----:B------:R-:W2:Y:S04]  /*d0e40*/  LDL.LU R7, [R1+0xf94] ;  /* 0x000f940001077983 */ /* 0x000ea80000300800 */
[----:B---3--:R-:W-:Y:S04]  /*d0e50*/  STS.128 [R2+0x280], R36 ;  /* 0x0002802402007388 */ /* 0x008fe80000000c00 */
[----:B------:R1:W-:Y:S04]  /*d0e60*/  STS.128 [R2+0x400], R32 ;  /* 0x0004002002007388 */ /* 0x0003e80000000c00 */
[----:B------:R-:W-:Y:S04]  /*d0e70*/  STS.128 [R2+0x480], R28 ;  /* 0x0004801c02007388 */ /* 0x000fe80000000c00 */
[----:B----4-:R-:W-:Y:S04]  /*d0e80*/  STS.128 [R2+0x600], R24 ;  /* 0x0006001802007388 */ /* 0x010fe80000000c00 */
[----:B------:R-:W-:Y:S01]  /*d0e90*/  BAR.SYNC.DEFER_BLOCKING 0x0 ;  /* 0x0000000000007b1d */ /* 0x000fe20000010000 */
[----:B-1----:R-:W-:Y:S01]  /*d0ea0*/  IMAD.MOV.U32 R34, RZ, RZ, R16 ;  /* 0x000000ffff227224 */ /* 0x002fe200078e0010 */
[----:B------:R-:W-:Y:S01]  /*d0eb0*/  MOV R33, R21 ;  /* 0x0000001500217202 */ /* 0x000fe20000000f00 */
[----:B------:R-:W-:Y:S01]  /*d0ec0*/  IMAD.MOV.U32 R35, RZ, RZ, R17 ;  /* 0x000000ffff237224 */ /* 0x000fe200078e0011 */
[----:B------:R-:W-:Y:S01]  /*d0ed0*/  MOV R17, R23 ;  /* 0x0000001700117202 */ /* 0x000fe20000000f00 */
[----:B------:R-:W-:-:S02]  /*d0ee0*/  IMAD.MOV.U32 R32, RZ, RZ, R20 ;  /* 0x000000ffff207224 */ /* 0x000fc400078e0014 */
[----:B------:R-:W-:Y:S01]  /*d0ef0*/  IMAD.MOV.U32 R16, RZ, RZ, R22 ;  /* 0x000000ffff107224 */ /* 0x000fe200078e0016 */
[----:B------:R-:W1:Y:S04]  /*d0f00*/  LDS.128 R248, [R0] ;  /* 0x0000000000f87984 */ /* 0x000e680000000c00 */
[----:B------:R-:W3:Y:S04]  /*d0f10*/  LDS.128 R20, [R0+0x800] ;  /* 0x0008000000147984 */ /* 0x000ee80000000c00 */
[----:B------:R-:W4:Y:S04]  /*d0f20*/  LDS.128 R28, [R200] ;  /* 0x00000000c81c7984 */ /* 0x000f280000000c00 */
[----:B------:R-:W4:Y:S04]  /*d0f30*/  LDS.128 R24, [R200+0x800] ;  /* 0x00080000c8187984 */ /* 0x000f280000000c00 */
[----:B-1----:R-:W-:Y:S04]  /*d0f40*/  STL [R1+0x44b0], R250 ;  /* 0x0044b0fa01007387 */ /* 0x002fe80000100800 */
[----:B------:R-:W-:Y:S04]  /*d0f50*/  STL [R1+0x44ac], R251 ;  /* 0x0044acfb01007387 */ /* 0x000fe80000100800 */
[----:B---3--:R-:W-:Y:S04]  /*d0f60*/  STL.64 [R1+0x60], R20 ;  /* 0x0000601401007387 */ /* 0x008fe80000100a00 */
[----:B------:R-:W-:Y:S04]  /*d0f70*/  STL.64 [R1+0x68], R22 ;  /* 0x0000681601007387 */ /* 0x000fe80000100a00 */
[----:B------:R-:W1:Y:S04]  /*d0f80*/  LDS.128 R20, [R3] ;  /* 0x0000000003147984 */ /* 0x000e680000000c00 */
[----:B----4-:R-:W-:Y:S04]  /*d0f90*/  STL.64 [R1], R28 ;  /* 0x0000001c01007387 */ /* 0x010fe80000100a00 */
[----:B------:R-:W-:Y:S04]  /*d0fa0*/  STL.64 [R1+0x8], R30 ;  /* 0x0000081e01007387 */ /* 0x000fe80000100a00 */
[----:B------:R-:W3:Y:S04]  /*d0fb0*/  LDS.128 R28, [R3+0x800] ;  /* 0x00080000031c7984 */ /* 0x000ee80000000c00 */
[----:B------:R-:W-:Y:S04]  /*d0fc0*/  STL.64 [R1+0xb0], R24 ;  /* 0x0000b01801007387 */ /* 0x000fe80000100a00 */
[----:B------:R-:W-:Y:S04]  /*d0fd0*/  STL.64 [R1+0xb8], R26 ;  /* 0x0000b81a01007387 */ /* 0x000fe80000100a00 */
[----:B------:R-:W4:Y:S04]  /*d0fe0*/  LDS.128 R24, [R252] ;  /* 0x00000000fc187984 */ /* 0x000f280000000c00 */
[----:B-1----:R-:W-:Y:S04]  /*d0ff0*/  STL.64 [R1+0x20], R20 ;  /* 0x0000201401007387 */ /* 0x002fe80000100a00 */
[----:B------:R-:W-:Y:S04]  /*d1000*/  STL.64 [R1+0x28], R22 ;  /* 0x0000281601007387 */ /* 0x000fe80000100a00 */
[----:B------:R-:W1:Y:S04]  /*d1010*/  LDS.128 R20, [R252+0x800] ;  /* 0x00080000fc147984 */ /* 0x000e680000000c00 */
[----:B------:R-:W-:Y:S06]  /*d1020*/  BAR.SYNC.DEFER_BLOCKING 0x0 ;  /* 0x0000000000007b1d */ /* 0x000fec0000010000 */
[----:B---3--:R3:W-:Y:S04]  /*d1030*/  STL.64 [R1+0xf0], R28 ;  /* 0x0000f01c01007387 */ /* 0x0087e80000100a00 */
[----:B------:R1:W-:Y:S04]  /*d1040*/  STL.64 [R1+0xf8], R30 ;  /* 0x0000f81e01007387 */ /* 0x0003e80000100a00 */
[----:B----4-:R4:W-:Y:S04]  /*d1050*/  STL.64 [R1+0x40], R24 ;  /* 0x0000401801007387 */ /* 0x0109e80000100a00 */
[----:B------:R1:W-:Y:S04]  /*d1060*/  STL.64 [R1+0x48], R26 ;  /* 0x0000481a01007387 */ /* 0x0003e80000100a00 */
[----:B------:R-:W-:Y:S04]  /*d1070*/  STS.128 [R2+0x80], R16 ;  /* 0x0000801002007388 */ /* 0x000fe80000000c00 */
[----:B-1----:R1:W-:Y:S04]  /*d1080*/  STL.64 [R1+0x118], R22 ;  /* 0x0001181601007387 */ /* 0x0023e80000100a00 */
[----:B---3--:R-:W3:Y:S04]  /*d1090*/  LDL.LU R28, [R1+0xfa8] ;  /* 0x000fa800011c7983 */ /* 0x008ee80000300800 */
[----:B------:R-:W3:Y:S04]  /*d10a0*/  LDL.LU R29, [R1+0xfac] ;  /* 0x000fac00011d7983 */ /* 0x000ee80000300800 */
[----:B------:R-:W3:Y:S04]  /*d10b0*/  LDL.LU R30, [R1+0xf98] ;  /* 0x000f9800011e7983 */ /* 0x000ee80000300800 */
[----:B------:R-:W3:Y:S01]  /*d10c0*/  LDL.LU R31, [R1+0xf9c] ;  /* 0x000f9c00011f7983 */ /* 0x000ee20000300800 */
[----:B------:R-:W-:-:S03]  /*d10d0*/  IMAD.MOV.U32 R250, RZ, RZ, R20 ;  /* 0x000000fffffa7224 */ /* 0x000fc600078e0014 */
[----:B----4-:R-:W4:Y:S01]  /*d10e0*/  LDL.LU R24, [R1+0xdc0] ;  /* 0x000dc00001187983 */ /* 0x010f220000300800 */
[----:B------:R-:W-:-:S03]  /*d10f0*/  IMAD.MOV.U32 R251, RZ, RZ, R21 ;  /* 0x000000fffffb7224 */ /* 0x000fc600078e0015 */
[----:B------:R-:W4:Y:S04]  /*d1100*/  LDL.LU R25, [R1+0xdc4] ;  /* 0x000dc40001197983 */ /* 0x000f280000300800 */
[----:B------:R-:W4:Y:S04]  /*d1110*/  LDL.LU R26, [R1+0xdb0] ;  /* 0x000db000011a7983 */ /* 0x000f280000300800 */
[----:B------:R-:W4:Y:S04]  /*d1120*/  LDL.LU R27, [R1+0xdb4] ;  /* 0x000db400011b7983 */ /* 0x000f280000300800 */
[----:B------:R-:W3:Y:S04]  /*d1130*/  LDL.LU R20, [R1+0xdc8] ;  /* 0x000dc80001147983 */ /* 0x000ee80000300800 */
[----:B------:R-:W3:Y:S04]  /*d1140*/  LDL.LU R21, [R1+0xdcc] ;  /* 0x000dcc0001157983 */ /* 0x000ee80000300800 */
[----:B-1----:R-:W3:Y:S04]  /*d1150*/  LDL.LU R22, [R1+0xdb8] ;  /* 0x000db80001167983 */ /* 0x002ee80000300800 */
[----:B------:R-:W3:Y:S04]  /*d1160*/  LDL.LU R23, [R1+0xdbc] ;  /* 0x000dbc0001177983 */ /* 0x000ee80000300800 */
[----:B------:R-:W4:Y:S04]  /*d1170*/  LDL.LU R16, [R1+0xbe0] ;  /* 0x000be00001107983 */ /* 0x000f280000300800 */
        /* <DEDUP_REMOVED lines=8> */
[----:B------:R-:W-:Y:S04]  /*d1200*/  STS.128 [R2], R32 ;  /* 0x0000002002007388 */ /* 0x000fe80000000c00 */
        /* <DEDUP_REMOVED lines=10> */
[----:B--2---:R1:W-:Y:S04]  /*d12b0*/  STS.128 [R2+0x680], R4 ;  /* 0x0006800402007388 */ /* 0x0043e80000000c00 */
        /* <DEDUP_REMOVED lines=32> */
[----:B-1----:R-:W2:Y:S04]  /*d14c0*/  LDL.LU R28, [R1+0x788] ;  /* 0x00078800011c7983 */ /* 0x002ea80000300800 */
[----:B------:R-:W2:Y:S04]  /*d14d0*/  LDL.LU R29, [R1+0x78c] ;  /* 0x00078c00011d7983 */ /* 0x000ea80000300800 */
[----:B------:R-:W2:Y:S04]  /*d14e0*/  LDL.LU R30, [R1+0x778] ;  /* 0x00077800011e7983 */ /* 0x000ea80000300800 */
[----:B------:R-:W2:Y:S04]  /*d14f0*/  LDL.LU R31, [R1+0x77c] ;  /* 0x00077c00011f7983 */ /* 0x000ea80000300800 */
[----:B------:R-:W2:Y:S04]  /*d1500*/  LDL.LU R24, [R1+0x1490] ;  /* 0x0014900001187983 */ /* 0x000ea80000300800 */
[----:B------:R-:W2:Y:S04]  /*d1510*/  LDL.LU R25, [R1+0x1494] ;  /* 0x0014940001197983 */ /* 0x000ea80000300800 */
[----:B---3--:R-:W3:Y:S04]  /*d1520*/  LDL.LU R26, [R1+0x14a0] ;  /* 0x0014a000011a7983 */ /* 0x008ee80000300800 */
[----:B------:R1:W-:Y:S04]  /*d1530*/  STS.128 [R2], R20 ;  /* 0x0000001402007388 */ /* 0x0003e80000000c00 */
[----:B------:R-:W3:Y:S04]  /*d1540*/  LDL.LU R27, [R1+0x14a4] ;  /* 0x0014a400011b7983 */ /* 0x000ee80000300800 */
        /* <DEDUP_REMOVED lines=165> */
[----:B-1----:R-:W-:Y:S04]  /*d1fa0*/  STL.64 [R1+0x1a0], R16 ;  /* 0x0001a01001007387 */ /* 0x002fe80000100a00 */
[----:B------:R-:W-:Y:S04]  /*d1fb0*/  STL.64 [R1+0x1a8], R18 ;  /* 0x0001a81201007387 */ /* 0x000fe80000100a00 */
[----:B------:R-:W1:Y:S04]  /*d1fc0*/  LDS.128 R16, [R200+0x800] ;  /* 0x00080000c8107984 */ /* 0x000e680000000c00 */
[----:B---3--:R-:W-:Y:S04]  /*d1fd0*/  STL.64 [R1+0x290], R12 ;  /* 0x0002900c01007387 */ /* 0x008fe80000100a00 */
[----:B------:R-:W-:Y:S04]  /*d1fe0*/  STL.64 [R1+0x298], R14 ;  /* 0x0002980e01007387 */ /* 0x000fe80000100a00 */
[----:B------:R-:W3:Y:S04]  /*d1ff0*/  LDS.128 R12, [R3] ;  /* 0x00000000030c7984 */ /* 0x000ee80000000c00 */
[----:B----4-:R-:W-:Y:S04]  /*d2000*/  STL.64 [R1+0x200], R20 ;  /* 0x0002001401007387 */ /* 0x010fe80000100a00 */
        /* <DEDUP_REMOVED lines=9> */
[----:B----4-:R4:W-:Y:S04]  /*d20a0*/  STL.64 [R1+0x300], R20 ;  /* 0x0003001401007387 */ /* 0x0109e80000100a00 */
[----:B------:R1:W-:Y:S04]  /*d20b0*/  STL.64 [R1+0x308], R22 ;  /* 0x0003081601007387 */ /* 0x0003e80000100a00 */
[----:B-1----:R1:W-:Y:S04]  /*d20c0*/  STL.64 [R1+0x260], R16 ;  /* 0x0002601001007387 */ /* 0x0023e80000100a00 */
[----:B------:R1:W-:Y:S04]  /*d20d0*/  STL.64 [R1+0x268], R18 ;  /* 0x0002681201007387 */ /* 0x0003e80000100a00 */
[----:B---3--:R3:W-:Y:S04]  /*d20e0*/  STL.64 [R1+0x360], R12 ;  /* 0x0003600c01007387 */ /* 0x0087e80000100a00 */
[----:B------:R1:W-:Y:S04]  /*d20f0*/  STL.64 [R1+0x368], R14 ;  /* 0x0003680e01007387 */ /* 0x0003e80000100a00 */
[----:B----4-:R-:W4:Y:S04]  /*d2100*/  LDL.LU R20, [R1+0xf88] ;  /* 0x000f880001147983 */ /* 0x010f280000300800 */
[----:B------:R-:W4:Y:S04]  /*d2110*/  LDL.LU R21, [R1+0xf8c] ;  /* 0x000f8c0001157983 */ /* 0x000f280000300800 */
[----:B------:R-:W4:Y:S04]  /*d2120*/  LDL.LU R22, [R1+0xf78] ;  /* 0x000f780001167983 */ /* 0x000f280000300800 */
[----:B------:R-:W4:Y:S04]  /*d2130*/  LDL.LU R23, [R1+0xf7c] ;  /* 0x000f7c0001177983 */ /* 0x000f280000300800 */
[----:B-1----:R-:W4:Y:S04]  /*d2140*/  LDL.LU R16, [R1+0xda0] ;  /* 0x000da00001107983 */ /* 0x002f280000300800 */
[----:B------:R-:W4:Y:S04]  /*d2150*/  LDL.LU R17, [R1+0xda4] ;  /* 0x000da40001117983 */ /* 0x000f280000300800 */
[----:B------:R-:W4:Y:S04]  /*d2160*/  LDL.LU R18, [R1+0xd90] ;  /* 0x000d900001127983 */ /* 0x000f280000300800 */
[----:B------:R-:W4:Y:S04]  /*d2170*/  LDL.LU R19, [R1+0xd94] ;  /* 0x000d940001137983 */ /* 0x000f280000300800 */
[----:B---3--:R-:W3:Y:S04]  /*d2180*/  LDL.LU R12, [R1+0xda8] ;  /* 0x000da800010c7983 */ /* 0x008ee80000300800 */
        /* <DEDUP_REMOVED lines=65> */
[----:B---3--:R1:W-:Y:S04]  /*d25a0*/  STS.128 [R2], R12 ;  /* 0x0000000c02007388 */ /* 0x0083e80000000c00 */
        /* <DEDUP_REMOVED lines=155> */
[----:B--2---:R1:W-:Y:S04]  /*d2f60*/  STS.128 [R2+0x680], R4 ;  /* 0x0006800402007388 */ /* 0x0043e80000000c00 */
[----:B------:R-:W4:Y:S04]  /*d2f70*/  LDL.LU R11, [R1+0x113c] ;  /* 0x00113c00010b7983 */ /* 0x000f280000300800 */
        /* <DEDUP_REMOVED lines=49> */
[----:B------:R1:W-:Y:S04]  /*d3290*/  STS.128 [R2+0x200], R4 ;  /* 0x0002000402007388 */ /* 0x0003e80000000c00 */
[----:B------:R-:W4:Y:S04]  /*d32a0*/  LDL.LU R11, [R1+0xb94] ;  /* 0x000b9400010b7983 */ /* 0x000f280000300800 */
        /* <DEDUP_REMOVED lines=2848> */
[----:B-1----:R-:W2:Y:S04]  /*de4b0*/  LDL.LU R8, [R1+0xfe8] ;  /* 0x000fe80001087983 */ /* 0x002ea80000300800 */
[----:B------:R-:W2:Y:S04]  /*de4c0*/  LDL.LU R9, [R1+0xfec] ;  /* 0x000fec0001097983 */ /* 0x000ea80000300800 */
[----:B------:R-:W2:Y:S04]  /*de4d0*/  LDL.LU R10, [R1+0xfd8] ;  /* 0x000fd800010a7983 */ /* 0x000ea80000300800 */
[----:B--2---:R1:W-:Y:S04]  /*de4e0*/  STS.128 [R2+0x680], R4 ;  /* 0x0006800402007388 */ /* 0x0043e80000000c00 */
[----:B------:R-:W2:Y:S04]  /*de4f0*/  LDL.LU R11, [R1+0xfdc] ;  /* 0x000fdc00010b7983 */ /* 0x000ea80000300800 */
[----:B-1----:R-:W2:Y:S04]  /*de500*/  LDL.LU R4, [R1+0xe00] ;  /* 0x000e000001047983 */ /* 0x002ea80000300800 */
[----:B------:R-:W2:Y:S04]  /*de510*/  LDL.LU R5, [R1+0xe04] ;  /* 0x000e040001057983 */ /* 0x000ea80000300800 */
[----:B------:R-:W2:Y:S04]  /*de520*/  LDL.LU R6, [R1+0xdf0] ;  /* 0x000df00001067983 */ /* 0x000ea80000300800 */
[----:B------:R-:W2:Y:S04]  /*de530*/  LDL.LU R7, [R1+0xdf4] ;  /* 0x000df40001077983 */ /* 0x000ea80000300800 */
[----:B------:R-:W-:Y:S04]  /*de540*/  STS.128 [R2+0x280], R20 ;  /* 0x0002801402007388 */ /* 0x000fe80000000c00 */
[----:B------:R-:W-:Y:S04]  /*de550*/  STS.128 [R2+0x400], R16 ;  /* 0x0004001002007388 */ /* 0x000fe80000000c00 */
[----:B------:R-:W-:Y:S06]  /*de560*/  BAR.SYNC.DEFER_BLOCKING 0x0 ;  /* 0x0000000000007b1d */ /* 0x000fec0000010000 */
[----:B------:R-:W1:Y:S04]  /*de570*/  LDS.128 R244, [R0] ;  /* 0x0000000000f47984 */ /* 0x000e680000000c00 */
[----:B------:R-:W1:Y:S04]  /*de580*/  LDS.128 R16, [R0+0x800] ;  /* 0x0008000000107984 */ /* 0x000e680000000c00 */
[----:B------:R-:W1:Y:S04]  /*de590*/  LDS.128 R24, [R200] ;  /* 0x00000000c8187984 */ /* 0x000e680000000c00 */
[----:B------:R-:W1:Y:S04]  /*de5a0*/  LDS.128 R20, [R200+0x800] ;  /* 0x00080000c8147984 */ /* 0x000e680000000c00 */
[----:B-1----:R-:W-:Y:S04]  /*de5b0*/  STL [R1+0x44a0], R244 ;  /* 0x0044a0f401007387 */ /* 0x002fe80000100800 */
[----:B------:R-:W-:Y:S04]  /*de5c0*/  STL [R1+0x449c], R245 ;  /* 0x00449cf501007387 */ /* 0x000fe80000100800 */
[----:B------:R-:W-:Y:S04]  /*de5d0*/  STL [R1+0x4498], R246 ;  /* 0x004498f601007387 */ /* 0x000fe80000100800 */
[----:B------:R-:W-:Y:S04]  /*de5e0*/  STL [R1+0x4494], R247 ;  /* 0x004494f701007387 */ /* 0x000fe80000100800 */
[----:B------:R-:W-:Y:S04]  /*de5f0*/  STL.64 [R1+0xe20], R16 ;  /* 0x000e201001007387 */ /* 0x000fe80000100a00 */
[----:B------:R-:W-:Y:S04]  /*de600*/  STL.64 [R1+0xe28], R18 ;  /* 0x000e281201007387 */ /* 0x000fe80000100a00 */
[----:B------:R-:W1:Y:S04]  /*de610*/  LDS.128 R16, [R3] ;  /* 0x0000000003107984 */ /* 0x000e680000000c00 */
[----:B------:R-:W-:Y:S04]  /*de620*/  STL.64 [R1+0x500], R24 ;  /* 0x0005001801007387 */ /* 0x000fe80000100a00 */
[----:B------:R-:W-:Y:S04]  /*de630*/  STL.64 [R1+0x508], R26 ;  /* 0x0005081a01007387 */ /* 0x000fe80000100a00 */
[----:B------:R-:W-:Y:S04]  /*de640*/  STL.64 [R1+0xfd0], R20 ;  /* 0x000fd01401007387 */ /* 0x000fe80000100a00 */
[----:B------:R-:W-:Y:S04]  /*de650*/  STL.64 [R1+0xfd8], R22 ;  /* 0x000fd81601007387 */ /* 0x000fe80000100a00 */
[----:B------:R-:W1:Y:S04]  /*de660*/  LDS.128 R24, [R3+0x800] ;  /* 0x0008000003187984 */ /* 0x000e680000000c00 */
[----:B------:R-:W1:Y:S04]  /*de670*/  LDS.128 R20, [R252] ;  /* 0x00000000fc147984 */ /* 0x000e680000000c00 */
[----:B-1----:R-:W-:Y:S04]  /*de680*/  STL.64 [R1+0x800], R16 ;  /* 0x0008001001007387 */ /* 0x002fe80000100a00 */
[----:B------:R-:W-:Y:S04]  /*de690*/  STL.64 [R1+0x808], R18 ;  /* 0x0008081201007387 */ /* 0x000fe80000100a00 */
[----:B------:R-:W1:Y:S04]  /*de6a0*/  LDS.128 R16, [R252+0x800] ;  /* 0x00080000fc107984 */ /* 0x000e680000000c00 */
[----:B------:R-:W-:Y:S06]  /*de6b0*/  BAR.SYNC.DEFER_BLOCKING 0x0 ;  /* 0x0000000000007b1d */ /* 0x000fec0000010000 */
[----:B------:R-:W-:Y:S04]  /*de6c0*/  STL.64 [R1+0xfe0], R24 ;  /* 0x000fe01801007387 */ /* 0x000fe80000100a00 */
[----:B------:R-:W-:Y:S04]  /*de6d0*/  STL.64 [R1+0xfe8], R26 ;  /* 0x000fe81a01007387 */ /* 0x000fe80000100a00 */
[----:B------:R1:W-:Y:S04]  /*de6e0*/  STL.64 [R1+0xc30], R20 ;  /* 0x000c301401007387 */ /* 0x0003e80000100a00 */
[----:B------:R1:W-:Y:S02]  /*de6f0*/  STL.64 [R1+0xc38], R22 ;  /* 0x000c381601007387 */ /* 0x0003e40000100a00 */
[----:B-1----:R-:W-:-:S02]  /*de700*/  IMAD.MOV.U32 R247, RZ, RZ, R17 ;  /* 0x000000fffff77224 */ /* 0x002fc400078e0011 */
[----:B------:R-:W-:Y:S01]  /*de710*/  IMAD.MOV.U32 R246, RZ, RZ, R16 ;  /* 0x000000fffff67224 */ /* 0x000fe200078e0010 */
[----:B------:R-:W-:Y:S04]  /*de720*/  STL.64 [R1+0x1af8], R18 ;  /* 0x001af81201007387 */ /* 0x000fe80000100a00 */
[----:B------:R-:W-:Y:S04]  /*de730*/  STL [R1+0x44a8], R247 ;  /* 0x0044a8f701007387 */ /* 0x000fe80000100800 */
[----:B------:R-:W-:Y:S04]  /*de740*/  STL [R1+0x44a4], R246 ;  /* 0x0044a4f601007387 */ /* 0x000fe80000100800 */
[----:B------:R-:W4:Y:S04]  /*de750*/  LDL.LU R20, [R1+0xe08] ;  /* 0x000e080001147983 */ /* 0x000f280000300800 */
[----:B------:R-:W4:Y:S04]  /*de760*/  LDL.LU R21, [R1+0xe0c] ;  /* 0x000e0c0001157983 */ /* 0x000f280000300800 */
[----:B------:R-:W4:Y:S04]  /*de770*/  LDL.LU R22, [R1+0xdf8] ;  /* 0x000df80001167983 */ /* 0x000f280000300800 */
[----:B------:R-:W4:Y:S04]  /*de780*/  LDL.LU R23, [R1+0xdfc] ;  /* 0x000dfc0001177983 */ /* 0x000f280000300800 */
[----:B---3--:R1:W-:Y:S04]  /*de790*/  STS.128 [R2], R12 ;  /* 0x0000000c02007388 */ /* 0x0083e80000000c00 */
        /* <DEDUP_REMOVED lines=8> */
[----:B------:R-:W2:Y:S04]  /*de820*/  LDL.LU R7, [R1+0xc1c] ;  /* 0x000c1c0001077983 */ /* 0x000ea80000300800 */
[----:B------:R1:W-:Y:S04]  /*de830*/  STS.128 [R2+0x80], R8 ;  /* 0x0000800802007388 */ /* 0x0003e80000000c00 */
        /* <DEDUP_REMOVED lines=13> */
[----:B----4-:R-:W-:Y:S04]  /*de910*/  STS.128 [R2+0x280], R20 ;  /* 0x0002801402007388 */ /* 0x010fe80000000c00 */
[----:B---3--:R1:W-:Y:S04]  /*de920*/  STS.128 [R2+0x400], R12 ;  /* 0x0004000c02007388 */ /* 0x0083e80000000c00 */
[----:B------:R-:W-:Y:S04]  /*de930*/  STS.128 [R2+0x600], R8 ;  /* 0x0006000802007388 */ /* 0x000fe80000000c00 */
[----:B------:R3:W-:Y:S04]  /*de940*/  STS.128 [R2+0x680], R16 ;  /* 0x0006801002007388 */ /* 0x0007e80000000c00 */
[----:B------:R-:W-:Y:S06]  /*de950*/  BAR.SYNC.DEFER_BLOCKING 0x0 ;  /* 0x0000000000007b1d */ /* 0x000fec0000010000 */
[----:B-1----:R-:W4:Y:S04]  /*de960*/  LDL.LU R12, [R1+0x7e8] ;  /* 0x0007e800010c7983 */ /* 0x002f280000300800 */
[----:B------:R-:W4:Y:S04]  /*de970*/  LDL.LU R13, [R1+0x7ec] ;  /* 0x0007ec00010d7983 */ /* 0x000f280000300800 */
[----:B------:R-:W4:Y:S04]  /*de980*/  LDL.LU R14, [R1+0x7d8] ;  /* 0x0007d800010e7983 */ /* 0x000f280000300800 */
[----:B------:R-:W4:Y:S04]  /*de990*/  LDL.LU R15, [R1+0x7dc] ;  /* 0x0007dc00010f7983 */ /* 0x000f280000300800 */
[----:B---3--:R-:W3:Y:S04]  /*de9a0*/  LDL.LU R16, [R1+0x13f0] ;  /* 0x0013f00001107983 */ /* 0x008ee80000300800 */
[----:B------:R-:W1:Y:S04]  /*de9b0*/  LDS.128 R240, [R0+0x800] ;  /* 0x0008000000f07984 */ /* 0x000e680000000c00 */
[----:B------:R-:W1:Y:S04]  /*de9c0*/  LDS.128 R8, [R0] ;  /* 0x0000000000087984 */ /* 0x000e680000000c00 */
[----:B------:R-:W3:Y:S04]  /*de9d0*/  LDL.LU R17, [R1+0x13f4] ;  /* 0x0013f40001117983 */ /* 0x000ee80000300800 */
[----:B------:R-:W3:Y:S04]  /*de9e0*/  LDL.LU R18, [R1+0x1410] ;  /* 0x0014100001127983 */ /* 0x000ee80000300800 */
[----:B------:R-:W3:Y:S04]  /*de9f0*/  LDL.LU R19, [R1+0x1414] ;  /* 0x0014140001137983 */ /* 0x000ee80000300800 */
[----:B------:R-:W-:Y:S04]  /*dea00*/  LDS.128 R236, [R200] ;  /* 0x00000000c8ec7984 */ /* 0x000fe80000000c00 */
[----:B------:R-:W-:Y:S04]  /*dea10*/  LDS.128 R232, [R200+0x800] ;  /* 0x00080000c8e87984 */ /* 0x000fe80000000c00 */
[----:B------:R-:W-:Y:S04]  /*dea20*/  LDS.128 R228, [R3] ;  /* 0x0000000003e47984 */ /* 0x000fe80000000c00 */
[----:B------:R-:W-:Y:S04]  /*dea30*/  LDS.128 R224, [R3+0x800] ;  /* 0x0008000003e07984 */ /* 0x000fe80000000c00 */
[----:B------:R-:W-:Y:S04]  /*dea40*/  LDS.128 R220, [R252] ;  /* 0x00000000fcdc7984 */ /* 0x000fe80000000c00 */
[----:B-1----:R-:W-:Y:S04]  /*dea50*/  STL [R1+0x4490], R243 ;  /* 0x004490f301007387 */ /* 0x002fe80000100800 */
[----:B------:R-:W-:Y:S04]  /*dea60*/  STL.64 [R1+0x4f0], R8 ;  /* 0x0004f00801007387 */ /* 0x000fe80000100a00 */
[----:B------:R-:W-:Y:S04]  /*dea70*/  STL.64 [R1+0x4f8], R10 ;  /* 0x0004f80a01007387 */ /* 0x000fe80000100a00 */
[----:B------:R-:W-:Y:S04]  /*dea80*/  LDS.128 R8, [R252+0x800] ;  /* 0x00080000fc087984 */ /* 0x000fe80000000c00 */
[----:B------:R-:W-:Y:S06]  /*dea90*/  BAR.SYNC.DEFER_BLOCKING 0x0 ;  /* 0x0000000000007b1d */ /* 0x000fec0000010000 */
        /* <DEDUP_REMOVED lines=12> */
[----:B------:R-:W2:Y:S04]  /*deb60*/  LDL.LU R7, [R1+0x17fc] ;  /* 0x0017fc0001077983 */ /* 0x000ea80000300800 */
[----:B----4-:R1:W-:Y:S04]  /*deb70*/  STS.128 [R2+0x80], R12 ;  /* 0x0000800c02007388 */ /* 0x0103e80000000c00 */
[----:B-1----:R-:W4:Y:S04]  /*deb80*/  LDL.LU R12, [R1+0x1b00] ;  /* 0x001b0000010c7983 */ /* 0x002f280000300800 */
[----:B------:R-:W4:Y:S04]  /*deb90*/  LDL.LU R13, [R1+0x1b04] ;  /* 0x001b0400010d7983 */ /* 0x000f280000300800 */
[----:B------:R-:W4:Y:S04]  /*deba0*/  LDL.LU R14, [R1+0x1b20] ;  /* 0x001b2000010e7983 */ /* 0x000f280000300800 */
[----:B---3--:R1:W-:Y:S04]  /*debb0*/  STS.128 [R2+0x200], R16 ;  /* 0x0002001002007388 */ /* 0x0083e80000000c00 */
[----:B------:R-:W4:Y:S04]  /*debc0*/  LDL.LU R15, [R1+0x1b24] ;  /* 0x001b2400010f7983 */ /* 0x000f280000300800 */
        /* <DEDUP_REMOVED lines=9> */
[----:B------:R-:W2:Y:S04]  /*dec60*/  LDL.LU R44, [R1+0x2598] ;  /* 0x00259800012c7983 */ /* 0x000ea80000300800 */
[----:B------:R-:W2:Y:S04]  /*dec70*/  LDL.LU R45, [R1+0x259c] ;  /* 0x00259c00012d7983 */ /* 0x000ea80000300800 */
[----:B------:R-:W2:Y:S04]  /*dec80*/  LDL.LU R46, [R1+0x2588] ;  /* 0x00258800012e7983 */ /* 0x000ea80000300800 */
[----:B------:R-:W-:Y:S04]  /*dec90*/  STS.128 [R2+0x280], R24 ;  /* 0x0002801802007388 */ /* 0x000fe80000000c00 */
[----:B------:R-:W-:Y:S04]  /*deca0*/  STS.128 [R2+0x400], R20 ;  /* 0x0004001402007388 */ /* 0x000fe80000000c00 */
[----:B----4-:R-:W-:Y:S04]  /*decb0*/  STS.128 [R2+0x600], R12 ;  /* 0x0006000c02007388 */ /* 0x010fe80000000c00 */
[----:B------:R-:W4:Y:S04]  /*decc0*/  LDL.LU R47, [R1+0x258c] ;  /* 0x00258c00012f7983 */ /* 0x000f280000300800 */
[----:B------:R-:W4:Y:S04]  /*decd0*/  LDL.LU R48, [R1+0x23b0] ;  /* 0x0023b00001307983 */ /* 0x000f280000300800 */
[----:B------:R-:W4:Y:S04]  /*dece0*/  LDL.LU R49, [R1+0x23b4] ;  /* 0x0023b40001317983 */ /* 0x000f280000300800 */
[----:B------:R-:W4:Y:S04]  /*decf0*/  LDL.LU R50, [R1+0x23a0] ;  /* 0x0023a00001327983 */ /* 0x000f280000300800 */
[----:B---3--:R-:W-:Y:S04]  /*ded00*/  STS.128 [R2+0x680], R16 ;  /* 0x0006801002007388 */ /* 0x008fe80000000c00 */
[----:B------:R-:W-:Y:S06]  /*ded10*/  BAR.SYNC.DEFER_BLOCKING 0x0 ;  /* 0x0000000000007b1d */ /* 0x000fec0000010000 */
[----:B------:R-:W3:Y:S04]  /*ded20*/  LDL.LU R51, [R1+0x23a4] ;  /* 0x0023a40001337983 */ /* 0x000ee80000300800 */
[----:B------:R-:W3:Y:S04]  /*ded30*/  LDL.LU R56, [R1+0x23b8] ;  /* 0x0023b80001387983 */ /* 0x000ee80000300800 */
        /* <DEDUP_REMOVED lines=8> */
[----:B------:R-:W-:Y:S04]  /*dedc0*/  LDS.128 R16, [R3+0x800] ;  /* 0x0008000003107984 */ /* 0x000fe80000000c00 */
[----:B------:R-:W-:Y:S04]  /*dedd0*/  LDS.128 R28, [R252] ;  /* 0x00000000fc1c7984 */ /* 0x000fe80000000c00 */
[----:B------:R-:W-:Y:S04]  /*dede0*/  LDS.128 R12, [R252+0x800] ;  /* 0x00080000fc0c7984 */ /* 0x000fe80000000c00 */
[----:B------:R-:W-:Y:S06]  /*dedf0*/  BAR.SYNC.DEFER_BLOCKING 0x0 ;  /* 0x0000000000007b1d */ /* 0x000fec0000010000 */
        /* <DEDUP_REMOVED lines=31> */
[----:B---3--:R-:W-:Y:S04]  /*deff0*/  STS.128 [R2+0x680], R48 ;  /* 0x0006803002007388 */ /* 0x008fe80000000c00 */
[----:B------:R-:W3:Y:S04]  /*df000*/  LDL.LU R80, [R1+0x28f0] ;  /* 0x0028f00001507983 */ /* 0x000ee80000300800 */
        /* <DEDUP_REMOVED lines=52> */
[----:B---3--:R-:W-:Y:S04]  /*df350*/  STS.128 [R2+0x680], R80 ;  /* 0x0006805002007388 */ /* 0x008fe80000000c00 */
[----:B------:R-:W-:Y:S06]  /*df360*/  BAR.SYNC.DEFER_BLOCKING 0x0 ;  /* 0x0000000000007b1d */ /* 0x000fec0000010000 */
[----:B------:R-:W3:Y:S04]  /*df370*/  LDL.LU R120, [R1+0xde8] ;  /* 0x000de80001787983 */ /* 0x000ee80000300800 */
[----:B------:R-:W3:Y:S04]  /*df380*/  LDL.LU R121, [R1+0xdec] ;  /* 0x000dec0001797983 */ /* 0x000ee80000300800 */
[----:B------:R-:W3:Y:S04]  /*df390*/  LDL.LU R122, [R1+0x8b8] ;  /* 0x0008b800017a7983 */ /* 0x000ee80000300800 */
[----:B------:R-:W3:Y:S04]  /*df3a0*/  LDL.LU R123, [R1+0x8bc] ;  /* 0x0008bc00017b7983 */ /* 0x000ee80000300800 */
[----:B------:R-:W4:Y:S04]  /*df3b0*/  LDL.LU R116, [R1+0xc00] ;  /* 0x000c000001747983 */ /* 0x000f280000300800 */
        /* <DEDUP_REMOVED lines=9> */
[----:B------:R-:W4:Y:S04]  /*df450*/  LDL.LU R117, [R1+0xc04] ;  /* 0x000c040001757983 */ /* 0x000f280000300800 */
[----:B------:R-:W4:Y:S04]  /*df460*/  LDL.LU R118, [R1+0x890] ;  /* 0x0008900001767983 */ /* 0x000f280000300800 */
[----:B------:R-:W4:Y:S04]  /*df470*/  LDL.LU R119, [R1+0x894] ;  /* 0x0008940001777983 */ /* 0x000f280000300800 */
[----:B--2---:R1:W-:Y:S04]  /*df480*/  STS.128 [R2], R4 ;  /* 0x0000000402007388 */ /* 0x0043e80000000c00 */
[----:B-1----:R-:W2:Y:S04]  /*df490*/  LDL.LU R4, [R1+0xc08] ;  /* 0x000c080001047983 */ /* 0x002ea80000300800 */
[----:B------:R-:W2:Y:S04]  /*df4a0*/  LDL.LU R5, [R1+0xc0c] ;  /* 0x000c0c0001057983 */ /* 0x000ea80000300800 */
[----:B------:R-:W2:Y:S04]  /*df4b0*/  LDL.LU R6, [R1+0x898] ;  /* 0x0008980001067983 */ /* 0x000ea80000300800 */
[----:B------:R-:W2:Y:S04]  /*df4c0*/  LDL.LU R7, [R1+0x89c] ;  /* 0x00089c0001077983 */ /* 0x000ea80000300800 */
[----:B------:R1:W-:Y:S04]  /*df4d0*/  STS.128 [R2+0x80], R108 ;  /* 0x0000806c02007388 */ /* 0x0003e80000000c00 */
[----:B------:R1:W-:Y:S04]  /*df4e0*/  STS.128 [R2+0x200], R112 ;  /* 0x0002007002007388 */ /* 0x0003e80000000c00 */
        /* <DEDUP_REMOVED lines=8> */
[----:B---3--:R-:W-:Y:S04]  /*df570*/  STS.128 [R2+0x280], R120 ;  /* 0x0002807802007388 */ /* 0x008fe80000000c00 */
[----:B--2---:R1:W-:Y:S04]  /*df580*/  STS.128 [R2+0x480], R4 ;  /* 0x0004800402007388 */ /* 0x0043e80000000c00 */
[----:B-1----:R-:W2:Y:S04]  /*df590*/  LDL.LU R4, [R1+0x7c0] ;  /* 0x0007c00001047983 */ /* 0x002ea80000300800 */
[----:B------:R-:W2:Y:S04]  /*df5a0*/  LDL.LU R5, [R1+0x7c4] ;  /* 0x0007c40001057983 */ /* 0x000ea80000300800 */
[----:B------:R-:W2:Y:S04]  /*df5b0*/  LDL.LU R6, [R1+0x7b0] ;  /* 0x0007b00001067983 */ /* 0x000ea80000300800 */
[----:B------:R-:W2:Y:S04]  /*df5c0*/  LDL.LU R7, [R1+0x7b4] ;  /* 0x0007b40001077983 */ /* 0x000ea80000300800 */
[----:B------:R-:W3:Y:S04]  /*df5d0*/  LDL.LU R140, [R1+0x7c8] ;  /* 0x0007c800018c7983 */ /* 0x000ee80000300800 */
[----:B------:R-:W3:Y:S04]  /*df5e0*/  LDL.LU R141, [R1+0x7cc] ;  /* 0x0007cc00018d7983 */ /* 0x000ee80000300800 */
[----:B------:R-:W3:Y:S04]  /*df5f0*/  LDL.LU R142, [R1+0x7b8] ;  /* 0x0007b800018e7983 */ /* 0x000ee80000300800 */
[----:B----4-:R-:W-:Y:S04]  /*df600*/  STS.128 [R2+0x400], R116 ;  /* 0x0004007402007388 */ /* 0x010fe80000000c00 */
[----:B------:R-:W-:Y:S04]  /*df610*/  STS.128 [R2+0x600], R108 ;  /* 0x0006006c02007388 */ /* 0x000fe80000000c00 */
[----:B------:R-:W-:Y:S04]  /*df620*/  STS.128 [R2+0x680], R112 ;  /* 0x0006807002007388 */ /* 0x000fe80000000c00 */
[----:B------:R-:W3:Y:S04]  /*df630*/  LDL.LU R143, [R1+0x7bc] ;  /* 0x0007bc00018f7983 */ /* 0x000ee80000300800 */
[----:B------:R-:W4:Y:S04]  /*df640*/  LDL.LU R144, [R1+0x1430] ;  /* 0x0014300001907983 */ /* 0x000f280000300800 */
[----:B------:R-:W-:Y:S06]  /*df650*/  BAR.SYNC.DEFER_BLOCKING 0x0 ;  /* 0x0000000000007b1d */ /* 0x000fec0000010000 */
[----:B------:R-:W4:Y:S04]  /*df660*/  LDL.LU R145, [R1+0x1434] ;  /* 0x0014340001917983 */ /* 0x000f280000300800 */
[----:B------:R-:W4:Y:S04]  /*df670*/  LDL.LU R146, [R1+0x1420] ;  /* 0x0014200001927983 */ /* 0x000f280000300800 */
[----:B------:R-:W4:Y:S04]  /*df680*/  LDL.LU R147, [R1+0x1424] ;  /* 0x0014240001937983 */ /* 0x000f280000300800 */
[----:B------:R-:W1:Y:S04]  /*df690*/  LDS.128 R112, [R3+0x800] ;  /* 0x0008000003707984 */ /* 0x000e680000000c00 */
[----:B------:R-:W1:Y:S04]  /*df6a0*/  LDS.128 R108, [R252+0x800] ;  /* 0x00080000fc6c7984 */ /* 0x000e680000000c00 */
[----:B------:R-:W-:Y:S04]  /*df6b0*/  LDS.128 R136, [R0] ;  /* 0x0000000000887984 */ /* 0x000fe80000000c00 */
[----:B------:R-:W-:Y:S04]  /*df6c0*/  LDS.128 R120, [R0+0x800] ;  /* 0x0008000000787984 */ /* 0x000fe80000000c00 */
[----:B------:R-:W-:Y:S04]  /*df6d0*/  LDS.128 R132, [R200] ;  /* 0x00000000c8847984 */ /* 0x000fe80000000c00 */
[----:B------:R-:W-:Y:S04]  /*df6e0*/  LDS.128 R116, [R200+0x800] ;  /* 0x00080000c8747984 */ /* 0x000fe80000000c00 */
[----:B------:R-:W-:Y:S04]  /*df6f0*/  LDS.128 R124, [R3] ;  /* 0x00000000037c7984 */ /* 0x000fe80000000c00 */
[----:B------:R-:W-:Y:S04]  /*df700*/  LDS.128 R128, [R252] ;  /* 0x00000000fc807984 */ /* 0x000fe80000000c00 */
[----:B------:R-:W-:Y:S06]  /*df710*/  BAR.SYNC.DEFER_BLOCKING 0x0 ;  /* 0x0000000000007b1d */ /* 0x000fec0000010000 */
[----:B-1----:R-:W-:Y:S04]  /*df720*/  STL [R1+0x448c], R115 ;  /* 0x00448c7301007387 */ /* 0x002fe80000100800 */
[----:B------:R-:W-:Y:S04]  /*df730*/  STL [R1+0x4480], R111 ;  /* 0x0044806f01007387 */ /* 0x000fe80000100800 */
        /* <DEDUP_REMOVED lines=38> */
[----:B---3--:R-:W-:Y:S04]  /*df9a0*/  STS.128 [R2+0x600], R140 ;  /* 0x0006008c02007388 */ /* 0x008fe80000000c00 */
[----:B----4-:R-:W-:Y:S04]  /*df9b0*/  STS.128 [R2+0x680], R144 ;  /* 0x0006809002007388 */ /* 0x010fe80000000c00 */
[----:B------:R-:W-:Y:S06]  /*df9c0*/  BAR.SYNC.DEFER_BLOCKING 0x0 ;  /* 0x0000000000007b1d */ /* 0x000fec0000010000 */
[----:B------:R-:W1:Y:S04]  /*df9d0*/  LDS.128 R148, [R252+0x800] ;  /* 0x00080000fc947984 */ /* 0x000e680000000c00 */
[----:B------:R-:W3:Y:S04]  /*df9e0*/  LDS.128 R168, [R0] ;  /* 0x0000000000a87984 */ /* 0x000ee80000000c00 */
[----:B------:R-:W-:Y:S04]  /*df9f0*/  LDS.128 R152, [R0+0x800] ;  /* 0x0008000000987984 */ /* 0x000fe80000000c00 */
[----:B------:R-:W-:Y:S04]  /*dfa00*/  LDS.128 R164, [R200] ;  /* 0x00000000c8a47984 */ /* 0x000fe80000000c00 */
[----:B------:R-:W-:Y:S04]  /*dfa10*/  LDS.128 R160, [R200+0x800] ;  /* 0x00080000c8a07984 */ /* 0x000fe80000000c00 */
[----:B------:R-:W-:Y:S04]  /*dfa20*/  LDS.128 R140, [R3] ;  /* 0x00000000038c7984 */ /* 0x000fe80000000c00 */
[----:B------:R-:W-:Y:S04]  /*dfa30*/  LDS.128 R144, [R3+0x800] ;  /* 0x0008000003907984 */ /* 0x000fe80000000c00 */
        /* <DEDUP_REMOVED lines=16> */
[----:B------:R1:W-:Y:S04]  /*dfb40*/  STS.128 [R2+0x80], R172 ;  /* 0x000080ac02007388 */ /* 0x0003e80000000c00 */
[----:B------:R-:W2:Y:S04]  /*dfb50*/  LDL.LU R7, [R1+0x204c] ;  /* 0x00204c0001077983 */ /* 0x000ea80000300800 */
[----:B------:R1:W-:Y:S04]  /*dfb60*/  STS.128 [R2+0x200], R176 ;  /* 0x000200b002007388 */ /* 0x0003e80000000c00 */
        /* <DEDUP_REMOVED lines=8> */
[----:B----4-:R-:W-:Y:S04]  /*dfbf0*/  STS.128 [R2+0x280], R184 ;  /* 0x000280b802007388 */ /* 0x010fe80000000c00 */
[----:B---3--:R-:W-:Y:S04]  /*dfc00*/  STS.128 [R2+0x400], R180 ;  /* 0x000400b402007388 */ /* 0x008fe80000000c00 */
[----:B--2---:R1:W-:Y:S04]  /*dfc10*/  STS.128 [R2+0x480], R4 ;  /* 0x0004800402007388 */ /* 0x0043e80000000c00 */
[----:B-1----:R-:W2:Y:S04]  /*dfc20*/  LDL.LU R4, [R1+0x4c0] ;  /* 0x0004c00001047983 */ /* 0x002ea80000300800 */
[----:B------:R-:W2:Y:S04]  /*dfc30*/  LDL.LU R5, [R1+0x4c4] ;  /* 0x0004c40001057983 */ /* 0x000ea80000300800 */
[----:B------:R-:W2:Y:S04]  /*dfc40*/  LDL.LU R6, [R1+0x490] ;  /* 0x0004900001067983 */ /* 0x000ea80000300800 */
[----:B------:R-:W2:Y:S04]  /*dfc50*/  LDL.LU R7, [R1+0x494] ;  /* 0x0004940001077983 */ /* 0x000ea80000300800 */
[----:B------:R-:W-:Y:S04]  /*dfc60*/  STS.128 [R2+0x600], R172 ;  /* 0x000600ac02007388 */ /* 0x000fe80000000c00 */
[----:B------:R1:W-:Y:S04]  /*dfc70*/  STS.128 [R2+0x680], R176 ;  /* 0x000680b002007388 */ /* 0x0003e80000000c00 */
[----:B------:R-:W-:Y:S06]  /*dfc80*/  BAR.SYNC.DEFER_BLOCKING 0x0 ;  /* 0x0000000000007b1d */ /* 0x000fec0000010000 */
[----:B-1----:R-:W3:Y:S04]  /*dfc90*/  LDL.LU R176, [R1+0x4c8] ;  /* 0x0004c80001b07983 */ /* 0x002ee80000300800 */
        /* <DEDUP_REMOVED lines=16> */
[----:B------:R-:W-:Y:S04]  /*dfda0*/  LDS.128 R196, [R200] ;  /* 0x00000000c8c47984 */ /* 0x000fe80000000c00 */
[----:B------:R-:W1:Y:S04]  /*dfdb0*/  LDS.128 R188, [R0] ;  /* 0x0000000000bc7984 */ /* 0x000e680000000c00 */
[----:B------:R-:W-:Y:S04]  /*dfdc0*/  LDS.128 R192, [R0+0x800] ;  /* 0x0008000000c07984 */ /* 0x000fe80000000c00 */
[----:B------:R-:W-:Y:S04]  /*dfdd0*/  LDS.128 R200, [R200+0x800] ;  /* 0x00080000c8c87984 */ /* 0x000fe80000000c00 */
[----:B------:R-:W-:Y:S04]  /*dfde0*/  LDS.128 R204, [R3] ;  /* 0x0000000003cc7984 */ /* 0x000fe80000000c00 */
[----:B------:R-:W-:Y:S04]  /*dfdf0*/  LDS.128 R208, [R3+0x800] ;  /* 0x0008000003d07984 */ /* 0x000fe80000000c00 */
[----:B------:R-:W-:Y:S04]  /*dfe00*/  LDS.128 R212, [R252] ;  /* 0x00000000fcd47984 */ /* 0x000fe80000000c00 */
[----:B------:R-:W-:Y:S04]  /*dfe10*/  LDS.128 R216, [R252+0x800] ;  /* 0x00080000fcd87984 */ /* 0x000fe80000000c00 */
[----:B------:R-:W-:Y:S06]  /*dfe20*/  BAR.SYNC.DEFER_BLOCKING 0x0 ;  /* 0x0000000000007b1d */ /* 0x000fec0000010000 */
[----:B--2---:R2:W-:Y:S04]  /*dfe30*/  STS.128 [R2], R4 ;  /* 0x0000000402007388 */ /* 0x0045e80000000c00 */
[----:B--2---:R-:W2:Y:S04]  /*dfe40*/  LDL.LU R4, [R1+0x2708] ;  /* 0x0027080001047983 */ /* 0x004ea80000300800 */
[----:B------:R-:W2:Y:S04]  /*dfe50*/  LDL.LU R5, [R1+0x270c] ;  /* 0x00270c0001057983 */ /* 0x000ea80000300800 */
[----:B------:R-:W2:Y:S04]  /*dfe60*/  LDL.LU R150, [R1+0x3428] ;  /* 0x0034280001967983 */ /* 0x000ea80000300800 */
[----:B------:R-:W2:Y:S04]  /*dfe70*/  LDL.LU R6, [R1+0x2078] ;  /* 0x0020780001067983 */ /* 0x000ea80000300800 */
[----:B------:R-:W2:Y:S04]  /*dfe80*/  LDL.LU R7, [R1+0x207c] ;  /* 0x00207c0001077983 */ /* 0x000ea80000300800 */
[----:B---3--:R-:W-:Y:S04]  /*dfe90*/  STS.128 [R2+0x80], R176 ;  /* 0x000080b002007388 */ /* 0x008fe80000000c00 */
[----:B----4-:R3:W-:Y:S04]  /*dfea0*/  STS.128 [R2+0x200], R172 ;  /* 0x000200ac02007388 */ /* 0x0107e80000000c00 */
[----:B---3--:R-:W3:Y:S04]  /*dfeb0*/  LDL.LU R172, [R1+0x1e20] ;  /* 0x001e200001ac7983 */ /* 0x008ee80000300800 */
[----:B------:R-:W3:Y:S04]  /*dfec0*/  LDL.LU R173, [R1+0x1e24] ;  /* 0x001e240001ad7983 */ /* 0x000ee80000300800 */
[----:B------:R-:W3:Y:S04]  /*dfed0*/  LDL.LU R174, [R1+0x1e10] ;  /* 0x001e100001ae7983 */ /* 0x000ee80000300800 */
[----:B------:R-:W3:Y:S04]  /*dfee0*/  LDL.LU R175, [R1+0x1e14] ;  /* 0x001e140001af7983 */ /* 0x000ee80000300800 */
[----:B------:R-:W4:Y:S04]  /*dfef0*/  LDL.LU R176, [R1+0x1e28] ;  /* 0x001e280001b07983 */ /* 0x000f280000300800 */
[----:B------:R1:W-:Y:S04]  /*dff00*/  STS.128 [R2+0x400], R184 ;  /* 0x000400b802007388 */ /* 0x0003e80000000c00 */
[----:B------:R-:W4:Y:S04]  /*dff10*/  LDL.LU R177, [R1+0x1e2c] ;  /* 0x001e2c0001b17983 */ /* 0x000f280000300800 */
        /* <DEDUP_REMOVED lines=12> */
[----:B------:R-:W4:Y:S04]  /*dffe0*/  LDL.LU R243, [R1] ;  /* 0x0000000001f37983 */ /* 0x000f280000300800 */
[----:B------:R-:W4:Y:S04]  /*dfff0*/  LDL.LU R246, [R1+0xe4] ;  /* 0x0000e40001f67983 */ /* 0x000f280000300800 */
[----:B------:R-:W4:Y:S04]  /*e0000*/  LDL.LU R245, [R1+0x84] ;  /* 0x0000840001f57983 */ /* 0x000f280000300800 */
[----:B------:R-:W4:Y:S04]  /*e0010*/  LDL.LU R151, [R1+0x342c] ;  /* 0x00342c0001977983 */ /* 0x000f280000300800 */
[----:B------:R-:W4:Y:S01]  /*e0020*/  LDL.LU R111, [R1+0x3434] ;  /* 0x00343400016f7983 */ /* 0x000f220000300800 */
[C---:B------:R-:W-:Y:S01]  /*e0030*/  ISETP.GE.AND P3, PT, R115.reuse, c[0x0][0x17c], PT ;  /* 0x00005f0073007a0c */ /* 0x040fe20003f66270 */
[----:B------:R-:W-:-:S02]  /*e0040*/  IMAD R180, R115, c[0x0][0x198], RZ ;  /* 0x0000660073b47a24 */ /* 0x000fc400078e02ff */
[C---:B--2---:R-:W-:Y:S01]  /*e0050*/  IMAD R3, R150.reuse, c[0x0][0x194], RZ ;  /* 0x0000650096037a24 */ /* 0x044fe200078e02ff */
[----:B------:R1:W-:Y:S01]  /*e0060*/  STS.128 [R2+0x480], R4 ;  /* 0x0004800402007388 */ /* 0x0003e20000000c00 */
[----:B------:R-:W-:Y:S01]  /*e0070*/  ISETP.GE.AND P2, PT, R150, c[0x0][0x178], PT ;  /* 0x00005e0096007a0c */ /* 0x000fe20003f46270 */
[----:B-1----:R-:W-:-:S05]  /*e0080*/  IMAD.MOV.U32 R5, RZ, RZ, c[0x0][0x194] ;  /* 0x00006500ff057624 */ /* 0x002fca00078e00ff */
[----:B------:R-:W-:Y:S02]  /*e0090*/  LEA R4, R5, R3, 0x7 ;  /* 0x0000000305047211 */ /* 0x000fe400078e38ff */
[----:B------:R-:W-:Y:S01]  /*e00a0*/  ISETP.LT.AND P2, PT, R115, c[0x0][0x17c], !P2 ;  /* 0x00005f0073007a0c */ /* 0x000fe20005741270 */
[----:B---3--:R1:W-:Y:S02]  /*e00b0*/  STS.128 [R2+0x600], R172 ;  /* 0x000600ac02007388 */ /* 0x0083e40000000c00 */
[C---:B-1----:R-:W-:Y:S02]  /*e00c0*/  LEA R172, P6, R4.reuse, c[0x0][0x170], 0x2 ;  /* 0x00005c0004ac7a11 */ /* 0x042fe400078c10ff */
[C---:B------:R-:W-:Y:S02]  /*e00d0*/  LEA R174, P5, R3.reuse, c[0x0][0x170], 0x2 ;  /* 0x00005c0003ae7a11 */ /* 0x040fe400078a10ff */
[----:B------:R-:W-:Y:S01]  /*e00e0*/  LEA.HI.X.SX32 R173, R4, c[0x0][0x174], 0x2, P6 ;  /* 0x00005d0004ad7a11 */ /* 0x000fe200030f16ff */
[----:B----4-:R1:W-:Y:S01]  /*e00f0*/  STS.128 [R2+0x680], R176 ;  /* 0x000680b002007388 */ /* 0x0103e20000000c00 */
[----:B------:R-:W-:-:S03]  /*e0100*/  LEA.HI.X.SX32 R175, R3, c[0x0][0x174], 0x2, P5 ;  /* 0x00005d0003af7a11 */ /* 0x000fc600028f16ff */
[----:B------:R-:W-:Y:S01]  /*e0110*/  BAR.SYNC.DEFER_BLOCKING 0x0 ;  /* 0x0000000000007b1d */ /* 0x000fe20000010000 */
[----:B------:R-:W-:Y:S01]  /*e0120*/  ISETP.LT.AND P4, PT, R186, c[0x0][0x178], !P3 ;  /* 0x00005e00ba007a0c */ /* 0x000fe20005f81270 */
[----:B-1----:R-:W-:-:S04]  /*e0130*/  IMAD R2, R5, 0x80, R4 ;  /* 0x0000008005027824 */ /* 0x002fc800078e0204 */
[----:B------:R-:W-:Y:S01]  /*e0140*/  IMAD R5, R5, 0x80, R2 ;  /* 0x0000008005057824 */ /* 0x000fe200078e0202 */
[----:B------:R-:W-:-:S04]  /*e0150*/  LEA R6, P6, R2, c[0x0][0x170], 0x2 ;  /* 0x00005c0002067a11 */ /* 0x000fc800078c10ff */
[----:B------:R-:W-:Y:S02]  /*e0160*/  LEA.HI.X.SX32 R7, R2, c[0x0][0x174], 0x2, P6 ;  /* 0x00005d0002077a11 */ /* 0x000fe400030f16ff */
[----:B------:R-:W-:Y:S01]  /*e0170*/  LEA R4, P6, R5, c[0x0][0x170], 0x2 ;  /* 0x00005c0005047a11 */ /* 0x000fe200078c10ff */
[----:B------:R-:W-:-:S03]  /*e0180*/  IMAD.WIDE R2, R180, 0x4, R174 ;  /* 0x00000004b4027825 */ /* 0x000fc600078e02ae */
[----:B------:R-:W-:Y:S01]  /*e0190*/  LEA.HI.X.SX32 R5, R5, c[0x0][0x174], 0x2, P6 ;  /* 0x00005d0005057a11 */ /* 0x000fe200030f16ff */
[C---:B------:R-:W-:Y:S01]  /*e01a0*/  IMAD.WIDE R176, R180.reuse, 0x4, R172 ;  /* 0x00000004b4b07825 */ /* 0x040fe200078e02ac */
[----:B------:R1:W-:Y:S03]  /*e01b0*/  @P2 STG.E [R2.64], R181 ;  /* 0x000000b502002986 */ /* 0x0003e6000c101904 */
[C---:B------:R-:W-:Y:S01]  /*e01c0*/  IMAD.WIDE R178, R180.reuse, 0x4, R6 ;  /* 0x00000004b4b27825 */ /* 0x040fe200078e0206 */
[----:B------:R-:W-:Y:S02]  /*e01d0*/  ISETP.LT.AND P5, PT, R111, c[0x0][0x178], !P3 ;  /* 0x00005e006f007a0c */ /* 0x000fe40005fa1270 */
[----:B------:R-:W-:Y:S01]  /*e01e0*/  ISETP.LT.AND P3, PT, R151, c[0x0][0x178], !P3 ;  /* 0x00005e0097007a0c */ /* 0x000fe20005f61270 */
[----:B-1----:R-:W-:-:S12]  /*e01f0*/  IMAD.WIDE R2, R180, 0x4, R4 ;  /* 0x00000004b4027825 */ /* 0x002fd800078e0204 */
[----:B------:R-:W-:Y:S04]  /*e0200*/  @P3 STG.E [R176.64], R182 ;  /* 0x000000b6b0003986 */ /* 0x000fe8000c101904 */
[----:B------:R-:W-:Y:S04]  /*e0210*/  @P5 STG.E [R178.64], R183 ;  /* 0x000000b7b2005986 */ /* 0x000fe8000c101904 */
[----:B------:R1:W-:Y:S04]  /*e0220*/  @P4 STG.E [R2.64], R248 ;  /* 0x000000f802004986 */ /* 0x0003e8000c101904 */
[----:B-1----:R-:W2:Y:S01]  /*e0230*/  LDL.LU R3, [R1+0x94] ;  /* 0x0000940001037983 */ /* 0x002ea20000300800 */
[----:B------:R-:W-:-:S02]  /*e0240*/  ISETP.LT.AND P3, PT, R150, c[0x0][0x178], !P1 ;  /* 0x00005e0096007a0c */ /* 0x000fc40004f61270 */
[----:B------:R-:W-:Y:S02]  /*e0250*/  ISETP.LT.AND P2, PT, R151, c[0x0][0x178], !P1 ;  /* 0x00005e0097007a0c */ /* 0x000fe40004f41270 */
[----:B------:R-:W-:Y:S02]  /*e0260*/  ISETP.LT.AND P5, PT, R111, c[0x0][0x178], !P1 ;  /* 0x00005e006f007a0c */ /* 0x000fe40004fa1270 */
[----:B------:R-:W-:-:S05]  /*e0270*/  IADD3 R176, R180, c[0x0][0x198], RZ ;  /* 0x00006600b4b07a10 */ /* 0x000fca0007ffe0ff */
[----:B------:R-:W-:-:S04]  /*e0280*/  IMAD.WIDE R182, R176, 0x4, R174 ;  /* 0x00000004b0b67825 */ /* 0x000fc800078e02ae */
[----:B------:R-:W-:-:S04]  /*e0290*/  IMAD.WIDE R180, R176, 0x4, R172 ;  /* 0x00000004b0b47825 */ /* 0x000fc800078e02ac */
[----:B------:R-:W-:Y:S01]  /*e02a0*/  IMAD.WIDE R178, R176, 0x4, R6 ;  /* 0x00000004b0b27825 */ /* 0x000fe200078e0206 */
[----:B------:R-:W-:Y:S02]  /*e02b0*/  ISETP.LT.AND P1, PT, R186, c[0x0][0x178], !P1 ;  /* 0x00005e00ba007a0c */ /* 0x000fe40004f21270 */
[----:B------:R-:W-:Y:S02]  /*e02c0*/  IADD3 R177, R115, 0x3, RZ ;  /* 0x0000000373b17810 */ /* 0x000fe40007ffe0ff */
[----:B------:R-:W-:Y:S02]  /*e02d0*/  ISETP.LT.AND P6, PT, R150, c[0x0][0x178], !P0 ;  /* 0x00005e0096007a0c */ /* 0x000fe400047c1270 */
[----:B------:R-:W-:Y:S02]  /*e02e0*/  ISETP.GE.AND P4, PT, R177, c[0x0][0x17c], PT ;  /* 0x00005f00b1007a0c */ /* 0x000fe40003f86270 */
[C---:B------:R-:W-:Y:S01]  /*e02f0*/  IADD3 R2, R176.reuse, c[0x0][0x198], RZ ;  /* 0x00006600b0027a10 */ /* 0x040fe20007ffe0ff */
[----:B------:R-:W-:Y:S01]  /*e0300*/  IMAD.WIDE R176, R176, 0x4, R4 ;  /* 0x00000004b0b07825 */ /* 0x000fe200078e0204 */
[----:B--2---:R-:W-:Y:S04]  /*e0310*/  @P3 STG.E [R182.64], R3 ;  /* 0x00000003b6003986 */ /* 0x004fe8000c101904 */
[----:B------:R1:W-:Y:S04]  /*e0320*/  @P2 STG.E [R180.64], R247 ;  /* 0x000000f7b4002986 */ /* 0x0003e8000c101904 */
[----:B------:R2:W-:Y:S04]  /*e0330*/  @P5 STG.E [R178.64], R244 ;  /* 0x000000f4b2005986 */ /* 0x0005e8000c101904 */
[----:B-1----:R-:W3:Y:S04]  /*e0340*/  LDL.LU R247, [R1+0x34] ;  /* 0x0000340001f77983 */ /* 0x002ee80000300800 */
[----:B--2---:R-:W2:Y:S01]  /*e0350*/  LDL.LU R244, [R1+0x4] ;  /* 0x0000040001f47983 */ /* 0x004ea20000300800 */
[----:B------:R-:W-:-:S03]  /*e0360*/  IMAD.WIDE R182, R2, 0x4, R174 ;  /* 0x0000000402b67825 */ /* 0x000fc600078e02ae */
[----:B------:R-:W-:Y:S01]  /*e0370*/  @P1 STG.E [R176.64], R249 ;  /* 0x000000f9b0001986 */ /* 0x000fe2000c101904 */
[----:B------:R-:W-:Y:S02]  /*e0380*/  ISETP.LT.AND P1, PT, R151, c[0x0][0x178], !P0 ;  /* 0x00005e0097007a0c */ /* 0x000fe40004721270 */
[----:B------:R-:W-:Y:S01]  /*e0390*/  ISETP.LT.AND P3, PT, R111, c[0x0][0x178], !P0 ;  /* 0x00005e006f007a0c */ /* 0x000fe20004761270 */
[----:B------:R1:W-:Y:S01]  /*e03a0*/  @P6 STG.E [R182.64], R184 ;  /* 0x000000b8b6006986 */ /* 0x0003e2000c101904 */
[----:B------:R-:W-:Y:S02]  /*e03b0*/  ISETP.LT.AND P0, PT, R186, c[0x0][0x178], !P0 ;  /* 0x00005e00ba007a0c */ /* 0x000fe40004701270 */
[----:B------:R-:W-:Y:S02]  /*e03c0*/  ISETP.LT.AND P6, PT, R150, c[0x0][0x178], !P4 ;  /* 0x00005e0096007a0c */ /* 0x000fe400067c1270 */
[----:B------:R-:W-:Y:S01]  /*e03d0*/  ISETP.LT.AND P5, PT, R151, c[0x0][0x178], !P4 ;  /* 0x00005e0097007a0c */ /* 0x000fe200067a1270 */
[----:B------:R-:W-:Y:S01]  /*e03e0*/  IMAD.WIDE R178, R2, 0x4, R172 ;  /* 0x0000000402b27825 */ /* 0x000fe200078e02ac */
[----:B------:R-:W-:-:S02]  /*e03f0*/  IADD3 R3, R115, 0x4, RZ ;  /* 0x0000000473037810 */ /* 0x000fc40007ffe0ff */
[C---:B-1----:R-:W-:Y:S01]  /*e0400*/  IADD3 R182, R2.reuse, c[0x0][0x198], RZ ;  /* 0x0000660002b67a10 */ /* 0x042fe20007ffe0ff */
[C---:B------:R-:W-:Y:S01]  /*e0410*/  IMAD.WIDE R176, R2.reuse, 0x4, R6 ;  /* 0x0000000402b07825 */ /* 0x040fe200078e0206 */
[----:B------:R-:W-:Y:S01]  /*e0420*/  ISETP.GE.AND P2, PT, R3, c[0x0][0x17c], PT ;  /* 0x00005f0003007a0c */ /* 0x000fe20003f46270 */
[----:B------:R1:W-:Y:S02]  /*e0430*/  @P1 STG.E [R178.64], R185 ;  /* 0x000000b9b2001986 */ /* 0x0003e4000c101904 */
[----:B------:R-:W-:Y:S02]  /*e0440*/  IMAD.WIDE R2, R2, 0x4, R4 ;  /* 0x0000000402027825 */ /* 0x000fe400078e0204 */
[----:B------:R-:W4:Y:S02]  /*e0450*/  LDL.LU R184, [R1+0xc0] ;  /* 0x0000c00001b87983 */ /* 0x000f240000300800 */
[C---:B------:R-:W-:Y:S02]  /*e0460*/  IMAD.WIDE R180, R182.reuse, 0x4, R174 ;  /* 0x00000004b6b47825 */ /* 0x040fe400078e02ae */
[----:B------:R1:W-:Y:S02]  /*e0470*/  @P3 STG.E [R176.64], R187 ;  /* 0x000000bbb0003986 */ /* 0x0003e4000c101904 */
[----:B-1----:R-:W-:-:S02]  /*e0480*/  IMAD.WIDE R178, R182, 0x4, R172 ;  /* 0x00000004b6b27825 */ /* 0x002fc400078e02ac */
[----:B------:R1:W-:Y:S04]  /*e0490*/  @P0 STG.E [R2.64], R243 ;  /* 0x000000f302000986 */ /* 0x0003e8000c101904 */
[----:B------:R1:W-:Y:S04]  /*e04a0*/  @P6 STG.E [R180.64], R246 ;  /* 0x000000f6b4006986 */ /* 0x0003e8000c101904 */
[----:B------:R-:W4:Y:S01]  /*e04b0*/  LDL.LU R187, [R1+0x70] ;  /* 0x0000700001bb7983 */ /* 0x000f220000300800 */
[----:B------:R-:W-:-:S03]  /*e04c0*/  IMAD.WIDE R176, R182, 0x4, R4 ;  /* 0x00000004b6b07825 */ /* 0x000fc600078e0204 */
[----:B-1----:R-:W4:Y:S01]  /*e04d0*/  LDL.LU R243, [R1+0x20] ;  /* 0x0000200001f37983 */ /* 0x002f220000300800 */
[----:B------:R-:W-:-:S03]  /*e04e0*/  IMAD.WIDE R2, R182, 0x4, R6 ;  /* 0x00000004b6027825 */ /* 0x000fc600078e0206 */
[----:B------:R1:W-:Y:S01]  /*e04f0*/  @P5 STG.E [R178.64], R245 ;  /* 0x000000f5b2005986 */ /* 0x0003e2000c101904 */
[----:B------:R-:W-:-:S03]  /*e0500*/  IADD3 R180, R182, c[0x0][0x198], RZ ;  /* 0x00006600b6b47a10 */ /* 0x000fc60007ffe0ff */
[----:B------:R-:W4:Y:S01]  /*e0510*/  LDL.LU R246, [R1+0x144] ;  /* 0x0001440001f67983 */ /* 0x000f220000300800 */
[----:B------:R-:W-:Y:S02]  /*e0520*/  ISETP.LT.AND P6, PT, R111, c[0x0][0x178], !P4 ;  /* 0x00005e006f007a0c */ /* 0x000fe400067c1270 */
[----:B------:R-:W-:Y:S01]  /*e0530*/  ISETP.LT.AND P4, PT, R186, c[0x0][0x178], !P4 ;  /* 0x00005e00ba007a0c */ /* 0x000fe20006781270 */
[----:B-1----:R-:W4:Y:S04]  /*e0540*/  LDL.LU R245, [R1+0xc4] ;  /* 0x0000c40001f57983 */ /* 0x002f280000300800 */
[----:B------:R-:W4:Y:S06]  /*e0550*/  LDL.LU R182, [R1+0x140] ;  /* 0x0001400001b67983 */ /* 0x000f2c0000300800 */
[----:B---3--:R1:W-:Y:S04]  /*e0560*/  @P6 STG.E [R2.64], R247 ;  /* 0x000000f702006986 */ /* 0x0083e8000c101904 */
[----:B--2---:R2:W-:Y:S04]  /*e0570*/  @P4 STG.E [R176.64], R244 ;  /* 0x000000f4b0004986 */ /* 0x0045e8000c101904 */
[----:B-1----:R-:W3:Y:S04]  /*e0580*/  LDL.LU R247, [R1+0x74] ;  /* 0x0000740001f77983 */ /* 0x002ee80000300800 */
[----:B--2---:R-:W2:Y:S01]  /*e0590*/  LDL.LU R244, [R1+0x24] ;  /* 0x0000240001f47983 */ /* 0x004ea20000300800 */
[----:B------:R-:W-:-:S02]  /*e05a0*/  ISETP.LT.AND P5, PT, R150, c[0x0][0x178], !P2 ;  /* 0x00005e0096007a0c */ /* 0x000fc400057a1270 */
[----:B------:R-:W-:Y:S02]  /*e05b0*/  ISETP.LT.AND P3, PT, R151, c[0x0][0x178], !P2 ;  /* 0x00005e0097007a0c */ /* 0x000fe40005761270 */
[----:B------:R-:W-:Y:S02]  /*e05c0*/  ISETP.LT.AND P0, PT, R111, c[0x0][0x178], !P2 ;  /* 0x00005e006f007a0c */ /* 0x000fe40005701270 */
[----:B------:R-:W-:Y:S01]  /*e05d0*/  IADD3 R181, R115, 0x5, RZ ;  /* 0x0000000573b57810 */ /* 0x000fe20007ffe0ff */
[C---:B------:R-:W-:Y:S01]  /*e05e0*/  IMAD.WIDE R178, R180.reuse, 0x4, R174 ;  /* 0x00000004b4b27825 */ /* 0x040fe200078e02ae */
[----:B------:R-:W2:Y:S02]  /*e05f0*/  LDL.LU R249, [R1+0x180] ;  /* 0x0001800001f97983 */ /* 0x000ea40000300800 */
[----:B------:R-:W-:Y:S01]  /*e0600*/  ISETP.GE.AND P6, PT, R181, c[0x0][0x17c], PT ;  /* 0x00005f00b5007a0c */ /* 0x000fe20003fc6270 */
[----:B------:R-:W-:Y:S01]  /*e0610*/  IMAD.WIDE R176, R180, 0x4, R172 ;  /* 0x00000004b4b07825 */ /* 0x000fe200078e02ac */
[----:B------:R-:W-:Y:S01]  /*e0620*/  ISETP.LT.AND P2, PT, R186, c[0x0][0x178], !P2 ;  /* 0x00005e00ba007a0c */ /* 0x000fe20005741270 */
[----:B------:R-:W2:Y:S01]  /*e0630*/  LDL.LU R248, [R1+0x100] ;  /* 0x0001000001f87983 */ /* 0x000ea20000300800 */
[----:B------:R-:W-:Y:S01]  /*e0640*/  ISETP.LT.AND P4, PT, R150, c[0x0][0x178], !P6 ;  /* 0x00005e0096007a0c */ /* 0x000fe20007781270 */
[C---:B------:R-:W-:Y:S01]  /*e0650*/  IMAD.WIDE R2, R180.reuse, 0x4, R6 ;  /* 0x00000004b4027825 */ /* 0x040fe200078e0206 */
[----:B------:R-:W-:Y:S01]  /*e0660*/  IADD3 R181, R180, c[0x0][0x198], RZ ;  /* 0x00006600b4b57a10 */ /* 0x000fe20007ffe0ff */
[----:B------:R-:W2:Y:S04]  /*e0670*/  LDL.LU R185, [R1+0xa0] ;  /* 0x0000a00001b97983 */ /* 0x000ea80000300800 */
[----:B----4-:R1:W-:Y:S01]  /*e0680*/  @P5 STG.E [R178.64], R182 ;  /* 0x000000b6b2005986 */ /* 0x0103e2000c101904 */
[----:B------:R-:W-:-:S03]  /*e0690*/  ISETP.LT.AND P5, PT, R151, c[0x0][0x178], !P6 ;  /* 0x00005e0097007a0c */ /* 0x000fc600077a1270 */
[----:B------:R4:W-:Y:S04]  /*e06a0*/  @P3 STG.E [R176.64], R184 ;  /* 0x000000b8b0003986 */ /* 0x0009e8000c101904 */
[----:B------:R4:W-:Y:S01]  /*e06b0*/  @P0 STG.E [R2.64], R187 ;  /* 0x000000bb02000986 */ /* 0x0009e2000c101904 */
[----:B------:R-:W-:Y:S02]  /*e06c0*/  ISETP.LT.AND P0, PT, R111, c[0x0][0x178], !P6 ;  /* 0x00005e006f007a0c */ /* 0x000fe40007701270 */
[----:B------:R-:W-:Y:S01]  /*e06d0*/  ISETP.LT.AND P6, PT, R186, c[0x0][0x178], !P6 ;  /* 0x00005e00ba007a0c */ /* 0x000fe200077c1270 */
[----:B-1----:R-:W-:-:S04]  /*e06e0*/  IMAD.WIDE R178, R181, 0x4, R172 ;  /* 0x00000004b5b27825 */ /* 0x002fc800078e02ac */
[----:B----4-:R-:W-:-:S04]  /*e06f0*/  IMAD.WIDE R176, R181, 0x4, R174 ;  /* 0x00000004b5b07825 */ /* 0x010fc800078e02ae */
[----:B------:R-:W-:Y:S01]  /*e0700*/  IMAD.WIDE R2, R180, 0x4, R4 ;  /* 0x00000004b4027825 */ /* 0x000fe200078e0204 */
[----:B------:R-:W4:Y:S04]  /*e0710*/  LDL.LU R187, [R1+0x40] ;  /* 0x0000400001bb7983 */ /* 0x000f280000300800 */
[----:B------:R1:W-:Y:S04]  /*e0720*/  @P2 STG.E [R2.64], R243 ;  /* 0x000000f302002986 */ /* 0x0003e8000c101904 */
[----:B------:R1:W-:Y:S04]  /*e0730*/  @P4 STG.E [R176.64], R246 ;  /* 0x000000f6b0004986 */ /* 0x0003e8000c101904 */
[----:B------:R1:W-:Y:S02]  /*e0740*/  @P5 STG.E [R178.64], R245 ;  /* 0x000000f5b2005986 */ /* 0x0003e4000c101904 */
[----:B-1----:R-:W-:-:S02]  /*e0750*/  IMAD.WIDE R2, R181, 0x4, R6 ;  /* 0x00000004b5027825 */ /* 0x002fc400078e0206 */
[----:B------:R-:W4:Y:S02]  /*e0760*/  LDL.LU R246, [R1+0x184] ;  /* 0x0001840001f67983 */ /* 0x000f240000300800 */
[----:B------:R-:W-:Y:S02]  /*e0770*/  IMAD.WIDE R176, R181, 0x4, R4 ;  /* 0x00000004b5b07825 */ /* 0x000fe400078e0204 */
[----:B------:R-:W4:Y:S04]  /*e0780*/  LDL.LU R245, [R1+0x104] ;  /* 0x0001040001f57983 */ /* 0x000f280000300800 */
[----:B---3--:R-:W-:Y:S04]  /*e0790*/  @P0 STG.E [R2.64], R247 ;  /* 0x000000f702000986 */ /* 0x008fe8000c101904 */
[----:B--2---:R1:W-:Y:S04]  /*e07a0*/  @P6 STG.E [R176.64], R244 ;  /* 0x000000f4b0006986 */ /* 0x0043e8000c101904 */
[----:B-1----:R-:W2:Y:S01]  /*e07b0*/  LDL.LU R244, [R1+0xa4] ;  /* 0x0000a40001f47983 */ /* 0x002ea20000300800 */
[----:B------:R-:W-:-:S02]  /*e07c0*/  IADD3 R182, R115, 0x6, RZ ;  /* 0x0000000673b67810 */ /* 0x000fc40007ffe0ff */
[----:B------:R-:W-:Y:S01]  /*e07d0*/  IADD3 R178, R115, 0x7, RZ ;  /* 0x0000000773b27810 */ /* 0x000fe20007ffe0ff */
[----:B------:R-:W3:Y:S01]  /*e07e0*/  LDL.LU R247, [R1+0x44] ;  /* 0x0000440001f77983 */ /* 0x000ee20000300800 */
[----:B------:R-:W-:-:S04]  /*e07f0*/  ISETP.GE.AND P3, PT, R182, c[0x0][0x17c], PT ;  /* 0x00005f00b6007a0c */ /* 0x000fc80003f66270 */
[----:B------:R-:W-:Y:S02]  /*e0800*/  ISETP.LT.AND P5, PT, R150, c[0x0][0x178], !P3 ;  /* 0x00005e0096007a0c */ /* 0x000fe40005fa1270 */
[----:B------:R-:W-:Y:S02]  /*e0810*/  ISETP.LT.AND P2, PT, R151, c[0x0][0x178], !P3 ;  /* 0x00005e0097007a0c */ /* 0x000fe40005f41270 */
[----:B------:R-:W-:Y:S02]  /*e0820*/  IADD3 R180, R181, c[0x0][0x198], RZ ;  /* 0x00006600b5b47a10 */ /* 0x000fe40007ffe0ff */
[----:B------:R-:W-:Y:S02]  /*e0830*/  ISETP.LT.AND P4, PT, R111, c[0x0][0x178], !P3 ;  /* 0x00005e006f007a0c */ /* 0x000fe40005f81270 */
[----:B------:R-:W-:Y:S01]  /*e0840*/  ISETP.GE.AND P0, PT, R178, c[0x0][0x17c], PT ;  /* 0x00005f00b2007a0c */ /* 0x000fe20003f06270 */
[----:B------:R-:W-:Y:S01]  /*e0850*/  IMAD.WIDE R178, R180, 0x4, R174 ;  /* 0x00000004b4b27825 */ /* 0x000fe200078e02ae */
[----:B------:R-:W-:-:S02]  /*e0860*/  IADD3 R183, R115, 0xa, RZ ;  /* 0x0000000a73b77810 */ /* 0x000fc40007ffe0ff */
[----:B------:R-:W-:Y:S01]  /*e0870*/  ISETP.LT.AND P3, PT, R186, c[0x0][0x178], !P3 ;  /* 0x00005e00ba007a0c */ /* 0x000fe20005f61270 */
[----:B------:R-:W-:Y:S01]  /*e0880*/  IMAD.WIDE R2, R180, 0x4, R172 ;  /* 0x00000004b4027825 */ /* 0x000fe200078e02ac */
[----:B------:R-:W-:Y:S01]  /*e0890*/  ISETP.LT.AND P6, PT, R150, c[0x0][0x178], !P0 ;  /* 0x00005e0096007a0c */ /* 0x000fe200047c1270 */
[----:B------:R-:W-:Y:S01]  /*e08a0*/  @P5 STG.E [R178.64], R249 ;  /* 0x000000f9b2005986 */ /* 0x000fe2000c101904 */
[C---:B------:R-:W-:Y:S01]  /*e08b0*/  IADD3 R181, R180.reuse, c[0x0][0x198], RZ ;  /* 0x00006600b4b57a10 */ /* 0x040fe20007ffe0ff */
[C---:B------:R-:W-:Y:S01]  /*e08c0*/  IMAD.WIDE R176, R180.reuse, 0x4, R6 ;  /* 0x00000004b4b07825 */ /* 0x040fe200078e0206 */
[----:B------:R-:W-:Y:S01]  /*e08d0*/  ISETP.GE.AND P1, PT, R183, c[0x0][0x17c], PT ;  /* 0x00005f00b7007a0c */ /* 0x000fe20003f26270 */
[----:B------:R1:W-:Y:S01]  /*e08e0*/  @P2 STG.E [R2.64], R248 ;  /* 0x000000f802002986 */ /* 0x0003e2000c101904 */
[----:B------:R-:W-:Y:S02]  /*e08f0*/  ISETP.LT.AND P5, PT, R151, c[0x0][0x178], !P0 ;  /* 0x00005e0097007a0c */ /* 0x000fe400047a1270 */
[----:B------:R-:W-:Y:S01]  /*e0900*/  ISETP.LT.AND P2, PT, R111, c[0x0][0x178], !P0 ;  /* 0x00005e006f007a0c */ /* 0x000fe20004741270 */
[----:B------:R-:W3:Y:S04]  /*e0910*/  LDL.LU R183, [R1+0x1c0] ;  /* 0x0001c00001b77983 */ /* 0x000ee80000300800 */
[----:B------:R-:W3:Y:S04]  /*e0920*/  LDL.LU R184, [R1+0x160] ;  /* 0x0001600001b87983 */ /* 0x000ee80000300800 */
[----:B------:R1:W-:Y:S02]  /*e0930*/  @P4 STG.E [R176.64], R185 ;  /* 0x000000b9b0004986 */ /* 0x0003e4000c101904 */
[----:B-1----:R-:W-:-:S02]  /*e0940*/  IMAD.WIDE R2, R180, 0x4, R4 ;  /* 0x00000004b4027825 */ /* 0x002fc400078e0204 */
[----:B------:R-:W3:Y:S02]  /*e0950*/  LDL.LU R243, [R1+0xd0] ;  /* 0x0000d00001f37983 */ /* 0x000ee40000300800 */
[----:B------:R-:W-:-:S04]  /*e0960*/  IMAD.WIDE R178, R181, 0x4, R172 ;  /* 0x00000004b5b27825 */ /* 0x000fc800078e02ac */
[C---:B------:R-:W-:Y:S01]  /*e0970*/  IMAD.WIDE R176, R181.reuse, 0x4, R174 ;  /* 0x00000004b5b07825 */ /* 0x040fe200078e02ae */
[----:B----4-:R-:W-:Y:S04]  /*e0980*/  @P3 STG.E [R2.64], R187 ;  /* 0x000000bb02003986 */ /* 0x010fe8000c101904 */
[----:B------:R1:W-:Y:S04]  /*e0990*/  @P6 STG.E [R176.64], R246 ;  /* 0x000000f6b0006986 */ /* 0x0003e8000c101904 */
[----:B------:R4:W-:Y:S01]  /*e09a0*/  @P5 STG.E [R178.64], R245 ;  /* 0x000000f5b2005986 */ /* 0x0009e2000c101904 */
[----:B-1----:R-:W-:-:S03]  /*e09b0*/  IMAD.WIDE R176, R181, 0x4, R6 ;  /* 0x00000004b5b07825 */ /* 0x002fc600078e0206 */
[----:B------:R-:W3:Y:S04]  /*e09c0*/  LDL.LU R246, [R1+0x60] ;  /* 0x0000600001f67983 */ /* 0x000ee80000300800 */
[----:B----4-:R-:W4:Y:S04]  /*e09d0*/  LDL.LU R245, [R1+0x1c4] ;  /* 0x0001c40001f57983 */ /* 0x010f280000300800 */
[----:B--2---:R1:W-:Y:S04]  /*e09e0*/  @P2 STG.E [R176.64], R244 ;  /* 0x000000f4b0002986 */ /* 0x0043e8000c101904 */
[----:B-1----:R-:W2:Y:S01]  /*e09f0*/  LDL.LU R244, [R1+0x164] ;  /* 0x0001640001f47983 */ /* 0x002ea20000300800 */
[----:B------:R-:W-:-:S02]  /*e0a00*/  IADD3 R182, R115, 0x8, RZ ;  /* 0x0000000873b67810 */ /* 0x000fc40007ffe0ff */
[----:B------:R-:W-:Y:S01]  /*e0a10*/  ISETP.LT.AND P0, PT, R186, c[0x0][0x178], !P0 ;  /* 0x00005e00ba007a0c */ /* 0x000fe20004701270 */
[----:B------:R-:W-:Y:S01]  /*e0a20*/  IMAD.WIDE R2, R181, 0x4, R4 ;  /* 0x00000004b5027825 */ /* 0x000fe200078e0204 */
[----:B------:R-:W-:Y:S01]  /*e0a30*/  ISETP.GE.AND P4, PT, R182, c[0x0][0x17c], PT ;  /* 0x00005f00b6007a0c */ /* 0x000fe20003f86270 */
[----:B------:R-:W2:Y:S03]  /*e0a40*/  LDL.LU R185, [R1+0xd4] ;  /* 0x0000d40001b97983 */ /* 0x000ea60000300800 */
[----:B------:R-:W-:Y:S02]  /*e0a50*/  ISETP.LT.AND P6, PT, R150, c[0x0][0x178], !P4 ;  /* 0x00005e0096007a0c */ /* 0x000fe400067c1270 */
[----:B------:R-:W-:Y:S02]  /*e0a60*/  ISETP.LT.AND P3, PT, R151, c[0x0][0x178], !P4 ;  /* 0x00005e0097007a0c */ /* 0x000fe40006761270 */
[----:B------:R-:W-:-:S02]  /*e0a70*/  IADD3 R180, R181, c[0x0][0x198], RZ ;  /* 0x00006600b5b47a10 */ /* 0x000fc40007ffe0ff */
[----:B------:R-:W-:Y:S01]  /*e0a80*/  IADD3 R182, R115, 0x9, RZ ;  /* 0x0000000973b67810 */ /* 0x000fe20007ffe0ff */
[----:B---3--:R1:W-:Y:S01]  /*e0a90*/  @P0 STG.E [R2.64], R247 ;  /* 0x000000f702000986 */ /* 0x0083e2000c101904 */
[----:B------:R-:W-:Y:S01]  /*e0aa0*/  ISETP.LT.AND P5, PT, R111, c[0x0][0x178], !P4 ;  /* 0x00005e006f007a0c */ /* 0x000fe200067a1270 */
[----:B------:R-:W-:Y:S01]  /*e0ab0*/  IMAD.WIDE R178, R180, 0x4, R174 ;  /* 0x00000004b4b27825 */ /* 0x000fe200078e02ae */
[----:B------:R-:W-:-:S03]  /*e0ac0*/  ISETP.GE.AND P2, PT, R182, c[0x0][0x17c], PT ;  /* 0x00005f00b6007a0c */ /* 0x000fc60003f46270 */
[----:B------:R-:W-:Y:S01]  /*e0ad0*/  IMAD.WIDE R176, R180, 0x4, R172 ;  /* 0x00000004b4b07825 */ /* 0x000fe200078e02ac */
[----:B------:R-:W-:Y:S01]  /*e0ae0*/  ISETP.LT.AND P4, PT, R186, c[0x0][0x178], !P4 ;  /* 0x00005e00ba007a0c */ /* 0x000fe20006781270 */
[----:B-1----:R-:W3:Y:S01]  /*e0af0*/  LDL.LU R247, [R1+0x64] ;  /* 0x0000640001f77983 */ /* 0x002ee20000300800 */
[----:B------:R-:W-:-:S03]  /*e0b00*/  ISETP.LT.AND P0, PT, R150, c[0x0][0x178], !P2 ;  /* 0x00005e0096007a0c */ /* 0x000fc60005701270 */
[----:B------:R-:W3:Y:S01]  /*e0b10*/  LDL.LU R249, [R1+0x1e0] ;  /* 0x0001e00001f97983 */ /* 0x000ee20000300800 */
[----:B------:R-:W-:-:S03]  /*e0b20*/  IMAD.WIDE R2, R180, 0x4, R6 ;  /* 0x00000004b4027825 */ /* 0x000fc600078e0206 */
[----:B------:R1:W-:Y:S04]  /*e0b30*/  @P6 STG.E [R178.64], R183 ;  /* 0x000000b7b2006986 */ /* 0x0003e8000c101904 */
[----:B------:R-:W3:Y:S04]  /*e0b40*/  LDL.LU R248, [R1+0x190] ;  /* 0x0001900001f87983 */ /* 0x000ee80000300800 */
[----:B------:R1:W-:Y:S01]  /*e0b50*/  @P3 STG.E [R176.64], R184 ;  /* 0x000000b8b0003986 */ /* 0x0003e2000c101904 */
[----:B------:R-:W-:-:S03]  /*e0b60*/  ISETP.LT.AND P3, PT, R151, c[0x0][0x178], !P2 ;  /* 0x00005e0097007a0c */ /* 0x000fc60005761270 */
[----:B------:R-:W3:Y:S01]  /*e0b70*/  LDL.LU R187, [R1+0x150] ;  /* 0x0001500001bb7983 */ /* 0x000ee20000300800 */
[C---:B-1----:R-:W-:Y:S01]  /*e0b80*/  IMAD.WIDE R178, R180.reuse, 0x4, R4 ;  /* 0x00000004b4b27825 */ /* 0x042fe200078e0204 */
[----:B------:R-:W-:Y:S02]  /*e0b90*/  IADD3 R180, R180, c[0x0][0x198], RZ ;  /* 0x00006600b4b47a10 */ /* 0x000fe40007ffe0ff */
[----:B------:R1:W-:Y:S03]  /*e0ba0*/  @P5 STG.E [R2.64], R243 ;  /* 0x000000f302005986 */ /* 0x0003e6000c101904 */
[----:B------:R-:W-:-:S04]  /*e0bb0*/  IMAD.WIDE R176, R180, 0x4, R172 ;  /* 0x00000004b4b07825 */ /* 0x000fc800078e02ac */
[----:B-1----:R-:W-:Y:S01]  /*e0bc0*/  IMAD.WIDE R2, R180, 0x4, R174 ;  /* 0x00000004b4027825 */ /* 0x002fe200078e02ae */
[----:B------:R-:W3:Y:S04]  /*e0bd0*/  LDL.LU R243, [R1+0xb0] ;  /* 0x0000b00001f37983 */ /* 0x000ee80000300800 */
[----:B------:R1:W-:Y:S04]  /*e0be0*/  @P4 STG.E [R178.64], R246 ;  /* 0x000000f6b2004986 */ /* 0x0003e8000c101904 */
[----:B----4-:R4:W-:Y:S04]  /*e0bf0*/  @P0 STG.E [R2.64], R245 ;  /* 0x000000f502000986 */ /* 0x0109e8000c101904 */
[----:B-1----:R-:W3:Y:S04]  /*e0c00*/  LDL.LU R246, [R1+0x1e4] ;  /* 0x0001e40001f67983 */ /* 0x002ee80000300800 */
[----:B----4-:R-:W4:Y:S04]  /*e0c10*/  LDL.LU R245, [R1+0x194] ;  /* 0x0001940001f57983 */ /* 0x010f280000300800 */
[----:B--2---:R1:W-:Y:S04]  /*e0c20*/  @P3 STG.E [R176.64], R244 ;  /* 0x000000f4b0003986 */ /* 0x0043e8000c101904 */
[----:B-1----:R-:W2:Y:S01]  /*e0c30*/  LDL.LU R244, [R1+0x154] ;  /* 0x0001540001f47983 */ /* 0x002ea20000300800 */
[----:B------:R-:W-:-:S02]  /*e0c40*/  ISETP.LT.AND P6, PT, R111, c[0x0][0x178], !P2 ;  /* 0x00005e006f007a0c */ /* 0x000fc400057c1270 */
[----:B------:R-:W-:Y:S02]  /*e0c50*/  ISETP.LT.AND P2, PT, R186, c[0x0][0x178], !P2 ;  /* 0x00005e00ba007a0c */ /* 0x000fe40005741270 */
[----:B------:R-:W-:Y:S01]  /*e0c60*/  ISETP.LT.AND P5, PT, R150, c[0x0][0x178], !P1 ;  /* 0x00005e0096007a0c */ /* 0x000fe20004fa1270 */
[C---:B------:R-:W-:Y:S01]  /*e0c70*/  IMAD.WIDE R2, R180.reuse, 0x4, R6 ;  /* 0x00000004b4027825 */ /* 0x040fe200078e0206 */
[----:B------:R-:W-:Y:S02]  /*e0c80*/  ISETP.LT.AND P4, PT, R151, c[0x0][0x178], !P1 ;  /* 0x00005e0097007a0c */ /* 0x000fe40004f81270 */
[----:B------:R-:W-:Y:S01]  /*e0c90*/  IADD3 R178, R115, 0xb, RZ ;  /* 0x0000000b73b27810 */ /* 0x000fe20007ffe0ff */
[C---:B------:R-:W-:Y:S01]  /*e0ca0*/  IMAD.WIDE R176, R180.reuse, 0x4, R4 ;  /* 0x00000004b4b07825 */ /* 0x040fe200078e0204 */
[----:B------:R-:W-:Y:S02]  /*e0cb0*/  IADD3 R182, R180, c[0x0][0x198], RZ ;  /* 0x00006600b4b67a10 */ /* 0x000fe40007ffe0ff */
[----:B------:R-:W-:Y:S01]  /*e0cc0*/  ISETP.LT.AND P3, PT, R111, c[0x0][0x178], !P1 ;  /* 0x00005e006f007a0c */ /* 0x000fe20004f61270 */
[----:B------:R1:W-:Y:S01]  /*e0cd0*/  @P6 STG.E [R2.64], R185 ;  /* 0x000000b902006986 */ /* 0x0003e2000c101904 */
[----:B------:R-:W-:Y:S01]  /*e0ce0*/  ISETP.GE.AND P0, PT, R178, c[0x0][0x17c], PT ;  /* 0x00005f00b2007a0c */ /* 0x000fe20003f06270 */
[----:B------:R-:W-:-:S02]  /*e0cf0*/  IMAD.WIDE R178, R182, 0x4, R174 ;  /* 0x00000004b6b27825 */ /* 0x000fc400078e02ae */
[----:B---3--:R3:W-:Y:S01]  /*e0d00*/  @P2 STG.E [R176.64], R247 ;  /* 0x000000f7b0002986 */ /* 0x0087e2000c101904 */
[----:B------:R-:W-:Y:S01]  /*e0d10*/  ISETP.LT.AND P2, PT, R186, c[0x0][0x178], !P1 ;  /* 0x00005e00ba007a0c */ /* 0x000fe20004f41270 */
[----:B------:R-:W-:Y:S01]  /*e0d20*/  IMAD.WIDE R180, R182, 0x4, R172 ;  /* 0x00000004b6b47825 */ /* 0x000fe200078e02ac */
[----:B------:R-:W-:Y:S01]  /*e0d30*/  ISETP.LT.AND P6, PT, R150, c[0x0][0x178], !P0 ;  /* 0x00005e0096007a0c */ /* 0x000fe200047c1270 */
[----:B------:R3:W-:Y:S02]  /*e0d40*/  @P5 STG.E [R178.64], R249 ;  /* 0x000000f9b2005986 */ /* 0x0007e4000c101904 */
[----:B-1----:R-:W-:Y:S02]  /*e0d50*/  IMAD.WIDE R2, R182, 0x4, R6 ;  /* 0x00000004b6027825 */ /* 0x002fe400078e0206 */
[----:B------:R-:W-:Y:S01]  /*e0d60*/  @P4 STG.E [R180.64], R248 ;  /* 0x000000f8b4004986 */ /* 0x000fe2000c101904 */
[----:B------:R-:W-:-:S03]  /*e0d70*/  ISETP.LT.AND P4, PT, R151, c[0x0][0x178], !P0 ;  /* 0x00005e0097007a0c */ /* 0x000fc60004781270 */
[----:B---3--:R-:W3:Y:S01]  /*e0d80*/  LDL.LU R247, [R1+0xb4] ;  /* 0x0000b40001f77983 */ /* 0x008ee20000300800 */
[----:B------:R-:W-:-:S03]  /*e0d90*/  ISETP.LT.AND P5, PT, R111, c[0x0][0x178], !P0 ;  /* 0x00005e006f007a0c */ /* 0x000fc600047a1270 */
[----:B------:R-:W3:Y:S01]  /*e0da0*/  LDL.LU R184, [R1+0x210] ;  /* 0x0002100001b87983 */ /* 0x000ee20000300800 */
[----:B------:R-:W-:-:S03]  /*e0db0*/  IADD3 R176, R115, 0xd, RZ ;  /* 0x0000000d73b07810 */ /* 0x000fc60007ffe0ff */
[----:B------:R-:W3:Y:S01]  /*e0dc0*/  LDL.LU R185, [R1+0x1d0] ;  /* 0x0001d00001b97983 */ /* 0x000ee20000300800 */
[----:B------:R-:W-:-:S03]  /*e0dd0*/  IADD3 R183, R182, c[0x0][0x198], RZ ;  /* 0x00006600b6b77a10 */ /* 0x000fc60007ffe0ff */
[----:B------:R1:W-:Y:S01]  /*e0de0*/  @P3 STG.E [R2.64], R187 ;  /* 0x000000bb02003986 */ /* 0x0003e2000c101904 */
[----:B------:R-:W-:Y:S02]  /*e0df0*/  IADD3 R178, R115, 0xc, RZ ;  /* 0x0000000c73b27810 */ /* 0x000fe40007ffe0ff */
[----:B------:R-:W-:Y:S01]  /*e0e00*/  ISETP.GE.AND P1, PT, R176, c[0x0][0x17c], PT ;  /* 0x00005f00b0007a0c */ /* 0x000fe20003f26270 */
[----:B------:R-:W-:Y:S01]  /*e0e10*/  IMAD.WIDE R176, R183, 0x4, R174 ;  /* 0x00000004b7b07825 */ /* 0x000fe200078e02ae */
[----:B------:R-:W-:-:S03]  /*e0e20*/  ISETP.GE.AND P3, PT, R178, c[0x0][0x17c], PT ;  /* 0x00005f00b2007a0c */ /* 0x000fc60003f66270 */
[----:B-1----:R-:W-:Y:S01]  /*e0e30*/  IMAD.WIDE R2, R182, 0x4, R4 ;  /* 0x00000004b6027825 */ /* 0x002fe200078e0204 */
[----:B------:R-:W3:Y:S03]  /*e0e40*/  LDL.LU R187, [R1+0x170] ;  /* 0x0001700001bb7983 */ /* 0x000ee60000300800 */
[C---:B------:R-:W-:Y:S01]  /*e0e50*/  IMAD.WIDE R178, R183.reuse, 0x4, R172 ;  /* 0x00000004b7b27825 */ /* 0x040fe200078e02ac */
[----:B------:R1:W-:Y:S03]  /*e0e60*/  @P2 STG.E [R2.64], R243 ;  /* 0x000000f302002986 */ /* 0x0003e6000c101904 */
[----:B------:R-:W-:Y:S01]  /*e0e70*/  IMAD.WIDE R180, R183, 0x4, R6 ;  /* 0x00000004b7b47825 */ /* 0x000fe200078e0206 */
[----:B-1----:R-:W3:Y:S04]  /*e0e80*/  LDL.LU R243, [R1+0xf0] ;  /* 0x0000f00001f37983 */ /* 0x002ee80000300800 */
        /* <DEDUP_REMOVED lines=8> */
[----:B------:R-:W-:Y:S02]  /*e0f10*/  ISETP.LT.AND P5, PT, R151, c[0x0][0x178], !P3 ;  /* 0x00005e0097007a0c */ /* 0x000fe40005fa1270 */
[C---:B------:R-:W-:Y:S01]  /*e0f20*/  IADD3 R181, R183.reuse, c[0x0][0x198], RZ ;  /* 0x00006600b7b57a10 */ /* 0x040fe20007ffe0ff */
[----:B------:R-:W-:Y:S01]  /*e0f30*/  IMAD.WIDE R178, R183, 0x4, R4 ;  /* 0x00000004b7b27825 */ /* 0x000fe200078e0204 */
[----:B------:R-:W-:Y:S02]  /*e0f40*/  ISETP.LT.AND P2, PT, R186, c[0x0][0x178], !P3 ;  /* 0x00005e00ba007a0c */ /* 0x000fe40005f41270 */
[----:B------:R-:W-:Y:S01]  /*e0f50*/  ISETP.LT.AND P3, PT, R111, c[0x0][0x178], !P3 ;  /* 0x00005e006f007a0c */ /* 0x000fe20005f61270 */
[----:B------:R-:W-:Y:S01]  /*e0f60*/  IMAD.WIDE R2, R181, 0x4, R174 ;  /* 0x00000004b5027825 */ /* 0x000fe200078e02ae */
[----:B------:R-:W-:-:S03]  /*e0f70*/  IADD3 R180, R115, 0xe, RZ ;  /* 0x0000000e73b47810 */ /* 0x000fc60007ffe0ff */
[----:B------:R-:W-:Y:S01]  /*e0f80*/  IMAD.WIDE R176, R181, 0x4, R172 ;  /* 0x00000004b5b07825 */ /* 0x000fe200078e02ac */
[----:B------:R-:W-:Y:S01]  /*e0f90*/  ISETP.LT.AND P6, PT, R150, c[0x0][0x178], !P1 ;  /* 0x00005e0096007a0c */ /* 0x000fe20004fc1270 */
[----:B---3--:R1:W-:Y:S01]  /*e0fa0*/  @P0 STG.E [R178.64], R247 ;  /* 0x000000f7b2000986 */ /* 0x0083e2000c101904 */
[----:B------:R-:W-:-:S03]  /*e0fb0*/  ISETP.GE.AND P0, PT, R180, c[0x0][0x17c], PT ;  /* 0x00005f00b4007a0c */ /* 0x000fc60003f06270 */
[----:B------:R3:W-:Y:S01]  /*e0fc0*/  @P4 STG.E [R2.64], R184 ;  /* 0x000000b802004986 */ /* 0x0007e2000c101904 */
[----:B------:R-:W-:-:S03]  /*e0fd0*/  ISETP.LT.AND P4, PT, R111, c[0x0][0x178], !P1 ;  /* 0x00005e006f007a0c */ /* 0x000fc60004f81270 */
[----:B------:R3:W-:Y:S01]  /*e0fe0*/  @P5 STG.E [R176.64], R185 ;  /* 0x000000b9b0005986 */ /* 0x0007e2000c101904 */
[----:B------:R-:W-:-:S03]  /*e0ff0*/  ISETP.LT.AND P5, PT, R151, c[0x0][0x178], !P1 ;  /* 0x00005e0097007a0c */ /* 0x000fc60004fa1270 */
[----:B-1----:R-:W2:Y:S01]  /*e1000*/  LDL.LU R247, [R1+0xf4] ;  /* 0x0000f40001f77983 */ /* 0x002ea20000300800 */
[----:B------:R-:W-:-:S03]  /*e1010*/  IADD3 R180, R181, c[0x0][0x198], RZ ;  /* 0x00006600b5b47a10 */ /* 0x000fc60007ffe0ff */
[----:B------:R-:W2:Y:S01]  /*e1020*/  LDL.LU R249, [R1+0x240] ;  /* 0x0002400001f97983 */ /* 0x000ea20000300800 */
[----:B---3--:R-:W-:-:S03]  /*e1030*/  IMAD.WIDE R2, R181, 0x4, R6 ;  /* 0x00000004b5027825 */ /* 0x008fc600078e0206 */
[----:B------:R-:W3:Y:S01]  /*e1040*/  LDL.LU R248, [R1+0x1f0] ;  /* 0x0001f00001f87983 */ /* 0x000ee20000300800 */
[----:B------:R-:W-:-:S03]  /*e1050*/  IMAD.WIDE R176, R181, 0x4, R4 ;  /* 0x00000004b5b07825 */ /* 0x000fc600078e0204 */
[----:B------:R-:W3:Y:S01]  /*e1060*/  LDL.LU R184, [R1+0x1b0] ;  /* 0x0001b00001b87983 */ /* 0x000ee20000300800 */
[----:B------:R-:W-:-:S03]  /*e1070*/  IMAD.WIDE R178, R180, 0x4, R174 ;  /* 0x00000004b4b27825 */ /* 0x000fc600078e02ae */
[----:B------:R1:W-:Y:S04]  /*e1080*/  @P3 STG.E [R2.64], R187 ;  /* 0x000000bb02003986 */ /* 0x0003e8000c101904 */
[----:B------:R-:W3:Y:S04]  /*e1090*/  LDL.LU R185, [R1+0x244] ;  /* 0x0002440001b97983 */ /* 0x000ee80000300800 */
[----:B------:R1:W-:Y:S02]  /*e10a0*/  @P2 STG.E [R176.64], R243 ;  /* 0x000000f3b0002986 */ /* 0x0003e4000c101904 */
[----:B-1----:R-:W-:-:S04]  /*e10b0*/  IMAD.WIDE R2, R180, 0x4, R6 ;  /* 0x00000004b4027825 */ /* 0x002fc800078e0206 */
[----:B------:R-:W-:Y:S01]  /*e10c0*/  IMAD.WIDE R176, R180, 0x4, R172 ;  /* 0x00000004b4b07825 */ /* 0x000fe200078e02ac */
[----:B------:R-:W-:Y:S04]  /*e10d0*/  @P6 STG.E [R178.64], R246 ;  /* 0x000000f6b2006986 */ /* 0x000fe8000c101904 */
[----:B----4-:R1:W-:Y:S04]  /*e10e0*/  @P5 STG.E [R176.64], R245 ;  /* 0x000000f5b0005986 */ /* 0x0103e8000c101904 */
[----:B-1----:R-:W4:Y:S04]  /*e10f0*/  LDL.LU R245, [R1+0x1f4] ;  /* 0x0001f40001f57983 */ /* 0x002f280000300800 */
[----:B--2---:R1:W-:Y:S04]  /*e1100*/  @P4 STG.E [R2.64], R244 ;  /* 0x000000f402004986 */ /* 0x0043e8000c101904 */
[----:B-1----:R-:W2:Y:S01]  /*e1110*/  LDL.LU R244, [R1+0x1b4] ;  /* 0x0001b40001f47983 */ /* 0x002ea20000300800 */
[----:B------:R-:W-:-:S02]  /*e1120*/  ISETP.LT.AND P2, PT, R186, c[0x0][0x178], !P1 ;  /* 0x00005e00ba007a0c */ /* 0x000fc40004f41270 */
[----:B------:R-:W-:Y:S02]  /*e1130*/  ISETP.LT.AND P6, PT, R150, c[0x0][0x178], !P0 ;  /* 0x00005e0096007a0c */ /* 0x000fe400047c1270 */
[----:B------:R-:W-:Y:S02]  /*e1140*/  ISETP.LT.AND P3, PT, R151, c[0x0][0x178], !P0 ;  /* 0x00005e0097007a0c */ /* 0x000fe40004761270 */
[C---:B------:R-:W-:Y:S02]  /*e1150*/  IADD3 R181, R180.reuse, c[0x0][0x198], RZ ;  /* 0x00006600b4b57a10 */ /* 0x040fe40007ffe0ff */
[C---:B------:R-:W-:Y:S01]  /*e1160*/  IADD3 R178, R115.reuse, 0x11, RZ ;  /* 0x0000001173b27810 */ /* 0x040fe20007ffe0ff */
[----:B------:R-:W-:Y:S01]  /*e1170*/  IMAD.WIDE R2, R180, 0x4, R4 ;  /* 0x00000004b4027825 */ /* 0x000fe200078e0204 */
[----:B------:R-:W-:Y:S01]  /*e1180*/  IADD3 R182, R115, 0xf, RZ ;  /* 0x0000000f73b67810 */ /* 0x000fe20007ffe0ff */
[----:B------:R-:W2:Y:S01]  /*e1190*/  LDL.LU R187, [R1+0x98] ;  /* 0x0000980001bb7983 */ /* 0x000ea20000300800 */
[----:B------:R-:W-:Y:S01]  /*e11a0*/  ISETP.GE.AND P1, PT, R178, c[0x0][0x17c], PT ;  /* 0x00005f00b2007a0c */ /* 0x000fe20003f26270 */
[----:B------:R-:W-:Y:S01]  /*e11b0*/  IMAD.WIDE R176, R181, 0x4, R174 ;  /* 0x00000004b5b07825 */ /* 0x000fe200078e02ae */
[----:B------:R-:W-:Y:S01]  /*e11c0*/  ISETP.LT.AND P5, PT, R111, c[0x0][0x178], !P0 ;  /* 0x00005e006f007a0c */ /* 0x000fe200047a1270 */
[----:B------:R-:W2:Y:S01]  /*e11d0*/  LDL.LU R243, [R1+0x58] ;  /* 0x0000580001f37983 */ /* 0x000ea20000300800 */
[----:B------:R-:W-:Y:S01]  /*e11e0*/  ISETP.GE.AND P4, PT, R182, c[0x0][0x17c], PT ;  /* 0x00005f00b6007a0c */ /* 0x000fe20003f86270 */
[----:B------:R-:W-:Y:S01]  /*e11f0*/  IMAD.WIDE R178, R181, 0x4, R172 ;  /* 0x00000004b5b27825 */ /* 0x000fe200078e02ac */
[----:B------:R-:W-:Y:S01]  /*e1200*/  ISETP.LT.AND P0, PT, R186, c[0x0][0x178], !P0 ;  /* 0x00005e00ba007a0c */ /* 0x000fe20004701270 */
[----:B------:R1:W-:Y:S01]  /*e1210*/  @P2 STG.E [R2.64], R247 ;  /* 0x000000f702002986 */ /* 0x0003e2000c101904 */
[----:B------:R-:W-:-:S03]  /*e1220*/  ISETP.LT.AND P2, PT, R111, c[0x0][0x178], !P4 ;  /* 0x00005e006f007a0c */ /* 0x000fc60006741270 */
[----:B------:R3:W-:Y:S01]  /*e1230*/  @P6 STG.E [R176.64], R249 ;  /* 0x000000f9b0006986 */ /* 0x0007e2000c101904 */
[----:B------:R-:W-:-:S03]  /*e1240*/  ISETP.LT.AND P6, PT, R150, c[0x0][0x178], !P4 ;  /* 0x00005e0096007a0c */ /* 0x000fc600067c1270 */
[----:B---3--:R3:W-:Y:S01]  /*e1250*/  @P3 STG.E [R178.64], R248 ;  /* 0x000000f8b2003986 */ /* 0x0087e2000c101904 */
[----:B------:R-:W-:Y:S02]  /*e1260*/  ISETP.LT.AND P3, PT, R151, c[0x0][0x178], !P4 ;  /* 0x00005e0097007a0c */ /* 0x000fe40006761270 */
[C---:B------:R-:W-:Y:S01]  /*e1270*/  IADD3 R182, R181.reuse, c[0x0][0x198], RZ ;  /* 0x00006600b5b67a10 */ /* 0x040fe20007ffe0ff */
[----:B-1----:R-:W-:Y:S01]  /*e1280*/  IMAD.WIDE R2, R181, 0x4, R6 ;  /* 0x00000004b5027825 */ /* 0x002fe200078e0206 */
[----:B------:R-:W-:Y:S01]  /*e1290*/  ISETP.LT.AND P4, PT, R186, c[0x0][0x178], !P4 ;  /* 0x00005e00ba007a0c */ /* 0x000fe20006781270 */
[----:B------:R-:W2:Y:S01]  /*e12a0*/  LDL.LU R246, [R1+0x18] ;  /* 0x0000180001f67983 */ /* 0x000ea20000300800 */
[----:B------:R-:W-:Y:S01]  /*e12b0*/  IADD3 R176, R115, 0x10, RZ ;  /* 0x0000001073b07810 */ /* 0x000fe20007ffe0ff */
[----:B------:R-:W-:Y:S02]  /*e12c0*/  IMAD.WIDE R180, R181, 0x4, R4 ;  /* 0x00000004b5b47825 */ /* 0x000fe400078e0204 */
[----:B------:R1:W-:Y:S01]  /*e12d0*/  @P5 STG.E [R2.64], R184 ;  /* 0x000000b802005986 */ /* 0x0003e2000c101904 */
[----:B------:R-:W-:Y:S01]  /*e12e0*/  ISETP.GE.AND P5, PT, R176, c[0x0][0x17c], PT ;  /* 0x00005f00b0007a0c */ /* 0x000fe20003fa6270 */
[----:B------:R-:W-:-:S02]  /*e12f0*/  IMAD.WIDE R176, R182, 0x4, R172 ;  /* 0x00000004b6b07825 */ /* 0x000fc400078e02ac */
[----:B------:R1:W-:Y:S02]  /*e1300*/  @P0 STG.E [R180.64], R250 ;  /* 0x000000fab4000986 */ /* 0x0003e4000c101904 */
[C---:B---3--:R-:W-:Y:S02]  /*e1310*/  IMAD.WIDE R178, R182.reuse, 0x4, R6 ;  /* 0x00000004b6b27825 */ /* 0x048fe400078e0206 */
[----:B------:R-:W3:Y:S02]  /*e1320*/  LDL.LU R247, [R1+0x9c] ;  /* 0x00009c0001f77983 */ /* 0x000ee40000300800 */
[----:B-1----:R-:W-:-:S04]  /*e1330*/  IMAD.WIDE R2, R182, 0x4, R174 ;  /* 0x00000004b6027825 */ /* 0x002fc800078e02ae */
[----:B------:R-:W-:Y:S01]  /*e1340*/  IMAD.WIDE R180, R182, 0x4, R4 ;  /* 0x00000004b6b47825 */ /* 0x000fe200078e0204 */
[----:B------:R-:W-:Y:S04]  /*e1350*/  @P6 STG.E [R2.64], R185 ;  /* 0x000000b902006986 */ /* 0x000fe8000c101904 */
[----:B------:R-:W3:Y:S04]  /*e1360*/  LDL.LU R250, [R1+0x44b0] ;  /* 0x0044b00001fa7983 */ /* 0x000ee80000300800 */
[----:B----4-:R-:W-:Y:S04]  /*e1370*/  @P3 STG.E [R176.64], R245 ;  /* 0x000000f5b0003986 */ /* 0x010fe8000c101904 */
[----:B--2---:R-:W-:Y:S04]  /*e1380*/  @P2 STG.E [R178.64], R244 ;  /* 0x000000f4b2002986 */ /* 0x004fe8000c101904 */
[----:B------:R1:W-:Y:S04]  /*e1390*/  @P4 STG.E [R180.64], R251 ;  /* 0x000000fbb4004986 */ /* 0x0003e8000c101904 */
[----:B-1----:R-:W2:Y:S04]  /*e13a0*/  LDL.LU R251, [R1+0x44ac] ;  /* 0x0044ac0001fb7983 */ /* 0x002ea80000300800 */
[----:B------:R-:W4:Y:S04]  /*e13b0*/  LDL.LU R245, [R1+0x5c] ;  /* 0x00005c0001f57983 */ /* 0x000f280000300800 */
[----:B------:R-:W2:Y:S01]  /*e13c0*/  LDL.LU R244, [R1+0x1c] ;  /* 0x00001c0001f47983 */ /* 0x000ea20000300800 */
[----:B------:R-:W-:-:S02]  /*e13d0*/  ISETP.LT.AND P2, PT, R150, c[0x0][0x178], !P5 ;  /* 0x00005e0096007a0c */ /* 0x000fc40006f41270 */
[----:B------:R-:W-:Y:S01]  /*e13e0*/  IADD3 R182, R182, c[0x0][0x198], RZ ;  /* 0x00006600b6b67a10 */ /* 0x000fe20007ffe0ff */
[----:B------:R-:W2:Y:S01]  /*e13f0*/  LDL.LU R183, [R1+0x88] ;  /* 0x0000880001b77983 */ /* 0x000ea20000300800 */
[----:B------:R-:W-:Y:S02]  /*e1400*/  ISETP.LT.AND P4, PT, R151, c[0x0][0x178], !P5 ;  /* 0x00005e0097007a0c */ /* 0x000fe40006f81270 */
[----:B------:R-:W-:Y:S01]  /*e1410*/  ISETP.LT.AND P3, PT, R111, c[0x0][0x178], !P5 ;  /* 0x00005e006f007a0c */ /* 0x000fe20006f61270 */
[C---:B------:R-:W-:Y:S01]  /*e1420*/  IMAD.WIDE R178, R182.reuse, 0x4, R174 ;  /* 0x00000004b6b27825 */ /* 0x040fe200078e02ae */
[----:B------:R-:W-:Y:S02]  /*e1430*/  IADD3 R2, R115, 0x12, RZ ;  /* 0x0000001273027810 */ /* 0x000fe40007ffe0ff */
[C---:B------:R-:W-:Y:S01]  /*e1440*/  IADD3 R180, R182.reuse, c[0x0][0x198], RZ ;  /* 0x00006600b6b47a10 */ /* 0x040fe20007ffe0ff */
[----:B------:R-:W-:Y:S01]  /*e1450*/  IMAD.WIDE R176, R182, 0x4, R6 ;  /* 0x00000004b6b07825 */ /* 0x000fe200078e0206 */
[----:B------:R-:W-:Y:S01]  /*e1460*/  ISETP.GE.AND P0, PT, R2, c[0x0][0x17c], PT ;  /* 0x00005f0002007a0c */ /* 0x000fe20003f06270 */
[----:B------:R1:W-:Y:S02]  /*e1470*/  @P2 STG.E [R178.64], R187 ;  /* 0x000000bbb2002986 */ /* 0x0003e4000c101904 */
[----:B------:R-:W-:Y:S01]  /*e1480*/  IMAD.WIDE R2, R182, 0x4, R172 ;  /* 0x00000004b6027825 */ /* 0x000fe200078e02ac */
[----:B------:R-:W-:-:S02]  /*e1490*/  ISETP.LT.AND P5, PT, R186, c[0x0][0x178], !P5 ;  /* 0x00005e00ba007a0c */ /* 0x000fc40006fa1270 */
[----:B------:R-:W-:Y:S02]  /*e14a0*/  ISETP.LT.AND P6, PT, R150, c[0x0][0x178], !P1 ;  /* 0x00005e0096007a0c */ /* 0x000fe40004fc1270 */
[----:B------:R3:W-:Y:S01]  /*e14b0*/  @P4 STG.E [R2.64], R243 ;  /* 0x000000f302004986 */ /* 0x0007e2000c101904 */
[----:B-1----:R-:W-:-:S03]  /*e14c0*/  IMAD.WIDE R178, R182, 0x4, R4 ;  /* 0x00000004b6b27825 */ /* 0x002fc600078e0204 */
[----:B------:R-:W2:Y:S04]  /*e14d0*/  LDL.LU R182, [R1+0xe8] ;  /* 0x0000e80001b67983 */ /* 0x000ea80000300800 */
[----:B------:R1:W-:Y:S01]  /*e14e0*/  @P3 STG.E [R176.64], R246 ;  /* 0x000000f6b0003986 */ /* 0x0003e2000c101904 */
[----:B------:R-:W-:Y:S01]  /*e14f0*/  ISETP.LT.AND P3, PT, R151, c[0x0][0x178], !P1 ;  /* 0x00005e0097007a0c */ /* 0x000fe20004f61270 */
[C---:B---3--:R-:W-:Y:S02]  /*e1500*/  IMAD.WIDE R2, R180.reuse, 0x4, R174 ;  /* 0x00000004b4027825 */ /* 0x048fe400078e02ae */
[----:B------:R-:W3:Y:S04]  /*e1510*/  LDL.LU R248, [R1+0x38] ;  /* 0x0000380001f87983 */ /* 0x000ee80000300800 */
[----:B------:R-:W3:Y:S01]  /*e1520*/  LDL.LU R184, [R1+0x8] ;  /* 0x0000080001b87983 */ /* 0x000ee20000300800 */
[----:B-1----:R-:W-:-:S03]  /*e1530*/  IMAD.WIDE R176, R180, 0x4, R172 ;  /* 0x00000004b4b07825 */ /* 0x002fc600078e02ac */
[----:B------:R-:W-:Y:S04]  /*e1540*/  @P5 STG.E [R178.64], R250 ;  /* 0x000000fab2005986 */ /* 0x000fe8000c101904 */
[----:B------:R1:W-:Y:S04]  /*e1550*/  @P6 STG.E [R2.64], R247 ;  /* 0x000000f702006986 */ /* 0x0003e8000c101904 */
[----:B------:R-:W3:Y:S01]  /*e1560*/  LDL.LU R185, [R1+0xec] ;  /* 0x0000ec0001b97983 */ /* 0x000ee20000300800 */
[----:B------:R-:W-:Y:S01]  /*e1570*/  ISETP.LT.AND P4, PT, R111, c[0x0][0x178], !P1 ;  /* 0x00005e006f007a0c */ /* 0x000fe20004f81270 */
[----:B-1----:R-:W-:-:S02]  /*e1580*/  IMAD.WIDE R2, R180, 0x4, R6 ;  /* 0x00000004b4027825 */ /* 0x002fc400078e0206 */
[----:B----4-:R1:W-:Y:S04]  /*e1590*/  @P3 STG.E [R176.64], R245 ;  /* 0x000000f5b0003986 */ /* 0x0103e8000c101904 */
[----:B-1----:R-:W4:Y:S04]  /*e15a0*/  LDL.LU R245, [R1+0x8c] ;  /* 0x00008c0001f57983 */ /* 0x002f280000300800 */
[----:B------:R-:W4:Y:S04]  /*e15b0*/  LDL.LU R246, [R1+0x3c] ;  /* 0x00003c0001f67983 */ /* 0x000f280000300800 */
[----:B--2---:R1:W-:Y:S04]  /*e15c0*/  @P4 STG.E [R2.64], R244 ;  /* 0x000000f402004986 */ /* 0x0043e8000c101904 */
[----:B-1----:R-:W2:Y:S01]  /*e15d0*/  LDL.LU R244, [R1+0xc] ;  /* 0x00000c0001f47983 */ /* 0x002ea20000300800 */
[----:B------:R-:W-:-:S02]  /*e15e0*/  ISETP.LT.AND P5, PT, R186, c[0x0][0x178], !P1 ;  /* 0x00005e00ba007a0c */ /* 0x000fc40004fa1270 */
[----:B------:R-:W-:Y:S01]  /*e15f0*/  ISETP.LT.AND P1, PT, R150, c[0x0][0x178], !P0 ;  /* 0x00005e0096007a0c */ /* 0x000fe20004721270 */
[----:B------:R-:W2:Y:S01]  /*e1600*/  LDL.LU R249, [R1+0x148] ;  /* 0x0001480001f97983 */ /* 0x000ea20000300800 */
[----:B------:R-:W-:Y:S02]  /*e1610*/  IADD3 R178, R115, 0x13, RZ ;  /* 0x0000001373b27810 */ /* 0x000fe40007ffe0ff */
[----:B------:R-:W-:Y:S01]  /*e1620*/  IADD3 R181, R180, c[0x0][0x198], RZ ;  /* 0x00006600b4b57a10 */ /* 0x000fe20007ffe0ff */
[----:B------:R-:W2:Y:S01]  /*e1630*/  LDL.LU R187, [R1+0xc8] ;  /* 0x0000c80001bb7983 */ /* 0x000ea20000300800 */
[----:B------:R-:W-:Y:S02]  /*e1640*/  ISETP.LT.AND P6, PT, R151, c[0x0][0x178], !P0 ;  /* 0x00005e0097007a0c */ /* 0x000fe400047c1270 */
[----:B------:R-:W-:Y:S01]  /*e1650*/  ISETP.GE.AND P2, PT, R178, c[0x0][0x17c], PT ;  /* 0x00005f00b2007a0c */ /* 0x000fe20003f46270 */
[----:B------:R-:W-:Y:S01]  /*e1660*/  IMAD.WIDE R178, R180, 0x4, R4 ;  /* 0x00000004b4b27825 */ /* 0x000fe200078e0204 */
[----:B------:R-:W2:Y:S03]  /*e1670*/  LDL.LU R243, [R1+0x78] ;  /* 0x0000780001f37983 */ /* 0x000ea60000300800 */
[----:B------:R-:W-:Y:S01]  /*e1680*/  IMAD.WIDE R176, R181, 0x4, R174 ;  /* 0x00000004b5b07825 */ /* 0x000fe200078e02ae */
[----:B------:R-:W-:Y:S01]  /*e1690*/  @P5 STG.E [R178.64], R251 ;  /* 0x000000fbb2005986 */ /* 0x000fe2000c101904 */
[----:B------:R-:W-:-:S02]  /*e16a0*/  ISETP.LT.AND P5, PT, R111, c[0x0][0x178], !P0 ;  /* 0x00005e006f007a0c */ /* 0x000fc400047a1270 */
[----:B------:R-:W-:Y:S01]  /*e16b0*/  IMAD.WIDE R2, R181, 0x4, R172 ;  /* 0x00000004b5027825 */ /* 0x000fe200078e02ac */
[----:B------:R1:W-:Y:S01]  /*e16c0*/  @P1 STG.E [R176.64], R182 ;  /* 0x000000b6b0001986 */ /* 0x0003e2000c101904 */
[----:B------:R-:W-:Y:S02]  /*e16d0*/  ISETP.LT.AND P1, PT, R186, c[0x0][0x178], !P0 ;  /* 0x00005e00ba007a0c */ /* 0x000fe40004721270 */
[----:B------:R-:W-:Y:S01]  /*e16e0*/  ISETP.LT.AND P4, PT, R150, c[0x0][0x178], !P2 ;  /* 0x00005e0096007a0c */ /* 0x000fe20005781270 */
[----:B------:R3:W-:Y:S01]  /*e16f0*/  @P6 STG.E [R2.64], R183 ;  /* 0x000000b702006986 */ /* 0x0007e2000c101904 */
[----:B------:R-:W-:Y:S02]  /*e1700*/  ISETP.LT.AND P6, PT, R151, c[0x0][0x178], !P2 ;  /* 0x00005e0097007a0c */ /* 0x000fe400057c1270 */
[----:B------:R-:W-:Y:S01]  /*e1710*/  ISETP.LT.AND P3, PT, R111, c[0x0][0x178], !P2 ;  /* 0x00005e006f007a0c */ /* 0x000fe20005761270 */
[----:B------:R-:W2:Y:S01]  /*e1720*/  LDL.LU R247, [R1+0x28] ;  /* 0x0000280001f77983 */ /* 0x000ea20000300800 */
[----:B-1----:R-:W-:-:S04]  /*e1730*/  IMAD.WIDE R176, R181, 0x4, R4 ;  /* 0x00000004b5b07825 */ /* 0x002fc800078e0204 */
[C---:B---3--:R-:W-:Y:S01]  /*e1740*/  IMAD.WIDE R2, R181.reuse, 0x4, R6 ;  /* 0x00000004b5027825 */ /* 0x048fe200078e0206 */
[----:B------:R-:W-:-:S04]  /*e1750*/  IADD3 R181, R181, c[0x0][0x198], RZ ;  /* 0x00006600b5b57a10 */ /* 0x000fc80007ffe0ff */
[----:B------:R1:W-:Y:S01]  /*e1760*/  @P5 STG.E [R2.64], R248 ;  /* 0x000000f802005986 */ /* 0x0003e2000c101904 */
[----:B------:R-:W-:-:S03]  /*e1770*/  IADD3 R179, R115, 0x1b, RZ ;  /* 0x0000001b73b37810 */ /* 0x000fc60007ffe0ff */
[----:B------:R3:W-:Y:S01]  /*e1780*/  @P1 STG.E [R176.64], R184 ;  /* 0x000000b8b0001986 */ /* 0x0007e2000c101904 */
[----:B------:R-:W-:Y:S01]  /*e1790*/  IADD3 R178, R115, 0x14, RZ ;  /* 0x0000001473b27810 */ /* 0x000fe20007ffe0ff */
[----:B-1----:R-:W-:-:S04]  /*e17a0*/  IMAD.WIDE R2, R181, 0x4, R174 ;  /* 0x00000004b5027825 */ /* 0x002fc800078e02ae */
[----:B---3--:R-:W-:Y:S01]  /*e17b0*/  IMAD.WIDE R176, R181, 0x4, R172 ;  /* 0x00000004b5b07825 */ /* 0x008fe200078e02ac */
[----:B------:R1:W-:Y:S01]  /*e17c0*/  @P4 STG.E [R2.64], R185 ;  /* 0x000000b902004986 */ /* 0x0003e2000c101904 */
[----:B------:R-:W-:Y:S02]  /*e17d0*/  ISETP.GE.AND P0, PT, R179, c[0x0][0x17c], PT ;  /* 0x00005f00b3007a0c */ /* 0x000fe40003f06270 */
[----:B------:R-:W-:Y:S01]  /*e17e0*/  ISETP.GE.AND P5, PT, R178, c[0x0][0x17c], PT ;  /* 0x00005f00b2007a0c */ /* 0x000fe20003fa6270 */
[----:B------:R-:W-:Y:S01]  /*e17f0*/  IMAD.WIDE R178, R181, 0x4, R6 ;  /* 0x00000004b5b27825 */ /* 0x000fe200078e0206 */
[----:B------:R-:W-:-:S03]  /*e1800*/  ISETP.LT.AND P2, PT, R186, c[0x0][0x178], !P2 ;  /* 0x00005e00ba007a0c */ /* 0x000fc60005741270 */
[----:B-1----:R-:W-:Y:S01]  /*e1810*/  IMAD.WIDE R2, R181, 0x4, R4 ;  /* 0x00000004b5027825 */ /* 0x002fe200078e0204 */
[----:B----4-:R1:W-:Y:S04]  /*e1820*/  @P6 STG.E [R176.64], R245 ;  /* 0x000000f5b0006986 */ /* 0x0103e8000c101904 */
[----:B------:R3:W-:Y:S04]  /*e1830*/  @P3 STG.E [R178.64], R246 ;  /* 0x000000f6b2003986 */ /* 0x0007e8000c101904 */
[----:B-1----:R-:W4:Y:S04]  /*e1840*/  LDL.LU R245, [R1+0x14c] ;  /* 0x00014c0001f57983 */ /* 0x002f280000300800 */
[----:B------:R-:W4:Y:S04]  /*e1850*/  LDL.LU R248, [R1+0xcc] ;  /* 0x0000cc0001f87983 */ /* 0x000f280000300800 */
[----:B---3--:R-:W3:Y:S04]  /*e1860*/  LDL.LU R246, [R1+0x7c] ;  /* 0x00007c0001f67983 */ /* 0x008ee80000300800 */
[----:B--2---:R1:W-:Y:S04]  /*e1870*/  @P2 STG.E [R2.64], R244 ;  /* 0x000000f402002986 */ /* 0x0043e8000c101904 */
[----:B-1----:R-:W2:Y:S01]  /*e1880*/  LDL.LU R244, [R1+0x2c] ;  /* 0x00002c0001f47983 */ /* 0x002ea20000300800 */
[----:B------:R-:W-:-:S02]  /*e1890*/  ISETP.LT.AND P1, PT, R150, c[0x0][0x178], !P5 ;  /* 0x00005e0096007a0c */ /* 0x000fc40006f21270 */
[----:B------:R-:W-:Y:S01]  /*e18a0*/  IADD3 R180, R181, c[0x0][0x198], RZ ;  /* 0x00006600b5b47a10 */ /* 0x000fe20007ffe0ff */
[----:B------:R-:W2:Y:S01]  /*e18b0*/  LDL.LU R184, [R1+0x188] ;  /* 0x0001880001b87983 */ /* 0x000ea20000300800 */
[----:B------:R-:W-:Y:S02]  /*e18c0*/  ISETP.LT.AND P3, PT, R151, c[0x0][0x178], !P5 ;  /* 0x00005e0097007a0c */ /* 0x000fe40006f61270 */
[----:B------:R-:W-:Y:S01]  /*e18d0*/  IADD3 R178, R115, 0x15, RZ ;  /* 0x0000001573b27810 */ /* 0x000fe20007ffe0ff */
[----:B------:R-:W-:Y:S01]  /*e18e0*/  IMAD.WIDE R176, R180, 0x4, R174 ;  /* 0x00000004b4b07825 */ /* 0x000fe200078e02ae */
[----:B------:R-:W-:Y:S01]  /*e18f0*/  ISETP.LT.AND P6, PT, R111, c[0x0][0x178], !P5 ;  /* 0x00005e006f007a0c */ /* 0x000fe20006fc1270 */
[----:B------:R-:W2:Y:S01]  /*e1900*/  LDL.LU R185, [R1+0x108] ;  /* 0x0001080001b97983 */ /* 0x000ea20000300800 */
[----:B------:R-:W-:Y:S01]  /*e1910*/  ISETP.GE.AND P4, PT, R178, c[0x0][0x17c], PT ;  /* 0x00005f00b2007a0c */ /* 0x000fe20003f86270 */
[----:B------:R-:W-:Y:S01]  /*e1920*/  IMAD.WIDE R2, R180, 0x4, R6 ;  /* 0x00000004b4027825 */ /* 0x000fe200078e0206 */
[----:B------:R-:W-:Y:S01]  /*e1930*/  ISETP.LT.AND P5, PT, R186, c[0x0][0x178], !P5 ;  /* 0x00005e00ba007a0c */ /* 0x000fe20006fa1270 */
[----:B------:R1:W-:Y:S01]  /*e1940*/  @P1 STG.E [R176.64], R249 ;  /* 0x000000f9b0001986 */ /* 0x0003e2000c101904 */
[----:B------:R-:W-:-:S02]  /*e1950*/  ISETP.LT.AND P1, PT, R150, c[0x0][0x178], !P4 ;  /* 0x00005e0096007a0c */ /* 0x000fc40006721270 */
[----:B------:R-:W-:Y:S02]  /*e1960*/  IADD3 R178, R115, 0x16, RZ ;  /* 0x0000001673b27810 */ /* 0x000fe40007ffe0ff */
[C---:B------:R-:W-:Y:S01]  /*e1970*/  IADD3 R181, R180.reuse, c[0x0][0x198], RZ ;  /* 0x00006600b4b57a10 */ /* 0x040fe20007ffe0ff */
[----:B-1----:R-:W-:Y:S01]  /*e1980*/  IMAD.WIDE R176, R180, 0x4, R172 ;  /* 0x00000004b4b07825 */ /* 0x002fe200078e02ac */
[----:B------:R-:W-:-:S04]  /*e1990*/  ISETP.GE.AND P2, PT, R178, c[0x0][0x17c], PT ;  /* 0x00005f00b2007a0c */ /* 0x000fc80003f46270 */
[----:B------:R1:W-:Y:S01]  /*e19a0*/  @P3 STG.E [R176.64], R187 ;  /* 0x000000bbb0003986 */ /* 0x0003e2000c101904 */
[----:B------:R-:W-:Y:S01]  /*e19b0*/  ISETP.LT.AND P3, PT, R151, c[0x0][0x178], !P4 ;  /* 0x00005e0097007a0c */ /* 0x000fe20006761270 */
[----:B------:R-:W-:Y:S02]  /*e19c0*/  IMAD.WIDE R178, R180, 0x4, R4 ;  /* 0x00000004b4b27825 */ /* 0x000fe400078e0204 */
[----:B------:R1:W-:Y:S01]  /*e19d0*/  @P6 STG.E [R2.64], R243 ;  /* 0x000000f302006986 */ /* 0x0003e2000c101904 */
[----:B------:R-:W-:-:S03]  /*e19e0*/  ISETP.LT.AND P6, PT, R111, c[0x0][0x178], !P4 ;  /* 0x00005e006f007a0c */ /* 0x000fc600067c1270 */
[----:B-1----:R-:W2:Y:S04]  /*e19f0*/  LDL.LU R187, [R1+0xa8] ;  /* 0x0000a80001bb7983 */ /* 0x002ea80000300800 */
[----:B------:R-:W2:Y:S01]  /*e1a00*/  LDL.LU R243, [R1+0x48] ;  /* 0x0000480001f37983 */ /* 0x000ea20000300800 */
[----:B------:R-:W-:-:S03]  /*e1a10*/  IMAD.WIDE R2, R181, 0x4, R174 ;  /* 0x00000004b5027825 */ /* 0x000fc600078e02ae */
[----:B------:R1:W-:Y:S01]  /*e1a20*/  @P5 STG.E [R178.64], R247 ;  /* 0x000000f7b2005986 */ /* 0x0003e2000c101904 */
[----:B------:R-:W-:-:S03]  /*e1a30*/  IMAD.WIDE R176, R181, 0x4, R172 ;  /* 0x00000004b5b07825 */ /* 0x000fc600078e02ac */
[----:B-1----:R-:W2:Y:S01]  /*e1a40*/  LDL.LU R247, [R1+0x18c] ;  /* 0x00018c0001f77983 */ /* 0x002ea20000300800 */
[----:B------:R-:W-:Y:S02]  /*e1a50*/  ISETP.LT.AND P4, PT, R186, c[0x0][0x178], !P4 ;  /* 0x00005e00ba007a0c */ /* 0x000fe40006781270 */
[----:B------:R-:W-:Y:S01]  /*e1a60*/  IADD3 R178, R115, 0x17, RZ ;  /* 0x0000001773b27810 */ /* 0x000fe20007ffe0ff */
[----:B----4-:R1:W-:Y:S04]  /*e1a70*/  @P1 STG.E [R2.64], R245 ;  /* 0x000000f502001986 */ /* 0x0103e8000c101904 */
[----:B------:R-:W-:Y:S04]  /*e1a80*/  @P3 STG.E [R176.64], R248 ;  /* 0x000000f8b0003986 */ /* 0x000fe8000c101904 */
[----:B-1----:R-:W4:Y:S01]  /*e1a90*/  LDL.LU R245, [R1+0x10c] ;  /* 0x00010c0001f57983 */ /* 0x002f220000300800 */
[----:B------:R-:W-:-:S05]  /*e1aa0*/  IMAD.WIDE R2, R181, 0x4, R6 ;  /* 0x00000004b5027825 */ /* 0x000fca00078e0206 */
[----:B---3--:R1:W-:Y:S04]  /*e1ab0*/  @P6 STG.E [R2.64], R246 ;  /* 0x000000f602006986 */ /* 0x0083e8000c101904 */
[----:B-1----:R-:W3:Y:S01]  /*e1ac0*/  LDL.LU R246, [R1+0xac] ;  /* 0x0000ac0001f67983 */ /* 0x002ee20000300800 */
[----:B------:R-:W-:Y:S01]  /*e1ad0*/  ISETP.GE.AND P1, PT, R178, c[0x0][0x17c], PT ;  /* 0x00005f00b2007a0c */ /* 0x000fe20003f26270 */
[----:B------:R-:W-:-:S05]  /*e1ae0*/  IMAD.WIDE R178, R181, 0x4, R4 ;  /* 0x00000004b5b27825 */ /* 0x000fca00078e0204 */
[----:B--2---:R1:W-:Y:S04]  /*e1af0*/  @P4 STG.E [R178.64], R244 ;  /* 0x000000f4b2004986 */ /* 0x0043e8000c101904 */
[----:B-1----:R-:W2:Y:S01]  /*e1b00*/  LDL.LU R244, [R1+0x4c] ;  /* 0x00004c0001f47983 */ /* 0x002ea20000300800 */
[----:B------:R-:W-:Y:S02]  /*e1b10*/  ISETP.LT.AND P5, PT, R150, c[0x0][0x178], !P2 ;  /* 0x00005e0096007a0c */ /* 0x000fe400057a1270 */
[----:B------:R-:W-:Y:S01]  /*e1b20*/  IADD3 R180, R181, c[0x0][0x198], RZ ;  /* 0x00006600b5b47a10 */ /* 0x000fe20007ffe0ff */
[----:B------:R-:W2:Y:S01]  /*e1b30*/  LDL.LU R251, [R1+0x168] ;  /* 0x0001680001fb7983 */ /* 0x000ea20000300800 */
[----:B------:R-:W-:Y:S02]  /*e1b40*/  ISETP.LT.AND P3, PT, R151, c[0x0][0x178], !P2 ;  /* 0x00005e0097007a0c */ /* 0x000fe40005761270 */
[----:B------:R-:W-:Y:S01]  /*e1b50*/  ISETP.LT.AND P4, PT, R111, c[0x0][0x178], !P2 ;  /* 0x00005e006f007a0c */ /* 0x000fe20005781270 */
[----:B------:R-:W-:Y:S01]  /*e1b60*/  IMAD.WIDE R176, R180, 0x4, R174 ;  /* 0x00000004b4b07825 */ /* 0x000fe200078e02ae */
[----:B------:R-:W-:-:S02]  /*e1b70*/  ISETP.LT.AND P2, PT, R186, c[0x0][0x178], !P2 ;  /* 0x00005e00ba007a0c */ /* 0x000fc40005741270 */
[----:B------:R-:W-:Y:S01]  /*e1b80*/  ISETP.LT.AND P6, PT, R151, c[0x0][0x178], !P1 ;  /* 0x00005e0097007a0c */ /* 0x000fe20004fc1270 */
[----:B------:R-:W-:Y:S02]  /*e1b90*/  IMAD.WIDE R2, R180, 0x4, R6 ;  /* 0x00000004b4027825 */ /* 0x000fe400078e0206 */
[----:B------:R1:W-:Y:S01]  /*e1ba0*/  @P5 STG.E [R176.64], R184 ;  /* 0x000000b8b0005986 */ /* 0x0003e2000c101904 */
[----:B------:R-:W-:Y:S01]  /*e1bb0*/  ISETP.LT.AND P5, PT, R150, c[0x0][0x178], !P1 ;  /* 0x00005e0096007a0c */ /* 0x000fe20004fa1270 */
[C---:B------:R-:W-:Y:S01]  /*e1bc0*/  IMAD.WIDE R178, R180.reuse, 0x4, R4 ;  /* 0x00000004b4b27825 */ /* 0x040fe200078e0204 */
[----:B------:R-:W-:-:S03]  /*e1bd0*/  IADD3 R181, R180, c[0x0][0x198], RZ ;  /* 0x00006600b4b57a10 */ /* 0x000fc60007ffe0ff */
[----:B-1----:R-:W-:Y:S01]  /*e1be0*/  IMAD.WIDE R176, R180, 0x4, R172 ;  /* 0x00000004b4b07825 */ /* 0x002fe200078e02ac */
[----:B------:R-:W2:Y:S04]  /*e1bf0*/  LDL.LU R184, [R1+0xd8] ;  /* 0x0000d80001b87983 */ /* 0x000ea80000300800 */
[----:B------:R1:W-:Y:S04]  /*e1c00*/  @P3 STG.E [R176.64], R185 ;  /* 0x000000b9b0003986 */ /* 0x0003e8000c101904 */
[----:B------:R1:W-:Y:S04]  /*e1c10*/  @P4 STG.E [R2.64], R187 ;  /* 0x000000bb02004986 */ /* 0x0003e8000c101904 */
[----:B------:R-:W-:Y:S01]  /*e1c20*/  @P2 STG.E [R178.64], R243 ;  /* 0x000000f3b2002986 */ /* 0x000fe2000c101904 */
[----:B------:R-:W-:Y:S01]  /*e1c30*/  ISETP.LT.AND P2, PT, R111, c[0x0][0x178], !P1 ;  /* 0x00005e006f007a0c */ /* 0x000fe20004f41270 */
[----:B-1----:R-:W-:-:S02]  /*e1c40*/  IMAD.WIDE R176, R181, 0x4, R174 ;  /* 0x00000004b5b07825 */ /* 0x002fc400078e02ae */
[----:B------:R-:W2:Y:S02]  /*e1c50*/  LDL.LU R248, [R1+0x68] ;  /* 0x0000680001f87983 */ /* 0x000ea40000300800 */
[C---:B------:R-:W-:Y:S02]  /*e1c60*/  IMAD.WIDE R2, R181.reuse, 0x4, R172 ;  /* 0x00000004b5027825 */ /* 0x040fe400078e02ac */
[----:B------:R1:W-:Y:S04]  /*e1c70*/  @P5 STG.E [R176.64], R247 ;  /* 0x000000f7b0005986 */ /* 0x0003e8000c101904 */
[----:B------:R-:W2:Y:S04]  /*e1c80*/  LDL.LU R185, [R1+0x1cc] ;  /* 0x0001cc0001b97983 */ /* 0x000ea80000300800 */
[----:B-1----:R-:W2:Y:S01]  /*e1c90*/  LDL.LU R247, [R1+0x16c] ;  /* 0x00016c0001f77983 */ /* 0x002ea20000300800 */
[----:B------:R-:W-:Y:S01]  /*e1ca0*/  ISETP.LT.AND P1, PT, R186, c[0x0][0x178], !P1 ;  /* 0x00005e00ba007a0c */ /* 0x000fe20004f21270 */
[----:B------:R-:W-:-:S02]  /*e1cb0*/  IMAD.WIDE R176, R181, 0x4, R4 ;  /* 0x00000004b5b07825 */ /* 0x000fc400078e0204 */
[----:B----4-:R1:W-:Y:S02]  /*e1cc0*/  @P6 STG.E [R2.64], R245 ;  /* 0x000000f502006986 */ /* 0x0103e4000c101904 */
[----:B-1----:R-:W-:Y:S02]  /*e1cd0*/  IMAD.WIDE R2, R181, 0x4, R6 ;  /* 0x00000004b5027825 */ /* 0x002fe400078e0206 */
[----:B------:R-:W4:Y:S04]  /*e1ce0*/  LDL.LU R245, [R1+0xdc] ;  /* 0x0000dc0001f57983 */ /* 0x000f280000300800 */
[----:B---3--:R1:W-:Y:S04]  /*e1cf0*/  @P2 STG.E [R2.64], R246 ;  /* 0x000000f602002986 */ /* 0x0083e8000c101904 */
[----:B-1----:R-:W3:Y:S04]  /*e1d00*/  LDL.LU R3, [R1+0x1c8] ;  /* 0x0001c80001037983 */ /* 0x002ee80000300800 */
[----:B--2---:R1:W-:Y:S04]  /*e1d10*/  @P1 STG.E [R176.64], R244 ;  /* 0x000000f4b0001986 */ /* 0x0043e8000c101904 */
[----:B-1----:R-:W2:Y:S01]  /*e1d20*/  LDL.LU R244, [R1+0x6c] ;  /* 0x00006c0001f47983 */ /* 0x002ea20000300800 */
[----:B------:R-:W-:-:S02]  /*e1d30*/  IADD3 R182, R115, 0x18, RZ ;  /* 0x0000001873b67810 */ /* 0x000fc40007ffe0ff */
[----:B------:R-:W-:Y:S01]  /*e1d40*/  IADD3 R183, R115, 0x19, RZ ;  /* 0x0000001973b77810 */ /* 0x000fe20007ffe0ff */
[----:B------:R-:W2:Y:S01]  /*e1d50*/  LDL.LU R250, [R1+0x1e8] ;  /* 0x0001e80001fa7983 */ /* 0x000ea20000300800 */
[----:B------:R-:W-:Y:S02]  /*e1d60*/  ISETP.GE.AND P3, PT, R182, c[0x0][0x17c], PT ;  /* 0x00005f00b6007a0c */ /* 0x000fe40003f66270 */
[----:B------:R-:W-:Y:S01]  /*e1d70*/  ISETP.GE.AND P2, PT, R183, c[0x0][0x17c], PT ;  /* 0x00005f00b7007a0c */ /* 0x000fe20003f46270 */
[----:B------:R-:W2:Y:S01]  /*e1d80*/  LDL.LU R249, [R1+0x198] ;  /* 0x0001980001f97983 */ /* 0x000ea20000300800 */
[----:B------:R-:W-:Y:S02]  /*e1d90*/  ISETP.LT.AND P5, PT, R150, c[0x0][0x178], !P3 ;  /* 0x00005e0096007a0c */ /* 0x000fe40005fa1270 */
[----:B------:R-:W-:Y:S01]  /*e1da0*/  ISETP.LT.AND P4, PT, R151, c[0x0][0x178], !P3 ;  /* 0x00005e0097007a0c */ /* 0x000fe20005f81270 */
[----:B------:R-:W2:Y:S01]  /*e1db0*/  LDL.LU R187, [R1+0x158] ;  /* 0x0001580001bb7983 */ /* 0x000ea20000300800 */
[----:B------:R-:W-:-:S02]  /*e1dc0*/  IADD3 R182, R181, c[0x0][0x198], RZ ;  /* 0x00006600b5b67a10 */ /* 0x000fc40007ffe0ff */
[----:B------:R-:W-:Y:S01]  /*e1dd0*/  ISETP.LT.AND P6, PT, R111, c[0x0][0x178], !P3 ;  /* 0x00005e006f007a0c */ /* 0x000fe20005fc1270 */
[----:B------:R-:W2:Y:S02]  /*e1de0*/  LDL.LU R243, [R1+0xb8] ;  /* 0x0000b80001f37983 */ /* 0x000ea40000300800 */
[----:B------:R-:W-:-:S04]  /*e1df0*/  IMAD.WIDE R178, R182, 0x4, R174 ;  /* 0x00000004b6b27825 */ /* 0x000fc800078e02ae */
[----:B------:R-:W-:Y:S01]  /*e1e00*/  IMAD.WIDE R180, R182, 0x4, R172 ;  /* 0x00000004b6b47825 */ /* 0x000fe200078e02ac */
[----:B------:R-:W-:Y:S01]  /*e1e10*/  ISETP.LT.AND P3, PT, R186, c[0x0][0x178], !P3 ;  /* 0x00005e00ba007a0c */ /* 0x000fe20005f61270 */
[----:B------:R-:W2:Y:S01]  /*e1e20*/  LDL.LU R246, [R1+0x1ec] ;  /* 0x0001ec0001f67983 */ /* 0x000ea20000300800 */
[----:B------:R-:W-:Y:S02]  /*e1e30*/  IADD3 R183, R182, c[0x0][0x198], RZ ;  /* 0x00006600b6b77a10 */ /* 0x000fe40007ffe0ff */
[----:B------:R-:W-:-:S03]  /*e1e40*/  ISETP.LT.AND P1, PT, R111, c[0x0][0x178], !P2 ;  /* 0x00005e006f007a0c */ /* 0x000fc60005721270 */
[----:B------:R-:W-:Y:S01]  /*e1e50*/  IMAD.WIDE R176, R183, 0x4, R174 ;  /* 0x00000004b7b07825 */ /* 0x000fe200078e02ae */
[----:B---3--:R1:W-:Y:S01]  /*e1e60*/  @P5 STG.E [R178.64], R3 ;  /* 0x00000003b2005986 */ /* 0x0083e2000c101904 */
[----:B------:R-:W-:-:S03]  /*e1e70*/  ISETP.LT.AND P5, PT, R150, c[0x0][0x178], !P2 ;  /* 0x00005e0096007a0c */ /* 0x000fc600057a1270 */
[----:B------:R3:W-:Y:S01]  /*e1e80*/  @P4 STG.E [R180.64], R251 ;  /* 0x000000fbb4004986 */ /* 0x0007e2000c101904 */
[----:B------:R-:W-:Y:S01]  /*e1e90*/  ISETP.LT.AND P4, PT, R151, c[0x0][0x178], !P2 ;  /* 0x00005e0097007a0c */ /* 0x000fe20005781270 */
[----:B-1----:R-:W-:-:S05]  /*e1ea0*/  IMAD.WIDE R2, R182, 0x4, R6 ;  /* 0x00000004b6027825 */ /* 0x002fca00078e0206 */
[----:B------:R1:W-:Y:S01]  /*e1eb0*/  @P6 STG.E [R2.64], R184 ;  /* 0x000000b802006986 */ /* 0x0003e2000c101904 */
[----:B------:R-:W-:Y:S01]  /*e1ec0*/  IMAD.WIDE R178, R183, 0x4, R172 ;  /* 0x00000004b7b27825 */ /* 0x000fe200078e02ac */
[----:B------:R-:W-:-:S03]  /*e1ed0*/  ISETP.LT.AND P2, PT, R186, c[0x0][0x178], !P2 ;  /* 0x00005e00ba007a0c */ /* 0x000fc60005741270 */
[----:B---3--:R-:W-:-:S04]  /*e1ee0*/  IMAD.WIDE R180, R183, 0x4, R6 ;  /* 0x00000004b7b47825 */ /* 0x008fc800078e0206 */
[----:B-1----:R-:W-:-:S05]  /*e1ef0*/  IMAD.WIDE R2, R182, 0x4, R4 ;  /* 0x00000004b6027825 */ /* 0x002fca00078e0204 */
[----:B------:R1:W-:Y:S04]  /*e1f00*/  @P3 STG.E [R2.64], R248 ;  /* 0x000000f802003986 */ /* 0x0003e8000c101904 */
[----:B------:R-:W-:Y:S04]  /*e1f10*/  @P5 STG.E [R176.64], R185 ;  /* 0x000000b9b0005986 */ /* 0x000fe8000c101904 */
[----:B------:R3:W-:Y:S04]  /*e1f20*/  @P4 STG.E [R178.64], R247 ;  /* 0x000000f7b2004986 */ /* 0x0007e8000c101904 */
[----:B----4-:R4:W-:Y:S01]  /*e1f30*/  @P1 STG.E [R180.64], R245 ;  /* 0x000000f5b4001986 */ /* 0x0109e2000c101904 */
[----:B-1----:R-:W-:-:S03]  /*e1f40*/  IMAD.WIDE R2, R183, 0x4, R4 ;  /* 0x00000004b7027825 */ /* 0x002fc600078e0204 */
[----:B---3--:R-:W3:Y:S04]  /*e1f50*/  LDL.LU R247, [R1+0x19c] ;  /* 0x00019c0001f77983 */ /* 0x008ee80000300800 */
[----:B----4-:R-:W4:Y:S04]  /*e1f60*/  LDL.LU R245, [R1+0x15c] ;  /* 0x00015c0001f57983 */ /* 0x010f280000300800 */
[----:B--2---:R1:W-:Y:S04]  /*e1f70*/  @P2 STG.E [R2.64], R244 ;  /* 0x000000f402002986 */ /* 0x0043e8000c101904 */
[----:B-1----:R-:W2:Y:S01]  /*e1f80*/  LDL.LU R244, [R1+0xbc] ;  /* 0x0000bc0001f47983 */ /* 0x002ea20000300800 */
[----:B------:R-:W-:-:S02]  /*e1f90*/  IADD3 R184, R115, 0x1a, RZ ;  /* 0x0000001a73b87810 */ /* 0x000fc40007ffe0ff */
[----:B------:R-:W-:Y:S01]  /*e1fa0*/  IADD3 R176, R183, c[0x0][0x198], RZ ;  /* 0x00006600b7b07a10 */ /* 0x000fe20007ffe0ff */
[----:B------:R-:W2:Y:S01]  /*e1fb0*/  LDL.LU R248, [R1+0x218] ;  /* 0x0002180001f87983 */ /* 0x000ea20000300800 */
[----:B------:R-:W-:Y:S02]  /*e1fc0*/  ISETP.GE.AND P6, PT, R184, c[0x0][0x17c], PT ;  /* 0x00005f00b8007a0c */ /* 0x000fe40003fc6270 */
[----:B------:R-:W-:Y:S01]  /*e1fd0*/  ISETP.LT.AND P2, PT, R150, c[0x0][0x178], !P0 ;  /* 0x00005e0096007a0c */ /* 0x000fe20004741270 */
[----:B------:R-:W-:Y:S01]  /*e1fe0*/  IMAD.WIDE R182, R176, 0x4, R174 ;  /* 0x00000004b0b67825 */ /* 0x000fe200078e02ae */
[----:B------:R-:W-:Y:S01]  /*e1ff0*/  ISETP.LT.AND P3, PT, R150, c[0x0][0x178], !P6 ;  /* 0x00005e0096007a0c */ /* 0x000fe20007761270 */
[----:B------:R-:W2:Y:S01]  /*e2000*/  LDL.LU R185, [R1+0x1d8] ;  /* 0x0001d80001b97983 */ /* 0x000ea20000300800 */
[----:B------:R-:W-:Y:S02]  /*e2010*/  ISETP.LT.AND P1, PT, R151, c[0x0][0x178], !P6 ;  /* 0x00005e0097007a0c */ /* 0x000fe40007721270 */
[----:B------:R-:W-:-:S02]  /*e2020*/  ISETP.LT.AND P5, PT, R111, c[0x0][0x178], !P6 ;  /* 0x00005e006f007a0c */ /* 0x000fc400077a1270 */
[----:B------:R-:W-:Y:S02]  /*e2030*/  ISETP.LT.AND P6, PT, R186, c[0x0][0x178], !P6 ;  /* 0x00005e00ba007a0c */ /* 0x000fe400077c1270 */
[----:B------:R-:W-:Y:S02]  /*e2040*/  IADD3 R177, R115, 0x1c, RZ ;  /* 0x0000001c73b17810 */ /* 0x000fe40007ffe0ff */
[C---:B------:R-:W-:Y:S01]  /*e2050*/  IADD3 R2, R176.reuse, c[0x0][0x198], RZ ;  /* 0x00006600b0027a10 */ /* 0x040fe20007ffe0ff */
[C---:B------:R-:W-:Y:S01]  /*e2060*/  IMAD.WIDE R180, R176.reuse, 0x4, R172 ;  /* 0x00000004b0b47825 */ /* 0x040fe200078e02ac */
[----:B------:R-:W-:Y:S01]  /*e2070*/  ISETP.GE.AND P4, PT, R177, c[0x0][0x17c], PT ;  /* 0x00005f00b1007a0c */ /* 0x000fe20003f86270 */
[----:B------:R1:W-:Y:S02]  /*e2080*/  @P3 STG.E [R182.64], R250 ;  /* 0x000000fab6003986 */ /* 0x0003e4000c101904 */
[----:B------:R-:W-:Y:S01]  /*e2090*/  IMAD.WIDE R178, R176, 0x4, R6 ;  /* 0x00000004b0b27825 */ /* 0x000fe200078e0206 */
[----:B------:R-:W-:-:S03]  /*e20a0*/  ISETP.LT.AND P3, PT, R151, c[0x0][0x178], !P0 ;  /* 0x00005e0097007a0c */ /* 0x000fc60004761270 */
[----:B------:R-:W-:Y:S01]  /*e20b0*/  IMAD.WIDE R176, R176, 0x4, R4 ;  /* 0x00000004b0b07825 */ /* 0x000fe200078e0204 */
[----:B------:R-:W-:Y:S03]  /*e20c0*/  @P1 STG.E [R180.64], R249 ;  /* 0x000000f9b4001986 */ /* 0x000fe6000c101904 */
[----:B-1----:R-:W-:Y:S01]  /*e20d0*/  IMAD.WIDE R182, R2, 0x4, R174 ;  /* 0x0000000402b67825 */ /* 0x002fe200078e02ae */
[----:B------:R1:W-:Y:S04]  /*e20e0*/  @P5 STG.E [R178.64], R187 ;  /* 0x000000bbb2005986 */ /* 0x0003e8000c101904 */
[----:B------:R1:W-:Y:S04]  /*e20f0*/  @P6 STG.E [R176.64], R243 ;  /* 0x000000f3b0006986 */ /* 0x0003e8000c101904 */
[----:B------:R1:W-:Y:S01]  /*e2100*/  @P2 STG.E [R182.64], R246 ;  /* 0x000000f6b6002986 */ /* 0x0003e2000c101904 */
[----:B------:R-:W-:-:S03]  /*e2110*/  ISETP.LT.AND P2, PT, R111, c[0x0][0x178], !P0 ;  /* 0x00005e006f007a0c */ /* 0x000fc60004741270 */
[----:B-1----:R-:W2:Y:S01]  /*e2120*/  LDL.LU R187, [R1+0x178] ;  /* 0x0001780001bb7983 */ /* 0x002ea20000300800 */
[----:B------:R-:W-:Y:S01]  /*e2130*/  IMAD.WIDE R178, R2, 0x4, R172 ;  /* 0x0000000402b27825 */ /* 0x000fe200078e02ac */
[----:B------:R-:W-:Y:S02]  /*e2140*/  ISETP.LT.AND P0, PT, R186, c[0x0][0x178], !P0 ;  /* 0x00005e00ba007a0c */ /* 0x000fe40004701270 */
[----:B------:R-:W2:Y:S01]  /*e2150*/  LDL.LU R243, [R1+0xf8] ;  /* 0x0000f80001f37983 */ /* 0x000ea20000300800 */
[C---:B------:R-:W-:Y:S01]  /*e2160*/  IMAD.WIDE R176, R2.reuse, 0x4, R6 ;  /* 0x0000000402b07825 */ /* 0x040fe200078e0206 */
[----:B------:R-:W-:Y:S02]  /*e2170*/  IADD3 R3, R115, 0x1d, RZ ;  /* 0x0000001d73037810 */ /* 0x000fe40007ffe0ff */
[----:B------:R-:W2:Y:S01]  /*e2180*/  LDL.LU R246, [R1+0x21c] ;  /* 0x00021c0001f67983 */ /* 0x000ea20000300800 */
[C---:B------:R-:W-:Y:S02]  /*e2190*/  IADD3 R182, R2.reuse, c[0x0][0x198], RZ ;  /* 0x0000660002b67a10 */ /* 0x040fe40007ffe0ff */
[----:B------:R-:W-:Y:S01]  /*e21a0*/  ISETP.GE.AND P1, PT, R3, c[0x0][0x17c], PT ;  /* 0x00005f0003007a0c */ /* 0x000fe20003f26270 */
[----:B------:R-:W-:Y:S01]  /*e21b0*/  IMAD.WIDE R2, R2, 0x4, R4 ;  /* 0x0000000402027825 */ /* 0x000fe200078e0204 */
[----:B---3--:R1:W-:Y:S04]  /*e21c0*/  @P3 STG.E [R178.64], R247 ;  /* 0x000000f7b2003986 */ /* 0x0083e8000c101904 */
[----:B----4-:R3:W-:Y:S04]  /*e21d0*/  @P2 STG.E [R176.64], R245 ;  /* 0x000000f5b0002986 */ /* 0x0107e8000c101904 */
[----:B-1----:R-:W4:Y:S04]  /*e21e0*/  LDL.LU R247, [R1+0x1dc] ;  /* 0x0001dc0001f77983 */ /* 0x002f280000300800 */
[----:B---3--:R-:W3:Y:S04]  /*e21f0*/  LDL.LU R245, [R1+0x17c] ;  /* 0x00017c0001f57983 */ /* 0x008ee80000300800 */
[----:B--2---:R1:W-:Y:S04]  /*e2200*/  @P0 STG.E [R2.64], R244 ;  /* 0x000000f402000986 */ /* 0x0043e8000c101904 */
[----:B-1----:R-:W2:Y:S01]  /*e2210*/  LDL.LU R244, [R1+0xfc] ;  /* 0x0000fc0001f47983 */ /* 0x002ea20000300800 */
[----:B------:R-:W-:-:S02]  /*e2220*/  ISETP.LT.AND P6, PT, R150, c[0x0][0x178], !P4 ;  /* 0x00005e0096007a0c */ /* 0x000fc400067c1270 */
[----:B------:R-:W-:Y:S01]  /*e2230*/  ISETP.LT.AND P5, PT, R151, c[0x0][0x178], !P4 ;  /* 0x00005e0097007a0c */ /* 0x000fe200067a1270 */
[C---:B------:R-:W-:Y:S01]  /*e2240*/  IMAD.WIDE R180, R182.reuse, 0x4, R174 ;  /* 0x00000004b6b47825 */ /* 0x040fe200078e02ae */
[----:B------:R-:W2:Y:S03]  /*e2250*/  LDL.LU R251, [R1+0x248] ;  /* 0x0002480001fb7983 */ /* 0x000ea60000300800 */
[----:B------:R-:W-:Y:S01]  /*e2260*/  IMAD.WIDE R178, R182, 0x4, R172 ;  /* 0x00000004b6b27825 */ /* 0x000fe200078e02ac */
[----:B------:R-:W2:Y:S05]  /*e2270*/  LDL.LU R249, [R1+0x1f8] ;  /* 0x0001f80001f97983 */ /* 0x000eaa0000300800 */
[----:B------:R1:W-:Y:S01]  /*e2280*/  @P6 STG.E [R180.64], R248 ;  /* 0x000000f8b4006986 */ /* 0x0003e2000c101904 */
[----:B------:R-:W-:-:S02]  /*e2290*/  ISETP.LT.AND P6, PT, R111, c[0x0][0x178], !P4 ;  /* 0x00005e006f007a0c */ /* 0x000fc400067c1270 */
[----:B------:R-:W-:Y:S01]  /*e22a0*/  ISETP.LT.AND P4, PT, R186, c[0x0][0x178], !P4 ;  /* 0x00005e00ba007a0c */ /* 0x000fe20006781270 */
[----:B------:R1:W-:Y:S01]  /*e22b0*/  @P5 STG.E [R178.64], R185 ;  /* 0x000000b9b2005986 */ /* 0x0003e2000c101904 */
[----:B------:R-:W-:Y:S02]  /*e22c0*/  ISETP.LT.AND P5, PT, R150, c[0x0][0x178], !P1 ;  /* 0x00005e0096007a0c */ /* 0x000fe40004fa1270 */
[----:B------:R-:W-:Y:S01]  /*e22d0*/  ISETP.LT.AND P3, PT, R151, c[0x0][0x178], !P1 ;  /* 0x00005e0097007a0c */ /* 0x000fe20004f61270 */
[C---:B------:R-:W-:Y:S01]  /*e22e0*/  IMAD.WIDE R2, R182.reuse, 0x4, R6 ;  /* 0x00000004b6027825 */ /* 0x040fe200078e0206 */
[----:B------:R-:W-:Y:S02]  /*e22f0*/  ISETP.LT.AND P0, PT, R111, c[0x0][0x178], !P1 ;  /* 0x00005e006f007a0c */ /* 0x000fe40004f01270 */
[C---:B-1----:R-:W-:Y:S01]  /*e2300*/  IADD3 R180, R182.reuse, c[0x0][0x198], RZ ;  /* 0x00006600b6b47a10 */ /* 0x042fe20007ffe0ff */
[----:B------:R-:W-:Y:S01]  /*e2310*/  IMAD.WIDE R176, R182, 0x4, R4 ;  /* 0x00000004b6b07825 */ /* 0x000fe200078e0204 */
[----:B------:R-:W2:Y:S03]  /*e2320*/  LDL.LU R248, [R1+0x1b8] ;  /* 0x0001b80001f87983 */ /* 0x000ea60000300800 */
[----:B------:R-:W-:Y:S01]  /*e2330*/  IMAD.WIDE R178, R180, 0x4, R174 ;  /* 0x00000004b4b27825 */ /* 0x000fe200078e02ae */
[----:B------:R-:W2:Y:S04]  /*e2340*/  LDL.LU R185, [R1+0x118] ;  /* 0x0001180001b97983 */ /* 0x000ea80000300800 */
[----:B------:R1:W-:Y:S01]  /*e2350*/  @P6 STG.E [R2.64], R187 ;  /* 0x000000bb02006986 */ /* 0x0003e2000c101904 */
[----:B------:R-:W-:-:S03]  /*e2360*/  ISETP.LT.AND P1, PT, R186, c[0x0][0x178], !P1 ;  /* 0x00005e00ba007a0c */ /* 0x000fc60004f21270 */
[----:B------:R1:W-:Y:S04]  /*e2370*/  @P4 STG.E [R176.64], R243 ;  /* 0x000000f3b0004986 */ /* 0x0003e8000c101904 */
[----:B------:R-:W-:Y:S01]  /*e2380*/  @P5 STG.E [R178.64], R246 ;  /* 0x000000f6b2005986 */ /* 0x000fe2000c101904 */
[----:B-1----:R-:W-:-:S04]  /*e2390*/  IMAD.WIDE R2, R180, 0x4, R172 ;  /* 0x00000004b4027825 */ /* 0x002fc800078e02ac */
[C---:B------:R-:W-:Y:S01]  /*e23a0*/  IMAD.WIDE R176, R180.reuse, 0x4, R6 ;  /* 0x00000004b4b07825 */ /* 0x040fe200078e0206 */
[----:B----4-:R1:W-:Y:S04]  /*e23b0*/  @P3 STG.E [R2.64], R247 ;  /* 0x000000f702003986 */ /* 0x0103e8000c101904 */
[----:B---3--:R3:W-:Y:S04]  /*e23c0*/  @P0 STG.E [R176.64], R245 ;  /* 0x000000f5b0000986 */ /* 0x0087e8000c101904 */
[----:B-1----:R-:W4:Y:S01]  /*e23d0*/  LDL.LU R247, [R1+0x24c] ;  /* 0x00024c0001f77983 */ /* 0x002f220000300800 */
[----:B------:R-:W-:-:S03]  /*e23e0*/  IMAD.WIDE R2, R180, 0x4, R4 ;  /* 0x00000004b4027825 */ /* 0x000fc600078e0204 */
[----:B---3--:R-:W3:Y:S04]  /*e23f0*/  LDL.LU R245, [R1+0x1fc] ;  /* 0x0001fc0001f57983 */ /* 0x008ee80000300800 */
[----:B------:R-:W3:Y:S04]  /*e2400*/  LDL.LU R246, [R1+0x1bc] ;  /* 0x0001bc0001f67983 */ /* 0x000ee80000300800 */
        /* <DEDUP_REMOVED lines=12> */
[----:B------:R-:W-:-:S03]  /*e24d0*/  ISETP.LT.AND P0, PT, R111, c[0x0][0x178], !P6 ;  /* 0x00005e006f007a0c */ /* 0x000fc60007701270 */
[----:B------:R-:W-:-:S04]  /*e24e0*/  IMAD.WIDE R176, R181, 0x4, R174 ;  /* 0x00000004b5b07825 */ /* 0x000fc800078e02ae */
[C---:B------:R-:W-:Y:S01]  /*e24f0*/  IMAD.WIDE R178, R181.reuse, 0x4, R172 ;  /* 0x00000004b5b27825 */ /* 0x040fe200078e02ac */
[----:B------:R-:W-:Y:S01]  /*e2500*/  ISETP.LT.AND P6, PT, R186, c[0x0][0x178], !P6 ;  /* 0x00005e00ba007a0c */ /* 0x000fe200077c1270 */
[----:B------:R1:W-:Y:S04]  /*e2510*/  @P4 STG.E [R176.64], R251 ;  /* 0x000000fbb0004986 */ /* 0x0003e8000c101904 */
[----:B------:R1:W-:Y:S01]  /*e2520*/  @P5 STG.E [R178.64], R249 ;  /* 0x000000f9b2005986 */ /* 0x0003e2000c101904 */
[----:B------:R-:W-:Y:S01]  /*e2530*/  ISETP.LT.AND P5, PT, R150, c[0x0][0x178], !P3 ;  /* 0x00005e0096007a0c */ /* 0x000fe20005fa1270 */
[----:B------:R-:W-:Y:S01]  /*e2540*/  IMAD.WIDE R2, R181, 0x4, R6 ;  /* 0x00000004b5027825 */ /* 0x000fe200078e0206 */
[----:B------:R-:W-:-:S03]  /*e2550*/  ISETP.LT.AND P1, PT, R151, c[0x0][0x178], !P3 ;  /* 0x00005e0097007a0c */ /* 0x000fc60005f21270 */
[C---:B-1----:R-:W-:Y:S01]  /*e2560*/  IMAD.WIDE R176, R181.reuse, 0x4, R4 ;  /* 0x00000004b5b07825 */ /* 0x042fe200078e0204 */
[----:B------:R-:W-:Y:S01]  /*e2570*/  IADD3 R181, R181, c[0x0][0x198], RZ ;  /* 0x00006600b5b57a10 */ /* 0x000fe20007ffe0ff */
[----:B------:R1:W-:Y:S01]  /*e2580*/  @P0 STG.E [R2.64], R248 ;  /* 0x000000f802000986 */ /* 0x0003e2000c101904 */
[----:B------:R-:W-:Y:S02]  /*e2590*/  ISETP.LT.AND P4, PT, R111, c[0x0][0x178], !P3 ;  /* 0x00005e006f007a0c */ /* 0x000fe40005f81270 */
[----:B------:R-:W-:Y:S01]  /*e25a0*/  IADD3 R178, R115, 0x23, RZ ;  /* 0x0000002373b27810 */ /* 0x000fe20007ffe0ff */
[----:B------:R1:W-:Y:S01]  /*e25b0*/  @P6 STG.E [R176.64], R185 ;  /* 0x000000b9b0006986 */ /* 0x0003e2000c101904 */
[----:B------:R-:W-:Y:S02]  /*e25c0*/  ISETP.LT.AND P3, PT, R186, c[0x0][0x178], !P3 ;  /* 0x00005e00ba007a0c */ /* 0x000fe40005f61270 */
[----:B------:R-:W-:Y:S01]  /*e25d0*/  ISETP.GE.AND P0, PT, R178, c[0x0][0x17c], PT ;  /* 0x00005f00b2007a0c */ /* 0x000fe20003f06270 */
[----:B-1----:R-:W-:-:S04]  /*e25e0*/  IMAD.WIDE R2, R181, 0x4, R174 ;  /* 0x00000004b5027825 */ /* 0x002fc800078e02ae */
[----:B------:R-:W-:-:S04]  /*e25f0*/  IMAD.WIDE R176, R181, 0x4, R172 ;  /* 0x00000004b5b07825 */ /* 0x000fc800078e02ac */
[C---:B------:R-:W-:Y:S01]  /*e2600*/  IMAD.WIDE R178, R181.reuse, 0x4, R6 ;  /* 0x00000004b5b27825 */ /* 0x040fe200078e0206 */
[----:B----4-:R1:W-:Y:S04]  /*e2610*/  @P5 STG.E [R2.64], R247 ;  /* 0x000000f702005986 */ /* 0x0103e8000c101904 */
[----:B---3--:R3:W-:Y:S04]  /*e2620*/  @P1 STG.E [R176.64], R245 ;  /* 0x000000f5b0001986 */ /* 0x0087e8000c101904 */
[----:B-1----:R-:W4:Y:S01]  /*e2630*/  LDL.LU R247, [R1+0x1a0] ;  /* 0x0001a00001f77983 */ /* 0x002f220000300800 */
[----:B------:R-:W-:-:S03]  /*e2640*/  IMAD.WIDE R2, R181, 0x4, R4 ;  /* 0x00000004b5027825 */ /* 0x000fc600078e0204 */
[----:B---3--:R-:W3:Y:S04]  /*e2650*/  LDL.LU R245, [R1+0x2b4] ;  /* 0x0002b40001f57983 */ /* 0x008ee80000300800 */
[----:B------:R1:W-:Y:S04]  /*e2660*/  @P4 STG.E [R178.64], R246 ;  /* 0x000000f6b2004986 */ /* 0x0003e8000c101904 */
[----:B------:R-:W3:Y:S04]  /*e2670*/  LDL.LU R248, [R1+0x274] ;  /* 0x0002740001f87983 */ /* 0x000ee80000300800 */
[----:B-1----:R-:W3:Y:S04]  /*e2680*/  LDL.LU R246, [R1+0x224] ;  /* 0x0002240001f67983 */ /* 0x002ee80000300800 */
[----:B--2---:R1:W-:Y:S04]  /*e2690*/  @P3 STG.E [R2.64], R244 ;  /* 0x000000f402003986 */ /* 0x0043e8000c101904 */
[----:B-1----:R-:W2:Y:S01]  /*e26a0*/  LDL.LU R244, [R1+0x1a4] ;  /* 0x0001a40001f47983 */ /* 0x002ea20000300800 */
[----:B------:R-:W-:-:S02]  /*e26b0*/  IADD3 R183, R115, 0x20, RZ ;  /* 0x0000002073b77810 */ /* 0x000fc40007ffe0ff */
[----:B------:R-:W-:Y:S01]  /*e26c0*/  IADD3 R180, R181, c[0x0][0x198], RZ ;  /* 0x00006600b5b47a10 */ /* 0x000fe20007ffe0ff */
[----:B------:R-:W2:Y:S01]  /*e26d0*/  LDL.LU R249, [R1+0x310] ;  /* 0x0003100001f97983 */ /* 0x000ea20000300800 */
[----:B------:R-:W-:Y:S02]  /*e26e0*/  ISETP.GE.AND P2, PT, R183, c[0x0][0x17c], PT ;  /* 0x00005f00b7007a0c */ /* 0x000fe40003f46270 */
[----:B------:R-:W-:Y:S01]  /*e26f0*/  IADD3 R182, R115, 0x21, RZ ;  /* 0x0000002173b67810 */ /* 0x000fe20007ffe0ff */
[----:B------:R-:W-:Y:S01]  /*e2700*/  IMAD.WIDE R176, R180, 0x4, R174 ;  /* 0x00000004b4b07825 */ /* 0x000fe200078e02ae */
[----:B------:R-:W-:Y:S01]  /*e2710*/  ISETP.LT.AND P6, PT, R150, c[0x0][0x178], !P2 ;  /* 0x00005e0096007a0c */ /* 0x000fe200057c1270 */
[----:B------:R-:W2:Y:S01]  /*e2720*/  LDL.LU R185, [R1+0x2a0] ;  /* 0x0002a00001b97983 */ /* 0x000ea20000300800 */
[----:B------:R-:W-:Y:S02]  /*e2730*/  ISETP.LT.AND P5, PT, R151, c[0x0][0x178], !P2 ;  /* 0x00005e0097007a0c */ /* 0x000fe400057a1270 */
[----:B------:R-:W-:Y:S01]  /*e2740*/  ISETP.LT.AND P1, PT, R111, c[0x0][0x178], !P2 ;  /* 0x00005e006f007a0c */ /* 0x000fe20005721270 */
[----:B------:R-:W-:Y:S01]  /*e2750*/  IMAD.WIDE R178, R180, 0x4, R172 ;  /* 0x00000004b4b27825 */ /* 0x000fe200078e02ac */
[----:B------:R-:W-:-:S02]  /*e2760*/  ISETP.GE.AND P4, PT, R182, c[0x0][0x17c], PT ;  /* 0x00005f00b6007a0c */ /* 0x000fc40003f86270 */
[----:B------:R-:W-:Y:S01]  /*e2770*/  ISETP.LT.AND P2, PT, R186, c[0x0][0x178], !P2 ;  /* 0x00005e00ba007a0c */ /* 0x000fe20005741270 */
[----:B------:R-:W-:Y:S01]  /*e2780*/  IMAD.WIDE R2, R180, 0x4, R6 ;  /* 0x00000004b4027825 */ /* 0x000fe200078e0206 */
[----:B------:R-:W-:-:S03]  /*e2790*/  ISETP.LT.AND P3, PT, R151, c[0x0][0x178], !P4 ;  /* 0x00005e0097007a0c */ /* 0x000fc60006761270 */
[----:B------:R1:W-:Y:S01]  /*e27a0*/  @P6 STG.E [R176.64], R250 ;  /* 0x000000fab0006986 */ /* 0x0003e2000c101904 */
[----:B------:R-:W-:-:S03]  /*e27b0*/  ISETP.LT.AND P6, PT, R150, c[0x0][0x178], !P4 ;  /* 0x00005e0096007a0c */ /* 0x000fc600067c1270 */
[----:B------:R1:W-:Y:S01]  /*e27c0*/  @P5 STG.E [R178.64], R187 ;  /* 0x000000bbb2005986 */ /* 0x0003e2000c101904 */
[----:B------:R-:W-:Y:S02]  /*e27d0*/  ISETP.LT.AND P5, PT, R111, c[0x0][0x178], !P4 ;  /* 0x00005e006f007a0c */ /* 0x000fe400067a1270 */
[C---:B------:R-:W-:Y:S01]  /*e27e0*/  IADD3 R181, R180.reuse, c[0x0][0x198], RZ ;  /* 0x00006600b4b57a10 */ /* 0x040fe20007ffe0ff */
[----:B------:R1:W-:Y:S02]  /*e27f0*/  @P1 STG.E [R2.64], R243 ;  /* 0x000000f302001986 */ /* 0x0003e4000c101904 */
[----:B-1----:R-:W-:Y:S01]  /*e2800*/  IMAD.WIDE R176, R180, 0x4, R4 ;  /* 0x00000004b4b07825 */ /* 0x002fe200078e0204 */
[----:B------:R-:W-:Y:S01]  /*e2810*/  IADD3 R178, R115, 0x22, RZ ;  /* 0x0000002273b27810 */ /* 0x000fe20007ffe0ff */
[----:B------:R-:W2:Y:S01]  /*e2820*/  LDL.LU R187, [R1+0x250] ;  /* 0x0002500001bb7983 */ /* 0x000ea20000300800 */
[----:B------:R-:W-:Y:S01]  /*e2830*/  ISETP.LT.AND P4, PT, R186, c[0x0][0x178], !P4 ;  /* 0x00005e00ba007a0c */ /* 0x000fe20006781270 */
[C---:B------:R-:W-:Y:S01]  /*e2840*/  IMAD.WIDE R2, R181.reuse, 0x4, R174 ;  /* 0x00000004b5027825 */ /* 0x040fe200078e02ae */
[----:B------:R-:W-:Y:S01]  /*e2850*/  ISETP.GE.AND P1, PT, R178, c[0x0][0x17c], PT ;  /* 0x00005f00b2007a0c */ /* 0x000fe20003f26270 */
[----:B------:R-:W2:Y:S02]  /*e2860*/  LDL.LU R243, [R1+0x200] ;  /* 0x0002000001f37983 */ /* 0x000ea40000300800 */
[----:B------:R-:W-:-:S02]  /*e2870*/  IMAD.WIDE R178, R181, 0x4, R172 ;  /* 0x00000004b5b27825 */ /* 0x000fc400078e02ac */
[----:B----4-:R1:W-:Y:S04]  /*e2880*/  @P2 STG.E [R176.64], R247 ;  /* 0x000000f7b0002986 */ /* 0x0103e8000c101904 */
[----:B---3--:R3:W-:Y:S01]  /*e2890*/  @P6 STG.E [R2.64], R245 ;  /* 0x000000f502006986 */ /* 0x0087e2000c101904 */
[----:B-1----:R-:W-:-:S03]  /*e28a0*/  IMAD.WIDE R176, R181, 0x4, R6 ;  /* 0x00000004b5b07825 */ /* 0x002fc600078e0206 */
[----:B------:R-:W4:Y:S04]  /*e28b0*/  LDL.LU R247, [R1+0x314] ;  /* 0x0003140001f77983 */ /* 0x000f280000300800 */
[----:B------:R-:W-:Y:S01]  /*e28c0*/  @P3 STG.E [R178.64], R248 ;  /* 0x000000f8b2003986 */ /* 0x000fe2000c101904 */
[----:B---3--:R-:W-:-:S03]  /*e28d0*/  IMAD.WIDE R2, R181, 0x4, R4 ;  /* 0x00000004b5027825 */ /* 0x008fc600078e0204 */
[----:B------:R-:W3:Y:S04]  /*e28e0*/  LDL.LU R245, [R1+0x2a4] ;  /* 0x0002a40001f57983 */ /* 0x000ee80000300800 */
[----:B------:R1:W-:Y:S04]  /*e28f0*/  @P5 STG.E [R176.64], R246 ;  /* 0x000000f6b0005986 */ /* 0x0003e8000c101904 */
[----:B-1----:R-:W3:Y:S04]  /*e2900*/  LDL.LU R246, [R1+0x254] ;  /* 0x0002540001f67983 */ /* 0x002ee80000300800 */
[----:B--2---:R1:W-:Y:S04]  /*e2910*/  @P4 STG.E [R2.64], R244 ;  /* 0x000000f402004986 */ /* 0x0043e8000c101904 */
[----:B-1----:R-:W2:Y:S01]  /*e2920*/  LDL.LU R244, [R1+0x204] ;  /* 0x0002040001f47983 */ /* 0x002ea20000300800 */
[----:B------:R-:W-:-:S02]  /*e2930*/  ISETP.LT.AND P2, PT, R150, c[0x0][0x178], !P1 ;  /* 0x00005e0096007a0c */ /* 0x000fc40004f41270 */
[----:B------:R-:W-:Y:S01]  /*e2940*/  ISETP.LT.AND P3, PT, R151, c[0x0][0x178], !P1 ;  /* 0x00005e0097007a0c */ /* 0x000fe20004f61270 */
[----:B------:R-:W2:Y:S01]  /*e2950*/  LDL.LU R251, [R1+0x330] ;  /* 0x0003300001fb7983 */ /* 0x000ea20000300800 */
[----:B------:R-:W-:Y:S02]  /*e2960*/  IADD3 R178, R181, c[0x0][0x198], RZ ;  /* 0x00006600b5b27a10 */ /* 0x000fe40007ffe0ff */
[----:B------:R-:W-:Y:S01]  /*e2970*/  ISETP.LT.AND P4, PT, R111, c[0x0][0x178], !P1 ;  /* 0x00005e006f007a0c */ /* 0x000fe20004f81270 */
[----:B------:R-:W2:Y:S01]  /*e2980*/  LDL.LU R250, [R1+0x2e0] ;  /* 0x0002e00001fa7983 */ /* 0x000ea20000300800 */
[----:B------:R-:W-:Y:S01]  /*e2990*/  ISETP.LT.AND P1, PT, R186, c[0x0][0x178], !P1 ;  /* 0x00005e00ba007a0c */ /* 0x000fe20004f21270 */
[----:B------:R-:W-:Y:S01]  /*e29a0*/  IMAD.WIDE R2, R178, 0x4, R174 ;  /* 0x00000004b2027825 */ /* 0x000fe200078e02ae */
[----:B------:R-:W-:Y:S01]  /*e29b0*/  ISETP.LT.AND P6, PT, R150, c[0x0][0x178], !P0 ;  /* 0x00005e0096007a0c */ /* 0x000fe200047c1270 */
[----:B------:R-:W2:Y:S02]  /*e29c0*/  LDL.LU R248, [R1+0x280] ;  /* 0x0002800001f87983 */ /* 0x000ea40000300800 */
[----:B------:R-:W-:Y:S01]  /*e29d0*/  IMAD.WIDE R176, R178, 0x4, R172 ;  /* 0x00000004b2b07825 */ /* 0x000fe200078e02ac */
[----:B------:R-:W-:Y:S01]  /*e29e0*/  ISETP.LT.AND P5, PT, R151, c[0x0][0x178], !P0 ;  /* 0x00005e0097007a0c */ /* 0x000fe200047a1270 */
[----:B------:R1:W-:Y:S01]  /*e29f0*/  @P2 STG.E [R2.64], R249 ;  /* 0x000000f902002986 */ /* 0x0003e2000c101904 */
[----:B------:R-:W-:-:S03]  /*e2a00*/  IADD3 R179, R115, 0x24, RZ ;  /* 0x0000002473b37810 */ /* 0x000fc60007ffe0ff */
[----:B------:R1:W-:Y:S01]  /*e2a10*/  @P3 STG.E [R176.64], R185 ;  /* 0x000000b9b0003986 */ /* 0x0003e2000c101904 */
[----:B------:R-:W-:Y:S02]  /*e2a20*/  ISETP.LT.AND P3, PT, R111, c[0x0][0x178], !P0 ;  /* 0x00005e006f007a0c */ /* 0x000fe40004761270 */
[C---:B------:R-:W-:Y:S01]  /*e2a30*/  IADD3 R182, R178.reuse, c[0x0][0x198], RZ ;  /* 0x00006600b2b67a10 */ /* 0x040fe20007ffe0ff */
[----:B-1----:R-:W-:-:S04]  /*e2a40*/  IMAD.WIDE R2, R178, 0x4, R6 ;  /* 0x00000004b2027825 */ /* 0x002fc800078e0206 */
[----:B------:R-:W-:Y:S01]  /*e2a50*/  IMAD.WIDE R176, R178, 0x4, R4 ;  /* 0x00000004b2b07825 */ /* 0x000fe200078e0204 */
[----:B------:R1:W-:Y:S01]  /*e2a60*/  @P4 STG.E [R2.64], R187 ;  /* 0x000000bb02004986 */ /* 0x0003e2000c101904 */
[----:B------:R-:W-:Y:S02]  /*e2a70*/  ISETP.GE.AND P2, PT, R179, c[0x0][0x17c], PT ;  /* 0x00005f00b3007a0c */ /* 0x000fe40003f46270 */
[----:B------:R-:W-:Y:S01]  /*e2a80*/  IMAD.WIDE R178, R182, 0x4, R174 ;  /* 0x00000004b6b27825 */ /* 0x000fe200078e02ae */
[----:B------:R1:W-:Y:S01]  /*e2a90*/  @P1 STG.E [R176.64], R243 ;  /* 0x000000f3b0001986 */ /* 0x0003e2000c101904 */
[----:B------:R-:W-:Y:S02]  /*e2aa0*/  ISETP.LT.AND P1, PT, R186, c[0x0][0x178], !P0 ;  /* 0x00005e00ba007a0c */ /* 0x000fe40004721270 */
[----:B------:R-:W-:-:S04]  /*e2ab0*/  IMAD.WIDE R180, R182, 0x4, R172 ;  /* 0x00000004b6b47825 */ /* 0x000fc800078e02ac */
[C---:B-1----:R-:W-:Y:S01]  /*e2ac0*/  IMAD.WIDE R2, R182.reuse, 0x4, R6 ;  /* 0x00000004b6027825 */ /* 0x042fe200078e0206 */
[----:B------:R-:W2:Y:S04]  /*e2ad0*/  LDL.LU R243, [R1+0x230] ;  /* 0x0002300001f37983 */ /* 0x000ea80000300800 */
[----:B----4-:R1:W-:Y:S04]  /*e2ae0*/  @P6 STG.E [R178.64], R247 ;  /* 0x000000f7b2006986 */ /* 0x0103e8000c101904 */
[----:B---3--:R3:W-:Y:S04]  /*e2af0*/  @P5 STG.E [R180.64], R245 ;  /* 0x000000f5b4005986 */ /* 0x0087e8000c101904 */
[----:B-1----:R-:W4:Y:S04]  /*e2b00*/  LDL.LU R247, [R1+0x334] ;  /* 0x0003340001f77983 */ /* 0x002f280000300800 */
[----:B---3--:R-:W3:Y:S04]  /*e2b10*/  LDL.LU R245, [R1+0x2e4] ;  /* 0x0002e40001f57983 */ /* 0x008ee80000300800 */
[----:B------:R1:W-:Y:S02]  /*e2b20*/  @P3 STG.E [R2.64], R246 ;  /* 0x000000f602003986 */ /* 0x0003e4000c101904 */
[----:B-1----:R-:W-:-:S02]  /*e2b30*/  IMAD.WIDE R2, R182, 0x4, R4 ;  /* 0x00000004b6027825 */ /* 0x002fc400078e0204 */
[----:B------:R-:W3:Y:S04]  /*e2b40*/  LDL.LU R246, [R1+0x284] ;  /* 0x0002840001f67983 */ /* 0x000ee80000300800 */
[----:B--2---:R1:W-:Y:S04]  /*e2b50*/  @P1 STG.E [R2.64], R244 ;  /* 0x000000f402001986 */ /* 0x0043e8000c101904 */
[----:B-1----:R-:W2:Y:S01]  /*e2b60*/  LDL.LU R244, [R1+0x234] ;  /* 0x0002340001f47983 */ /* 0x002ea20000300800 */
[----:B------:R-:W-:Y:S02]  /*e2b70*/  ISETP.LT.AND P6, PT, R150, c[0x0][0x178], !P2 ;  /* 0x00005e0096007a0c */ /* 0x000fe400057c1270 */
[----:B------:R-:W-:Y:S01]  /*e2b80*/  ISETP.LT.AND P5, PT, R151, c[0x0][0x178], !P2 ;  /* 0x00005e0097007a0c */ /* 0x000fe200057a1270 */
[----:B------:R-:W2:Y:S01]  /*e2b90*/  LDL.LU R249, [R1+0x380] ;  /* 0x0003800001f97983 */ /* 0x000ea20000300800 */
[----:B------:R-:W-:-:S02]  /*e2ba0*/  ISETP.LT.AND P4, PT, R111, c[0x0][0x178], !P2 ;  /* 0x00005e006f007a0c */ /* 0x000fc40005781270 */
[C---:B------:R-:W-:Y:S01]  /*e2bb0*/  IADD3 R176, R115.reuse, 0x26, RZ ;  /* 0x0000002673b07810 */ /* 0x040fe20007ffe0ff */
[----:B------:R-:W2:Y:S01]  /*e2bc0*/  LDL.LU R185, [R1+0x320] ;  /* 0x0003200001b97983 */ /* 0x000ea20000300800 */
[----:B------:R-:W-:Y:S02]  /*e2bd0*/  IADD3 R183, R182, c[0x0][0x198], RZ ;  /* 0x00006600b6b77a10 */ /* 0x000fe40007ffe0ff */
[----:B------:R-:W-:Y:S01]  /*e2be0*/  IADD3 R178, R115, 0x25, RZ ;  /* 0x0000002573b27810 */ /* 0x000fe20007ffe0ff */
[----:B------:R-:W2:Y:S01]  /*e2bf0*/  LDL.LU R187, [R1+0x2c0] ;  /* 0x0002c00001bb7983 */ /* 0x000ea20000300800 */
[----:B------:R-:W-:Y:S01]  /*e2c00*/  ISETP.GE.AND P0, PT, R176, c[0x0][0x17c], PT ;  /* 0x00005f00b0007a0c */ /* 0x000fe20003f06270 */
[----:B------:R-:W-:Y:S01]  /*e2c10*/  IMAD.WIDE R176, R183, 0x4, R174 ;  /* 0x00000004b7b07825 */ /* 0x000fe200078e02ae */
[----:B------:R-:W-:-:S03]  /*e2c20*/  ISETP.GE.AND P3, PT, R178, c[0x0][0x17c], PT ;  /* 0x00005f00b2007a0c */ /* 0x000fc60003f66270 */
[C---:B------:R-:W-:Y:S01]  /*e2c30*/  IMAD.WIDE R178, R183.reuse, 0x4, R172 ;  /* 0x00000004b7b27825 */ /* 0x040fe200078e02ac */
[----:B------:R-:W-:Y:S03]  /*e2c40*/  @P6 STG.E [R176.64], R251 ;  /* 0x000000fbb0006986 */ /* 0x000fe6000c101904 */
[----:B------:R-:W-:Y:S01]  /*e2c50*/  IMAD.WIDE R180, R183, 0x4, R6 ;  /* 0x00000004b7b47825 */ /* 0x000fe200078e0206 */
[----:B------:R1:W-:Y:S01]  /*e2c60*/  @P5 STG.E [R178.64], R250 ;  /* 0x000000fab2005986 */ /* 0x0003e2000c101904 */
[----:B------:R-:W-:-:S03]  /*e2c70*/  ISETP.LT.AND P2, PT, R186, c[0x0][0x178], !P2 ;  /* 0x00005e00ba007a0c */ /* 0x000fc60005741270 */
[----:B------:R1:W-:Y:S01]  /*e2c80*/  @P4 STG.E [R180.64], R248 ;  /* 0x000000f8b4004986 */ /* 0x0003e2000c101904 */
[----:B------:R-:W-:Y:S02]  /*e2c90*/  ISETP.LT.AND P4, PT, R150, c[0x0][0x178], !P3 ;  /* 0x00005e0096007a0c */ /* 0x000fe40005f81270 */
[----:B------:R-:W-:Y:S02]  /*e2ca0*/  ISETP.LT.AND P6, PT, R151, c[0x0][0x178], !P3 ;  /* 0x00005e0097007a0c */ /* 0x000fe40005fc1270 */
[----:B------:R-:W-:Y:S02]  /*e2cb0*/  ISETP.LT.AND P1, PT, R186, c[0x0][0x178], !P3 ;  /* 0x00005e00ba007a0c */ /* 0x000fe40005f21270 */
[----:B------:R-:W-:Y:S01]  /*e2cc0*/  ISETP.LT.AND P3, PT, R111, c[0x0][0x178], !P3 ;  /* 0x00005e006f007a0c */ /* 0x000fe20005f61270 */
[C---:B-1----:R-:W-:Y:S01]  /*e2cd0*/  IMAD.WIDE R178, R183.reuse, 0x4, R4 ;  /* 0x00000004b7b27825 */ /* 0x042fe200078e0204 */
[----:B------:R-:W-:-:S04]  /*e2ce0*/  IADD3 R181, R183, c[0x0][0x198], RZ ;  /* 0x00006600b7b57a10 */ /* 0x000fc80007ffe0ff */
[----:B------:R1:W-:Y:S01]  /*e2cf0*/  @P2 STG.E [R178.64], R243 ;  /* 0x000000f3b2002986 */ /* 0x0003e2000c101904 */
[----:B------:R-:W-:-:S04]  /*e2d00*/  IMAD.WIDE R2, R181, 0x4, R174 ;  /* 0x00000004b5027825 */ /* 0x000fc800078e02ae */
[C---:B------:R-:W-:Y:S01]  /*e2d10*/  IMAD.WIDE R176, R181.reuse, 0x4, R172 ;  /* 0x00000004b5b07825 */ /* 0x040fe200078e02ac */
[----:B-1----:R-:W2:Y:S04]  /*e2d20*/  LDL.LU R243, [R1+0x260] ;  /* 0x0002600001f37983 */ /* 0x002ea80000300800 */
[----:B----4-:R1:W-:Y:S04]  /*e2d30*/  @P4 STG.E [R2.64], R247 ;  /* 0x000000f702004986 */ /* 0x0103e8000c101904 */
[----:B---3--:R3:W-:Y:S04]  /*e2d40*/  @P6 STG.E [R176.64], R245 ;  /* 0x000000f5b0006986 */ /* 0x0087e8000c101904 */
[----:B-1----:R-:W4:Y:S01]  /*e2d50*/  LDL.LU R247, [R1+0x384] ;  /* 0x0003840001f77983 */ /* 0x002f220000300800 */
[----:B------:R-:W-:-:S04]  /*e2d60*/  IMAD.WIDE R2, R181, 0x4, R6 ;  /* 0x00000004b5027825 */ /* 0x000fc800078e0206 */
[----:B---3--:R-:W-:Y:S01]  /*e2d70*/  IMAD.WIDE R176, R181, 0x4, R4 ;  /* 0x00000004b5b07825 */ /* 0x008fe200078e0204 */
[----:B------:R-:W3:Y:S04]  /*e2d80*/  LDL.LU R245, [R1+0x324] ;  /* 0x0003240001f57983 */ /* 0x000ee80000300800 */
[----:B------:R-:W-:Y:S04]  /*e2d90*/  @P3 STG.E [R2.64], R246 ;  /* 0x000000f602003986 */ /* 0x000fe8000c101904 */
[----:B--2---:R1:W-:Y:S04]  /*e2da0*/  @P1 STG.E [R176.64], R244 ;  /* 0x000000f4b0001986 */ /* 0x0043e8000c101904 */
[----:B-1----:R-:W2:Y:S01]  /*e2db0*/  LDL.LU R244, [R1+0x2c4] ;  /* 0x0002c40001f47983 */ /* 0x002ea20000300800 */
[----:B------:R-:W-:-:S02]  /*e2dc0*/  IADD3 R180, R115, 0x27, RZ ;  /* 0x0000002773b47810 */ /* 0x000fc40007ffe0ff */
[----:B------:R-:W-:Y:S01]  /*e2dd0*/  ISETP.LT.AND P5, PT, R150, c[0x0][0x178], !P0 ;  /* 0x00005e0096007a0c */ /* 0x000fe200047a1270 */
[----:B------:R-:W2:Y:S01]  /*e2de0*/  LDL.LU R246, [R1+0x264] ;  /* 0x0002640001f67983 */ /* 0x000ea20000300800 */
[----:B------:R-:W-:Y:S02]  /*e2df0*/  ISETP.LT.AND P6, PT, R151, c[0x0][0x178], !P0 ;  /* 0x00005e0097007a0c */ /* 0x000fe400047c1270 */
[----:B------:R-:W-:Y:S01]  /*e2e00*/  ISETP.GE.AND P2, PT, R180, c[0x0][0x17c], PT ;  /* 0x00005f00b4007a0c */ /* 0x000fe20003f46270 */
[----:B------:R-:W2:Y:S01]  /*e2e10*/  LDL.LU R183, [R1+0x3b0] ;  /* 0x0003b00001b77983 */ /* 0x000ea20000300800 */
[----:B------:R-:W-:Y:S02]  /*e2e20*/  ISETP.LT.AND P4, PT, R111, c[0x0][0x178], !P0 ;  /* 0x00005e006f007a0c */ /* 0x000fe40004781270 */
[----:B------:R-:W-:Y:S01]  /*e2e30*/  IADD3 R180, R181, c[0x0][0x198], RZ ;  /* 0x00006600b5b47a10 */ /* 0x000fe20007ffe0ff */
[----:B------:R-:W2:Y:S01]  /*e2e40*/  LDL.LU R184, [R1+0x350] ;  /* 0x0003500001b87983 */ /* 0x000ea20000300800 */
[----:B------:R-:W-:-:S03]  /*e2e50*/  ISETP.LT.AND P1, PT, R186, c[0x0][0x178], !P0 ;  /* 0x00005e00ba007a0c */ /* 0x000fc60004721270 */
[----:B------:R-:W-:Y:S01]  /*e2e60*/  IMAD.WIDE R178, R180, 0x4, R174 ;  /* 0x00000004b4b27825 */ /* 0x000fe200078e02ae */
[----:B------:R-:W-:Y:S01]  /*e2e70*/  ISETP.LT.AND P3, PT, R150, c[0x0][0x178], !P2 ;  /* 0x00005e0096007a0c */ /* 0x000fe20005761270 */
[----:B------:R-:W2:Y:S02]  /*e2e80*/  LDL.LU R248, [R1+0x2f0] ;  /* 0x0002f00001f87983 */ /* 0x000ea40000300800 */
[----:B------:R-:W-:-:S04]  /*e2e90*/  IMAD.WIDE R176, R180, 0x4, R172 ;  /* 0x00000004b4b07825 */ /* 0x000fc800078e02ac */
[C---:B------:R-:W-:Y:S01]  /*e2ea0*/  IMAD.WIDE R2, R180.reuse, 0x4, R6 ;  /* 0x00000004b4027825 */ /* 0x040fe200078e0206 */
[----:B------:R1:W-:Y:S01]  /*e2eb0*/  @P5 STG.E [R178.64], R249 ;  /* 0x000000f9b2005986 */ /* 0x0003e2000c101904 */
[----:B------:R-:W-:-:S03]  /*e2ec0*/  IADD3 R181, R180, c[0x0][0x198], RZ ;  /* 0x00006600b4b57a10 */ /* 0x000fc60007ffe0ff */
[----:B------:R1:W-:Y:S01]  /*e2ed0*/  @P6 STG.E [R176.64], R185 ;  /* 0x000000b9b0006986 */ /* 0x0003e2000c101904 */
[----:B------:R-:W-:-:S03]  /*e2ee0*/  ISETP.LT.AND P5, PT, R151, c[0x0][0x178], !P2 ;  /* 0x00005e0097007a0c */ /* 0x000fc600057a1270 */
[----:B------:R1:W-:Y:S01]  /*e2ef0*/  @P4 STG.E [R2.64], R187 ;  /* 0x000000bb02004986 */ /* 0x0003e2000c101904 */
[----:B------:R-:W-:Y:S02]  /*e2f00*/  ISETP.LT.AND P6, PT, R111, c[0x0][0x178], !P2 ;  /* 0x00005e006f007a0c */ /* 0x000fe400057c1270 */
[----:B-1----:R-:W-:Y:S01]  /*e2f10*/  IADD3 R178, R115, 0x2a, RZ ;  /* 0x0000002a73b27810 */ /* 0x002fe20007ffe0ff */
[----:B------:R-:W-:Y:S01]  /*e2f20*/  IMAD.WIDE R176, R181, 0x4, R174 ;  /* 0x00000004b5b07825 */ /* 0x000fe200078e02ae */
[----:B------:R-:W2:Y:S03]  /*e2f30*/  LDL.LU R187, [R1+0x290] ;  /* 0x0002900001bb7983 */ /* 0x000ea60000300800 */
[----:B------:R-:W-:Y:S01]  /*e2f40*/  IMAD.WIDE R2, R180, 0x4, R4 ;  /* 0x00000004b4027825 */ /* 0x000fe200078e0204 */
[----:B------:R-:W-:-:S04]  /*e2f50*/  ISETP.GE.AND P0, PT, R178, c[0x0][0x17c], PT ;  /* 0x00005f00b2007a0c */ /* 0x000fc80003f06270 */
[----:B------:R1:W-:Y:S01]  /*e2f60*/  @P1 STG.E [R2.64], R243 ;  /* 0x000000f302001986 */ /* 0x0003e2000c101904 */
[----:B------:R-:W-:-:S04]  /*e2f70*/  IMAD.WIDE R178, R181, 0x4, R172 ;  /* 0x00000004b5b27825 */ /* 0x000fc800078e02ac */
[----:B-1----:R-:W-:Y:S01]  /*e2f80*/  IMAD.WIDE R2, R181, 0x4, R6 ;  /* 0x00000004b5027825 */ /* 0x002fe200078e0206 */
[----:B----4-:R1:W-:Y:S04]  /*e2f90*/  @P3 STG.E [R176.64], R247 ;  /* 0x000000f7b0003986 */ /* 0x0103e8000c101904 */
[----:B-1----:R-:W4:Y:S04]  /*e2fa0*/  LDL.LU R247, [R1+0x3b4] ;  /* 0x0003b40001f77983 */ /* 0x002f280000300800 */
[----:B---3--:R1:W-:Y:S04]  /*e2fb0*/  @P5 STG.E [R178.64], R245 ;  /* 0x000000f5b2005986 */ /* 0x0083e8000c101904 */
[----:B------:R-:W3:Y:S04]  /*e2fc0*/  LDL.LU R243, [R1+0x354] ;  /* 0x0003540001f37983 */ /* 0x000ee80000300800 */
[----:B-1----:R-:W3:Y:S04]  /*e2fd0*/  LDL.LU R245, [R1+0x2f4] ;  /* 0x0002f40001f57983 */ /* 0x002ee80000300800 */
[----:B--2---:R1:W-:Y:S04]  /*e2fe0*/  @P6 STG.E [R2.64], R244 ;  /* 0x000000f402006986 */ /* 0x0043e8000c101904 */
[----:B-1----:R-:W2:Y:S01]  /*e2ff0*/  LDL.LU R244, [R1+0x294] ;  /* 0x0002940001f47983 */ /* 0x002ea20000300800 */
[----:B------:R-:W-:-:S02]  /*e3000*/  IADD3 R182, R115, 0x28, RZ ;  /* 0x0000002873b67810 */ /* 0x000fc40007ffe0ff */
[----:B------:R-:W-:Y:S01]  /*e3010*/  ISETP.LT.AND P2, PT, R186, c[0x0][0x178], !P2 ;  /* 0x00005e00ba007a0c */ /* 0x000fe20005741270 */
[----:B------:R-:W2:Y:S01]  /*e3020*/  LDL.LU R251, [R1+0x3e0] ;  /* 0x0003e00001fb7983 */ /* 0x000ea20000300800 */
[----:B------:R-:W-:Y:S02]  /*e3030*/  ISETP.GE.AND P4, PT, R182, c[0x0][0x17c], PT ;  /* 0x00005f00b6007a0c */ /* 0x000fe40003f86270 */
[----:B------:R-:W-:Y:S01]  /*e3040*/  IADD3 R176, R115, 0x29, RZ ;  /* 0x0000002973b07810 */ /* 0x000fe20007ffe0ff */
[----:B------:R-:W2:Y:S01]  /*e3050*/  LDL.LU R250, [R1+0x390] ;  /* 0x0003900001fa7983 */ /* 0x000ea20000300800 */
[----:B------:R-:W-:Y:S02]  /*e3060*/  ISETP.LT.AND P5, PT, R150, c[0x0][0x178], !P4 ;  /* 0x00005e0096007a0c */ /* 0x000fe400067a1270 */
[----:B------:R-:W-:Y:S01]  /*e3070*/  ISETP.LT.AND P3, PT, R151, c[0x0][0x178], !P4 ;  /* 0x00005e0097007a0c */ /* 0x000fe20006761270 */
[----:B------:R-:W2:Y:S01]  /*e3080*/  LDL.LU R249, [R1+0x340] ;  /* 0x0003400001f97983 */ /* 0x000ea20000300800 */
[----:B------:R-:W-:-:S02]  /*e3090*/  ISETP.LT.AND P1, PT, R111, c[0x0][0x178], !P4 ;  /* 0x00005e006f007a0c */ /* 0x000fc40006721270 */
[C---:B------:R-:W-:Y:S01]  /*e30a0*/  IADD3 R182, R181.reuse, c[0x0][0x198], RZ ;  /* 0x00006600b5b67a10 */ /* 0x040fe20007ffe0ff */
[----:B------:R-:W2:Y:S01]  /*e30b0*/  LDL.LU R185, [R1+0x2d0] ;  /* 0x0002d00001b97983 */ /* 0x000ea20000300800 */
[----:B------:R-:W-:Y:S01]  /*e30c0*/  ISETP.LT.AND P4, PT, R186, c[0x0][0x178], !P4 ;  /* 0x00005e00ba007a0c */ /* 0x000fe20006781270 */
[----:B------:R-:W-:Y:S01]  /*e30d0*/  IMAD.WIDE R180, R181, 0x4, R4 ;  /* 0x00000004b5b47825 */ /* 0x000fe200078e0204 */
[----:B------:R-:W-:-:S03]  /*e30e0*/  ISETP.GE.AND P6, PT, R176, c[0x0][0x17c], PT ;  /* 0x00005f00b0007a0c */ /* 0x000fc60003fc6270 */
[C---:B------:R-:W-:Y:S01]  /*e30f0*/  IMAD.WIDE R2, R182.reuse, 0x4, R174 ;  /* 0x00000004b6027825 */ /* 0x040fe200078e02ae */
[----:B------:R1:W-:Y:S03]  /*e3100*/  @P2 STG.E [R180.64], R246 ;  /* 0x000000f6b4002986 */ /* 0x0003e6000c101904 */
[----:B------:R-:W-:Y:S01]  /*e3110*/  IMAD.WIDE R176, R182, 0x4, R172 ;  /* 0x00000004b6b07825 */ /* 0x000fe200078e02ac */
[----:B------:R-:W-:-:S03]  /*e3120*/  ISETP.LT.AND P2, PT, R150, c[0x0][0x178], !P6 ;  /* 0x00005e0096007a0c */ /* 0x000fc60007741270 */
[C---:B------:R-:W-:Y:S01]  /*e3130*/  IMAD.WIDE R178, R182.reuse, 0x4, R6 ;  /* 0x00000004b6b27825 */ /* 0x040fe200078e0206 */
[----:B------:R1:W-:Y:S03]  /*e3140*/  @P5 STG.E [R2.64], R183 ;  /* 0x000000b702005986 */ /* 0x0003e6000c101904 */
[C---:B-1----:R-:W-:Y:S01]  /*e3150*/  IMAD.WIDE R180, R182.reuse, 0x4, R4 ;  /* 0x00000004b6b47825 */ /* 0x042fe200078e0204 */
[----:B------:R-:W-:Y:S01]  /*e3160*/  @P3 STG.E [R176.64], R184 ;  /* 0x000000b8b0003986 */ /* 0x000fe2000c101904 */
[----:B------:R-:W-:-:S03]  /*e3170*/  IADD3 R182, R182, c[0x0][0x198], RZ ;  /* 0x00006600b6b67a10 */ /* 0x000fc60007ffe0ff */
[----:B------:R1:W-:Y:S01]  /*e3180*/  @P1 STG.E [R178.64], R248 ;  /* 0x000000f8b2001986 */ /* 0x0003e2000c101904 */
[----:B------:R-:W-:-:S03]  /*e3190*/  ISETP.LT.AND P3, PT, R111, c[0x0][0x178], !P6 ;  /* 0x00005e006f007a0c */ /* 0x000fc60007761270 */
[----:B------:R-:W-:Y:S01]  /*e31a0*/  @P4 STG.E [R180.64], R187 ;  /* 0x000000bbb4004986 */ /* 0x000fe2000c101904 */
[----:B------:R-:W-:Y:S02]  /*e31b0*/  ISETP.LT.AND P4, PT, R151, c[0x0][0x178], !P6 ;  /* 0x00005e0097007a0c */ /* 0x000fe40007781270 */
[----:B------:R-:W-:Y:S01]  /*e31c0*/  ISETP.LT.AND P6, PT, R186, c[0x0][0x178], !P6 ;  /* 0x00005e00ba007a0c */ /* 0x000fe200077c1270 */
[----:B------:R-:W2:Y:S01]  /*e31d0*/  LDL.LU R246, [R1+0x3e4] ;  /* 0x0003e40001f67983 */ /* 0x000ea20000300800 */
[----:B------:R-:W-:Y:S01]  /*e31e0*/  IADD3 R2, R115, 0x2b, RZ ;  /* 0x0000002b73027810 */ /* 0x000fe20007ffe0ff */
[----:B-1----:R-:W-:-:S03]  /*e31f0*/  IMAD.WIDE R178, R182, 0x4, R174 ;  /* 0x00000004b6b27825 */ /* 0x002fc600078e02ae */
[----:B------:R-:W-:Y:S01]  /*e3200*/  ISETP.GE.AND P1, PT, R2, c[0x0][0x17c], PT ;  /* 0x00005f0002007a0c */ /* 0x000fe20003f26270 */
[----:B------:R-:W-:-:S04]  /*e3210*/  IMAD.WIDE R2, R182, 0x4, R172 ;  /* 0x00000004b6027825 */ /* 0x000fc800078e02ac */
[C---:B------:R-:W-:Y:S01]  /*e3220*/  IMAD.WIDE R176, R182.reuse, 0x4, R6 ;  /* 0x00000004b6b07825 */ /* 0x040fe200078e0206 */
[----:B----4-:R1:W-:Y:S04]  /*e3230*/  @P2 STG.E [R178.64], R247 ;  /* 0x000000f7b2002986 */ /* 0x0103e8000c101904 */
[----:B---3--:R-:W-:Y:S04]  /*e3240*/  @P4 STG.E [R2.64], R243 ;  /* 0x000000f302004986 */ /* 0x008fe8000c101904 */
[----:B-1----:R-:W3:Y:S01]  /*e3250*/  LDL.LU R247, [R1+0x394] ;  /* 0x0003940001f77983 */ /* 0x002ee20000300800 */
[----:B------:R-:W-:-:S03]  /*e3260*/  IMAD.WIDE R178, R182, 0x4, R4 ;  /* 0x00000004b6b27825 */ /* 0x000fc600078e0204 */
[----:B------:R1:W-:Y:S04]  /*e3270*/  @P3 STG.E [R176.64], R245 ;  /* 0x000000f5b0003986 */ /* 0x0003e8000c101904 */
[----:B-1----:R-:W4:Y:S04]  /*e3280*/  LDL.LU R245, [R1+0x344] ;  /* 0x0003440001f57983 */ /* 0x002f280000300800 */
[----:B--2---:R1:W-:Y:S04]  /*e3290*/  @P6 STG.E [R178.64], R244 ;  /* 0x000000f4b2006986 */ /* 0x0043e8000c101904 */
[----:B-1----:R-:W2:Y:S01]  /*e32a0*/  LDL.LU R244, [R1+0x2d4] ;  /* 0x0002d40001f47983 */ /* 0x002ea20000300800 */
[----:B------:R-:W-:-:S02]  /*e32b0*/  ISETP.LT.AND P5, PT, R150, c[0x0][0x178], !P0 ;  /* 0x00005e0096007a0c */ /* 0x000fc400047a1270 */
[----:B------:R-:W-:Y:S01]  /*e32c0*/  IADD3 R180, R182, c[0x0][0x198], RZ ;  /* 0x00006600b6b47a10 */ /* 0x000fe20007ffe0ff */
[----:B------:R-:W2:Y:S04]  /*e32d0*/  LDL.LU R248, [R1+0x410] ;  /* 0x0004100001f87983 */ /* 0x000ea80000300800 */
[----:B------:R-:W-:Y:S01]  /*e32e0*/  IMAD.WIDE R2, R180, 0x4, R174 ;  /* 0x00000004b4027825 */ /* 0x000fe200078e02ae */
[----:B------:R-:W-:Y:S01]  /*e32f0*/  ISETP.LT.AND P3, PT, R151, c[0x0][0x178], !P0 ;  /* 0x00005e0097007a0c */ /* 0x000fe20004761270 */
[----:B------:R-:W2:Y:S01]  /*e3300*/  LDL.LU R187, [R1+0x3d0] ;  /* 0x0003d00001bb7983 */ /* 0x000ea20000300800 */
[----:B------:R-:W-:-:S03]  /*e3310*/  ISETP.LT.AND P4, PT, R111, c[0x0][0x178], !P0 ;  /* 0x00005e006f007a0c */ /* 0x000fc60004781270 */
[----:B------:R1:W-:Y:S01]  /*e3320*/  @P5 STG.E [R2.64], R251 ;  /* 0x000000fb02005986 */ /* 0x0003e2000c101904 */
[----:B------:R-:W-:Y:S02]  /*e3330*/  ISETP.LT.AND P5, PT, R186, c[0x0][0x178], !P0 ;  /* 0x00005e00ba007a0c */ /* 0x000fe400047a1270 */
[----:B------:R-:W-:Y:S01]  /*e3340*/  IADD3 R178, R115, 0x2c, RZ ;  /* 0x0000002c73b27810 */ /* 0x000fe20007ffe0ff */
[----:B------:R-:W-:Y:S01]  /*e3350*/  IMAD.WIDE R176, R180, 0x4, R172 ;  /* 0x00000004b4b07825 */ /* 0x000fe200078e02ac */
[----:B------:R-:W-:Y:S01]  /*e3360*/  ISETP.LT.AND P6, PT, R150, c[0x0][0x178], !P1 ;  /* 0x00005e0096007a0c */ /* 0x000fe20004fc1270 */
[----:B------:R-:W2:Y:S01]  /*e3370*/  LDL.LU R243, [R1+0x370] ;  /* 0x0003700001f37983 */ /* 0x000ea20000300800 */
[----:B------:R-:W-:Y:S01]  /*e3380*/  ISETP.GE.AND P2, PT, R178, c[0x0][0x17c], PT ;  /* 0x00005f00b2007a0c */ /* 0x000fe20003f46270 */
[----:B------:R-:W-:Y:S01]  /*e3390*/  IMAD.WIDE R178, R180, 0x4, R4 ;  /* 0x00000004b4b27825 */ /* 0x000fe200078e0204 */
[----:B------:R-:W-:-:S03]  /*e33a0*/  ISETP.LT.AND P0, PT, R151, c[0x0][0x178], !P1 ;  /* 0x00005e0097007a0c */ /* 0x000fc60004f01270 */
[C---:B-1----:R-:W-:Y:S01]  /*e33b0*/  IMAD.WIDE R2, R180.reuse, 0x4, R6 ;  /* 0x00000004b4027825 */ /* 0x042fe200078e0206 */
[----:B------:R-:W-:Y:S01]  /*e33c0*/  IADD3 R181, R180, c[0x0][0x198], RZ ;  /* 0x00006600b4b57a10 */ /* 0x000fe20007ffe0ff */
[----:B------:R1:W-:Y:S04]  /*e33d0*/  @P3 STG.E [R176.64], R250 ;  /* 0x000000fab0003986 */ /* 0x0003e8000c101904 */
[----:B------:R1:W-:Y:S04]  /*e33e0*/  @P4 STG.E [R2.64], R249 ;  /* 0x000000f902004986 */ /* 0x0003e8000c101904 */
[----:B------:R-:W-:Y:S01]  /*e33f0*/  @P5 STG.E [R178.64], R185 ;  /* 0x000000b9b2005986 */ /* 0x000fe2000c101904 */
[----:B------:R-:W-:-:S02]  /*e3400*/  ISETP.LT.AND P5, PT, R111, c[0x0][0x178], !P1 ;  /* 0x00005e006f007a0c */ /* 0x000fc40004fa1270 */
[----:B------:R-:W-:Y:S01]  /*e3410*/  ISETP.LT.AND P1, PT, R186, c[0x0][0x178], !P1 ;  /* 0x00005e00ba007a0c */ /* 0x000fe20004f21270 */
[----:B-1----:R-:W-:-:S04]  /*e3420*/  IMAD.WIDE R176, R181, 0x4, R174 ;  /* 0x00000004b5b07825 */ /* 0x002fc800078e02ae */
[C---:B------:R-:W-:Y:S01]  /*e3430*/  IMAD.WIDE R2, R181.reuse, 0x4, R172 ;  /* 0x00000004b5027825 */ /* 0x040fe200078e02ac */
[----:B------:R1:W-:Y:S04]  /*e3440*/  @P6 STG.E [R176.64], R246 ;  /* 0x000000f6b0006986 */ /* 0x0003e8000c101904 */
[----:B-1----:R-:W2:Y:S01]  /*e3450*/  LDL.LU R246, [R1+0x300] ;  /* 0x0003000001f67983 */ /* 0x002ea20000300800 */
[----:B------:R-:W-:-:S03]  /*e3460*/  IMAD.WIDE R176, R181, 0x4, R4 ;  /* 0x00000004b5b07825 */ /* 0x000fc600078e0204 */
[----:B---3--:R1:W-:Y:S04]  /*e3470*/  @P0 STG.E [R2.64], R247 ;  /* 0x000000f702000986 */ /* 0x0083e8000c101904 */
[----:B-1----:R-:W3:Y:S01]  /*e3480*/  LDL.LU R247, [R1+0x414] ;  /* 0x0004140001f77983 */ /* 0x002ee20000300800 */
[----:B------:R-:W-:-:S03]  /*e3490*/  IMAD.WIDE R2, R181, 0x4, R6 ;  /* 0x00000004b5027825 */ /* 0x000fc600078e0206 */
[----:B------:R-:W3:Y:S04]  /*e34a0*/  LDL.LU R185, [R1+0x3d4] ;  /* 0x0003d40001b97983 */ /* 0x000ee80000300800 */
[----:B----4-:R1:W-:Y:S04]  /*e34b0*/  @P5 STG.E [R2.64], R245 ;  /* 0x000000f502005986 */ /* 0x0103e8000c101904 */
[----:B-1----:R-:W4:Y:S04]  /*e34c0*/  LDL.LU R245, [R1+0x374] ;  /* 0x0003740001f57983 */ /* 0x002f280000300800 */
[----:B--2---:R1:W-:Y:S04]  /*e34d0*/  @P1 STG.E [R176.64], R244 ;  /* 0x000000f4b0001986 */ /* 0x0043e8000c101904 */
[----:B-1----:R-:W2:Y:S01]  /*e34e0*/  LDL.LU R244, [R1+0x304] ;  /* 0x0003040001f47983 */ /* 0x002ea20000300800 */
[----:B------:R-:W-:-:S02]  /*e34f0*/  ISETP.LT.AND P4, PT, R150, c[0x0][0x178], !P2 ;  /* 0x00005e0096007a0c */ /* 0x000fc40005781270 */
[----:B------:R-:W-:Y:S01]  /*e3500*/  ISETP.LT.AND P6, PT, R151, c[0x0][0x178], !P2 ;  /* 0x00005e0097007a0c */ /* 0x000fe200057c1270 */
[----:B------:R-:W2:Y:S01]  /*e3510*/  LDL.LU R250, [R1+0x440] ;  /* 0x0004400001fa7983 */ /* 0x000ea20000300800 */
[----:B------:R-:W-:Y:S02]  /*e3520*/  ISETP.LT.AND P3, PT, R111, c[0x0][0x178], !P2 ;  /* 0x00005e006f007a0c */ /* 0x000fe40005761270 */
[----:B------:R-:W-:Y:S02]  /*e3530*/  IADD3 R178, R115, 0x2d, RZ ;  /* 0x0000002d73b27810 */ /* 0x000fe40007ffe0ff */
[----:B------:R-:W-:Y:S02]  /*e3540*/  IADD3 R180, R181, c[0x0][0x198], RZ ;  /* 0x00006600b5b47a10 */ /* 0x000fe40007ffe0ff */
[----:B------:R-:W-:Y:S02]  /*e3550*/  IADD3 R179, R115, 0x34, RZ ;  /* 0x0000003473b37810 */ /* 0x000fe40007ffe0ff */
[----:B------:R-:W-:Y:S01]  /*e3560*/  ISETP.GE.AND P5, PT, R178, c[0x0][0x17c], PT ;  /* 0x00005f00b2007a0c */ /* 0x000fe20003fa6270 */
[----:B------:R-:W-:Y:S01]  /*e3570*/  IMAD.WIDE R2, R180, 0x4, R174 ;  /* 0x00000004b4027825 */ /* 0x000fe200078e02ae */
[----:B------:R-:W-:-:S02]  /*e3580*/  ISETP.GE.AND P0, PT, R179, c[0x0][0x17c], PT ;  /* 0x00005f00b3007a0c */ /* 0x000fc40003f06270 */
[----:B------:R-:W-:Y:S01]  /*e3590*/  ISETP.LT.AND P2, PT, R186, c[0x0][0x178], !P2 ;  /* 0x00005e00ba007a0c */ /* 0x000fe20005741270 */
[----:B------:R-:W-:Y:S01]  /*e35a0*/  IMAD.WIDE R176, R180, 0x4, R172 ;  /* 0x00000004b4b07825 */ /* 0x000fe200078e02ac */
[----:B------:R-:W-:-:S03]  /*e35b0*/  ISETP.LT.AND P1, PT, R150, c[0x0][0x178], !P5 ;  /* 0x00005e0096007a0c */ /* 0x000fc60006f21270 */
[C---:B------:R-:W-:Y:S01]  /*e35c0*/  IMAD.WIDE R178, R180.reuse, 0x4, R6 ;  /* 0x00000004b4b27825 */ /* 0x040fe200078e0206 */
[----:B------:R1:W-:Y:S01]  /*e35d0*/  @P4 STG.E [R2.64], R248 ;  /* 0x000000f802004986 */ /* 0x0003e2000c101904 */
[----:B------:R-:W-:-:S03]  /*e35e0*/  IADD3 R181, R180, c[0x0][0x198], RZ ;  /* 0x00006600b4b57a10 */ /* 0x000fc60007ffe0ff */
[----:B------:R1:W-:Y:S01]  /*e35f0*/  @P6 STG.E [R176.64], R187 ;  /* 0x000000bbb0006986 */ /* 0x0003e2000c101904 */
[----:B------:R-:W-:-:S03]  /*e3600*/  ISETP.LT.AND P6, PT, R111, c[0x0][0x178], !P5 ;  /* 0x00005e006f007a0c */ /* 0x000fc60006fc1270 */
[----:B------:R1:W-:Y:S01]  /*e3610*/  @P3 STG.E [R178.64], R243 ;  /* 0x000000f3b2003986 */ /* 0x0003e2000c101904 */
[----:B------:R-:W-:Y:S02]  /*e3620*/  ISETP.LT.AND P3, PT, R151, c[0x0][0x178], !P5 ;  /* 0x00005e0097007a0c */ /* 0x000fe40006f61270 */
[----:B------:R-:W-:Y:S01]  /*e3630*/  ISETP.LT.AND P5, PT, R186, c[0x0][0x178], !P5 ;  /* 0x00005e00ba007a0c */ /* 0x000fe20006fa1270 */
[----:B-1----:R-:W-:Y:S01]  /*e3640*/  IMAD.WIDE R2, R180, 0x4, R4 ;  /* 0x00000004b4027825 */ /* 0x002fe200078e0204 */
[----:B------:R-:W2:Y:S03]  /*e3650*/  LDL.LU R187, [R1+0x3f0] ;  /* 0x0003f00001bb7983 */ /* 0x000ea60000300800 */
[----:B------:R-:W-:Y:S01]  /*e3660*/  IMAD.WIDE R176, R181, 0x4, R174 ;  /* 0x00000004b5b07825 */ /* 0x000fe200078e02ae */
[C---:B------:R-:W-:Y:S01]  /*e3670*/  IADD3 R178, R115.reuse, 0x2e, RZ ;  /* 0x0000002e73b27810 */ /* 0x040fe20007ffe0ff */
[----:B------:R-:W2:Y:S03]  /*e3680*/  LDL.LU R243, [R1+0x3a0] ;  /* 0x0003a00001f37983 */ /* 0x000ea60000300800 */
[----:B------:R-:W-:Y:S01]  /*e3690*/  ISETP.GE.AND P4, PT, R178, c[0x0][0x17c], PT ;  /* 0x00005f00b2007a0c */ /* 0x000fe20003f86270 */
[----:B------:R1:W-:Y:S01]  /*e36a0*/  @P2 STG.E [R2.64], R246 ;  /* 0x000000f602002986 */ /* 0x0003e2000c101904 */
[----:B------:R-:W-:-:S04]  /*e36b0*/  IADD3 R178, R115, 0x2f, RZ ;  /* 0x0000002f73b27810 */ /* 0x000fc80007ffe0ff */
[----:B------:R-:W-:Y:S01]  /*e36c0*/  ISETP.GE.AND P2, PT, R178, c[0x0][0x17c], PT ;  /* 0x00005f00b2007a0c */ /* 0x000fe20003f46270 */
[C---:B------:R-:W-:Y:S01]  /*e36d0*/  IMAD.WIDE R178, R181.reuse, 0x4, R4 ;  /* 0x00000004b5b27825 */ /* 0x040fe200078e0204 */
[----:B-1----:R-:W2:Y:S03]  /*e36e0*/  LDL.LU R246, [R1+0x360] ;  /* 0x0003600001f67983 */ /* 0x002ea60000300800 */
[C---:B------:R-:W-:Y:S01]  /*e36f0*/  IMAD.WIDE R2, R181.reuse, 0x4, R172 ;  /* 0x00000004b5027825 */ /* 0x040fe200078e02ac */
[----:B---3--:R1:W-:Y:S04]  /*e3700*/  @P1 STG.E [R176.64], R247 ;  /* 0x000000f7b0001986 */ /* 0x0083e8000c101904 */
[----:B------:R-:W-:Y:S01]  /*e3710*/  @P3 STG.E [R2.64], R185 ;  /* 0x000000b902003986 */ /* 0x000fe2000c101904 */
[----:B-1----:R-:W-:-:S03]  /*e3720*/  IMAD.WIDE R176, R181, 0x4, R6 ;  /* 0x00000004b5b07825 */ /* 0x002fc600078e0206 */
[----:B------:R-:W3:Y:S04]  /*e3730*/  LDL.LU R247, [R1+0x444] ;  /* 0x0004440001f77983 */ /* 0x000ee80000300800 */
[----:B----4-:R-:W-:Y:S04]  /*e3740*/  @P6 STG.E [R176.64], R245 ;  /* 0x000000f5b0006986 */ /* 0x010fe8000c101904 */
[----:B--2---:R1:W-:Y:S04]  /*e3750*/  @P5 STG.E [R178.64], R244 ;  /* 0x000000f4b2005986 */ /* 0x0043e8000c101904 */
[----:B-1----:R-:W2:Y:S04]  /*e3760*/  LDL.LU R244, [R1+0x3f4] ;  /* 0x0003f40001f47983 */ /* 0x002ea80000300800 */
[----:B------:R-:W4:Y:S04]  /*e3770*/  LDL.LU R249, [R1+0x3a4] ;  /* 0x0003a40001f97983 */ /* 0x000f280000300800 */
[----:B------:R-:W4:Y:S01]  /*e3780*/  LDL.LU R245, [R1+0x364] ;  /* 0x0003640001f57983 */ /* 0x000f220000300800 */
[----:B------:R-:W-:-:S02]  /*e3790*/  ISETP.LT.AND P1, PT, R150, c[0x0][0x178], !P4 ;  /* 0x00005e0096007a0c */ /* 0x000fc40006721270 */
[----:B------:R-:W-:Y:S01]  /*e37a0*/  ISETP.LT.AND P3, PT, R151, c[0x0][0x178], !P4 ;  /* 0x00005e0097007a0c */ /* 0x000fe20006761270 */
[----:B------:R-:W4:Y:S01]  /*e37b0*/  LDL.LU R248, [R1+0x2b8] ;  /* 0x0002b80001f87983 */ /* 0x000f220000300800 */
[----:B------:R-:W-:Y:S02]  /*e37c0*/  IADD3 R180, R181, c[0x0][0x198], RZ ;  /* 0x00006600b5b47a10 */ /* 0x000fe40007ffe0ff */
[----:B------:R-:W-:Y:S01]  /*e37d0*/  ISETP.LT.AND P6, PT, R111, c[0x0][0x178], !P4 ;  /* 0x00005e006f007a0c */ /* 0x000fe200067c1270 */
[----:B------:R-:W4:Y:S01]  /*e37e0*/  LDL.LU R185, [R1+0x278] ;  /* 0x0002780001b97983 */ /* 0x000f220000300800 */
[----:B------:R-:W-:Y:S01]  /*e37f0*/  ISETP.LT.AND P4, PT, R186, c[0x0][0x178], !P4 ;  /* 0x00005e00ba007a0c */ /* 0x000fe20006781270 */
[----:B------:R-:W-:Y:S01]  /*e3800*/  IMAD.WIDE R2, R180, 0x4, R174 ;  /* 0x00000004b4027825 */ /* 0x000fe200078e02ae */
[----:B------:R-:W-:Y:S02]  /*e3810*/  IADD3 R178, R115, 0x30, RZ ;  /* 0x0000003073b27810 */ /* 0x000fe40007ffe0ff */
[----:B------:R-:W-:Y:S01]  /*e3820*/  ISETP.LT.AND P5, PT, R150, c[0x0][0x178], !P2 ;  /* 0x00005e0096007a0c */ /* 0x000fe200057a1270 */
[C---:B------:R-:W-:Y:S01]  /*e3830*/  IMAD.WIDE R176, R180.reuse, 0x4, R172 ;  /* 0x00000004b4b07825 */ /* 0x040fe200078e02ac */
[----:B------:R1:W-:Y:S01]  /*e3840*/  @P1 STG.E [R2.64], R250 ;  /* 0x000000fa02001986 */ /* 0x0003e2000c101904 */
[----:B------:R-:W-:-:S02]  /*e3850*/  IADD3 R181, R180, c[0x0][0x198], RZ ;  /* 0x00006600b4b57a10 */ /* 0x000fc40007ffe0ff */
[----:B------:R-:W-:Y:S01]  /*e3860*/  ISETP.GE.AND P1, PT, R178, c[0x0][0x17c], PT ;  /* 0x00005f00b2007a0c */ /* 0x000fe20003f26270 */
[C---:B------:R-:W-:Y:S01]  /*e3870*/  IMAD.WIDE R178, R180.reuse, 0x4, R4 ;  /* 0x00000004b4b27825 */ /* 0x040fe200078e0204 */
[----:B------:R1:W-:Y:S01]  /*e3880*/  @P3 STG.E [R176.64], R187 ;  /* 0x000000bbb0003986 */ /* 0x0003e2000c101904 */
[----:B------:R-:W-:Y:S02]  /*e3890*/  ISETP.LT.AND P3, PT, R151, c[0x0][0x178], !P2 ;  /* 0x00005e0097007a0c */ /* 0x000fe40005761270 */
[----:B-1----:R-:W-:-:S04]  /*e38a0*/  IMAD.WIDE R2, R180, 0x4, R6 ;  /* 0x00000004b4027825 */ /* 0x002fc800078e0206 */
[----:B------:R-:W-:Y:S01]  /*e38b0*/  IMAD.WIDE R176, R181, 0x4, R174 ;  /* 0x00000004b5b07825 */ /* 0x000fe200078e02ae */
[----:B------:R1:W-:Y:S04]  /*e38c0*/  @P6 STG.E [R2.64], R243 ;  /* 0x000000f302006986 */ /* 0x0003e8000c101904 */
[----:B------:R-:W4:Y:S04]  /*e38d0*/  LDL.LU R187, [R1+0x228] ;  /* 0x0002280001bb7983 */ /* 0x000f280000300800 */
[----:B------:R1:W-:Y:S01]  /*e38e0*/  @P4 STG.E [R178.64], R246 ;  /* 0x000000f6b2004986 */ /* 0x0003e2000c101904 */
[----:B------:R-:W-:-:S02]  /*e38f0*/  ISETP.LT.AND P4, PT, R111, c[0x0][0x178], !P2 ;  /* 0x00005e006f007a0c */ /* 0x000fc40005781270 */
[----:B------:R-:W-:Y:S01]  /*e3900*/  ISETP.LT.AND P2, PT, R186, c[0x0][0x178], !P2 ;  /* 0x00005e00ba007a0c */ /* 0x000fe20005741270 */
[----:B-1----:R-:W4:Y:S01]  /*e3910*/  LDL.LU R243, [R1+0x1a8] ;  /* 0x0001a80001f37983 */ /* 0x002f220000300800 */
[----:B------:R-:W-:-:S03]  /*e3920*/  IMAD.WIDE R2, R181, 0x4, R6 ;  /* 0x00000004b5027825 */ /* 0x000fc600078e0206 */
[----:B------:R-:W4:Y:S01]  /*e3930*/  LDL.LU R246, [R1+0x2bc] ;  /* 0x0002bc0001f67983 */ /* 0x000f220000300800 */
[----:B------:R-:W-:-:S03]  /*e3940*/  IMAD.WIDE R178, R181, 0x4, R4 ;  /* 0x00000004b5b27825 */ /* 0x000fc600078e0204 */
[----:B---3--:R1:W-:Y:S02]  /*e3950*/  @P5 STG.E [R176.64], R247 ;  /* 0x000000f7b0005986 */ /* 0x0083e4000c101904 */
[----:B-1----:R-:W-:Y:S02]  /*e3960*/  IMAD.WIDE R176, R181, 0x4, R172 ;  /* 0x00000004b5b07825 */ /* 0x002fe400078e02ac */
[----:B------:R-:W3:Y:S04]  /*e3970*/  LDL.LU R247, [R1+0x27c] ;  /* 0x00027c0001f77983 */ /* 0x000ee80000300800 */
[----:B--2---:R1:W-:Y:S04]  /*e3980*/  @P3 STG.E [R176.64], R244 ;  /* 0x000000f4b0003986 */ /* 0x0043e8000c101904 */
[----:B----4-:R-:W-:Y:S04]  /*e3990*/  @P4 STG.E [R2.64], R249 ;  /* 0x000000f902004986 */ /* 0x010fe8000c101904 */
[----:B-1----:R-:W2:Y:S04]  /*e39a0*/  LDL.LU R244, [R1+0x22c] ;  /* 0x00022c0001f47983 */ /* 0x002ea80000300800 */
[----:B------:R1:W-:Y:S04]  /*e39b0*/  @P2 STG.E [R178.64], R245 ;  /* 0x000000f5b2002986 */ /* 0x0003e8000c101904 */
[----:B-1----:R-:W4:Y:S01]  /*e39c0*/  LDL.LU R245, [R1+0x1ac] ;  /* 0x0001ac0001f57983 */ /* 0x002f220000300800 */
[----:B------:R-:W-:-:S02]  /*e39d0*/  ISETP.LT.AND P5, PT, R150, c[0x0][0x178], !P1 ;  /* 0x00005e0096007a0c */ /* 0x000fc40004fa1270 */
[----:B------:R-:W-:Y:S01]  /*e39e0*/  ISETP.LT.AND P6, PT, R151, c[0x0][0x178], !P1 ;  /* 0x00005e0097007a0c */ /* 0x000fe20004fc1270 */
[----:B------:R-:W4:Y:S01]  /*e39f0*/  LDL.LU R251, [R1+0x208] ;  /* 0x0002080001fb7983 */ /* 0x000f220000300800 */
[----:B------:R-:W-:Y:S02]  /*e3a00*/  IADD3 R180, R181, c[0x0][0x198], RZ ;  /* 0x00006600b5b47a10 */ /* 0x000fe40007ffe0ff */
[----:B------:R-:W-:Y:S01]  /*e3a10*/  IADD3 R182, R115, 0x31, RZ ;  /* 0x0000003173b67810 */ /* 0x000fe20007ffe0ff */
[----:B------:R-:W4:Y:S02]  /*e3a20*/  LDL.LU R250, [R1+0x31c] ;  /* 0x00031c0001fa7983 */ /* 0x000f240000300800 */
[----:B------:R-:W-:Y:S01]  /*e3a30*/  IMAD.WIDE R176, R180, 0x4, R174 ;  /* 0x00000004b4b07825 */ /* 0x000fe200078e02ae */
[----:B------:R-:W-:Y:S01]  /*e3a40*/  ISETP.GE.AND P3, PT, R182, c[0x0][0x17c], PT ;  /* 0x00005f00b6007a0c */ /* 0x000fe20003f66270 */
[----:B------:R-:W4:Y:S01]  /*e3a50*/  LDL.LU R249, [R1+0x2ac] ;  /* 0x0002ac0001f97983 */ /* 0x000f220000300800 */
[----:B------:R-:W-:Y:S01]  /*e3a60*/  ISETP.LT.AND P2, PT, R111, c[0x0][0x178], !P1 ;  /* 0x00005e006f007a0c */ /* 0x000fe20004f41270 */
[----:B------:R-:W-:Y:S01]  /*e3a70*/  IMAD.WIDE R2, R180, 0x4, R172 ;  /* 0x00000004b4027825 */ /* 0x000fe200078e02ac */
[----:B------:R-:W-:Y:S01]  /*e3a80*/  ISETP.LT.AND P1, PT, R186, c[0x0][0x178], !P1 ;  /* 0x00005e00ba007a0c */ /* 0x000fe20004f21270 */
[----:B------:R1:W-:Y:S01]  /*e3a90*/  @P5 STG.E [R176.64], R248 ;  /* 0x000000f8b0005986 */ /* 0x0003e2000c101904 */
[----:B------:R-:W-:-:S02]  /*e3aa0*/  ISETP.LT.AND P5, PT, R150, c[0x0][0x178], !P3 ;  /* 0x00005e0096007a0c */ /* 0x000fc40005fa1270 */
[----:B------:R-:W-:Y:S01]  /*e3ab0*/  ISETP.LT.AND P4, PT, R151, c[0x0][0x178], !P3 ;  /* 0x00005e0097007a0c */ /* 0x000fe20005f81270 */
[----:B------:R1:W-:Y:S01]  /*e3ac0*/  @P6 STG.E [R2.64], R185 ;  /* 0x000000b902006986 */ /* 0x0003e2000c101904 */
[----:B------:R-:W-:Y:S02]  /*e3ad0*/  ISETP.LT.AND P6, PT, R111, c[0x0][0x178], !P3 ;  /* 0x00005e006f007a0c */ /* 0x000fe40005fc1270 */
[----:B------:R-:W-:Y:S02]  /*e3ae0*/  IADD3 R182, R180, c[0x0][0x198], RZ ;  /* 0x00006600b4b67a10 */ /* 0x000fe40007ffe0ff */
[----:B------:R-:W-:Y:S01]  /*e3af0*/  ISETP.LT.AND P3, PT, R186, c[0x0][0x178], !P3 ;  /* 0x00005e00ba007a0c */ /* 0x000fe20005f61270 */
[----:B-1----:R-:W-:-:S04]  /*e3b00*/  IMAD.WIDE R176, R180, 0x4, R4 ;  /* 0x00000004b4b07825 */ /* 0x002fc800078e0204 */
[----:B------:R-:W-:-:S04]  /*e3b10*/  IMAD.WIDE R2, R180, 0x4, R6 ;  /* 0x00000004b4027825 */ /* 0x000fc800078e0206 */
[C---:B------:R-:W-:Y:S01]  /*e3b20*/  IMAD.WIDE R178, R182.reuse, 0x4, R174 ;  /* 0x00000004b6b27825 */ /* 0x040fe200078e02ae */
[----:B------:R1:W-:Y:S03]  /*e3b30*/  @P2 STG.E [R2.64], R187 ;  /* 0x000000bb02002986 */ /* 0x0003e6000c101904 */
[----:B------:R-:W-:Y:S01]  /*e3b40*/  IMAD.WIDE R180, R182, 0x4, R172 ;  /* 0x00000004b6b47825 */ /* 0x000fe200078e02ac */
[----:B------:R-:W-:Y:S01]  /*e3b50*/  @P1 STG.E [R176.64], R243 ;  /* 0x000000f3b0001986 */ /* 0x000fe2000c101904 */
[----:B------:R-:W-:-:S03]  /*e3b60*/  IADD3 R183, R115, 0x32, RZ ;  /* 0x0000003273b77810 */ /* 0x000fc60007ffe0ff */
[----:B------:R1:W-:Y:S02]  /*e3b70*/  @P5 STG.E [R178.64], R246 ;  /* 0x000000f6b2005986 */ /* 0x0003e4000c101904 */
[C---:B-1----:R-:W-:Y:S01]  /*e3b80*/  IMAD.WIDE R2, R182.reuse, 0x4, R6 ;  /* 0x00000004b6027825 */ /* 0x042fe200078e0206 */
[----:B------:R-:W-:Y:S02]  /*e3b90*/  IADD3 R184, R115, 0x33, RZ ;  /* 0x0000003373b87810 */ /* 0x000fe40007ffe0ff */
[----:B------:R-:W-:Y:S02]  /*e3ba0*/  ISETP.GE.AND P2, PT, R183, c[0x0][0x17c], PT ;  /* 0x00005f00b7007a0c */ /* 0x000fe40003f46270 */
[----:B------:R-:W-:Y:S01]  /*e3bb0*/  IADD3 R183, R182, c[0x0][0x198], RZ ;  /* 0x00006600b6b77a10 */ /* 0x000fe20007ffe0ff */
[----:B------:R-:W4:Y:S04]  /*e3bc0*/  LDL.LU R246, [R1+0x25c] ;  /* 0x00025c0001f67983 */ /* 0x000f280000300800 */
[----:B---3--:R-:W-:Y:S04]  /*e3bd0*/  @P4 STG.E [R180.64], R247 ;  /* 0x000000f7b4004986 */ /* 0x008fe8000c101904 */
[----:B--2---:R1:W-:Y:S01]  /*e3be0*/  @P6 STG.E [R2.64], R244 ;  /* 0x000000f402006986 */ /* 0x0043e2000c101904 */
[----:B------:R-:W-:Y:S01]  /*e3bf0*/  ISETP.GE.AND P6, PT, R184, c[0x0][0x17c], PT ;  /* 0x00005f00b8007a0c */ /* 0x000fe20003fc6270 */
[----:B-1----:R-:W-:-:S02]  /*e3c00*/  IMAD.WIDE R2, R182, 0x4, R4 ;  /* 0x00000004b6027825 */ /* 0x002fc400078e0204 */
[----:B------:R-:W2:Y:S04]  /*e3c10*/  LDL.LU R244, [R1+0x20c] ;  /* 0x00020c0001f47983 */ /* 0x000ea80000300800 */
[----:B------:R-:W3:Y:S04]  /*e3c20*/  LDL.LU R182, [R1+0x258] ;  /* 0x0002580001b67983 */ /* 0x000ee80000300800 */
[----:B------:R-:W2:Y:S04]  /*e3c30*/  LDL.LU R184, [R1+0x2a8] ;  /* 0x0002a80001b87983 */ /* 0x000ea80000300800 */
[----:B----4-:R1:W-:Y:S04]  /*e3c40*/  @P3 STG.E [R2.64], R245 ;  /* 0x000000f502003986 */ /* 0x0103e8000c101904 */
[----:B-1----:R-:W4:Y:S04]  /*e3c50*/  LDL.LU R3, [R1+0x318] ;  /* 0x0003180001037983 */ /* 0x002f280000300800 */
[----:B------:R-:W2:Y:S04]  /*e3c60*/  LDL.LU R248, [R1+0x338] ;  /* 0x0003380001f87983 */ /* 0x000ea80000300800 */
[----:B------:R-:W3:Y:S04]  /*e3c70*/  LDL.LU R185, [R1+0x2e8] ;  /* 0x0002e80001b97983 */ /* 0x000ee80000300800 */
[----:B------:R-:W3:Y:S01]  /*e3c80*/  LDL.LU R187, [R1+0x288] ;  /* 0x0002880001bb7983 */ /* 0x000ee20000300800 */
[----:B------:R-:W-:-:S03]  /*e3c90*/  ISETP.LT.AND P5, PT, R150, c[0x0][0x178], !P2 ;  /* 0x00005e0096007a0c */ /* 0x000fc600057a1270 */
[----:B------:R-:W3:Y:S01]  /*e3ca0*/  LDL.LU R243, [R1+0x238] ;  /* 0x0002380001f37983 */ /* 0x000ee20000300800 */
[----:B------:R-:W-:-:S03]  /*e3cb0*/  ISETP.LT.AND P4, PT, R151, c[0x0][0x178], !P2 ;  /* 0x00005e0097007a0c */ /* 0x000fc60005781270 */
[----:B------:R-:W3:Y:S01]  /*e3cc0*/  LDL.LU R247, [R1+0x33c] ;  /* 0x00033c0001f77983 */ /* 0x000ee20000300800 */
[----:B------:R-:W-:-:S03]  /*e3cd0*/  ISETP.LT.AND P1, PT, R111, c[0x0][0x178], !P2 ;  /* 0x00005e006f007a0c */ /* 0x000fc60005721270 */
[----:B------:R-:W3:Y:S01]  /*e3ce0*/  LDL.LU R245, [R1+0x2ec] ;  /* 0x0002ec0001f57983 */ /* 0x000ee20000300800 */
[----:B------:R-:W-:Y:S01]  /*e3cf0*/  IMAD.WIDE R176, R183, 0x4, R174 ;  /* 0x00000004b7b07825 */ /* 0x000fe200078e02ae */
[----:B------:R-:W-:-:S03]  /*e3d00*/  ISETP.LT.AND P2, PT, R186, c[0x0][0x178], !P2 ;  /* 0x00005e00ba007a0c */ /* 0x000fc60005741270 */
[----:B------:R-:W-:-:S04]  /*e3d10*/  IMAD.WIDE R178, R183, 0x4, R172 ;  /* 0x00000004b7b27825 */ /* 0x000fc800078e02ac */
[----:B------:R-:W-:Y:S01]  /*e3d20*/  IMAD.WIDE R180, R183, 0x4, R6 ;  /* 0x00000004b7b47825 */ /* 0x000fe200078e0206 */
[----:B------:R-:W-:Y:S01]  /*e3d30*/  ISETP.LT.AND P3, PT, R150, c[0x0][0x178], !P6 ;  /* 0x00005e0096007a0c */ /* 0x000fe20007761270 */
[----:B----4-:R1:W-:Y:S01]  /*e3d40*/  @P5 STG.E [R176.64], R3 ;  /* 0x00000003b0005986 */ /* 0x0103e2000c101904 */
[----:B------:R-:W-:-:S03]  /*e3d50*/  ISETP.LT.AND P5, PT, R111, c[0x0][0x178], !P6 ;  /* 0x00005e006f007a0c */ /* 0x000fc600077a1270 */
[----:B--2---:R2:W-:Y:S04]  /*e3d60*/  @P4 STG.E [R178.64], R184 ;  /* 0x000000b8b2004986 */ /* 0x0045e8000c101904 */
[----:B---3--:R3:W-:Y:S01]  /*e3d70*/  @P1 STG.E [R180.64], R182 ;  /* 0x000000b6b4001986 */ /* 0x0087e2000c101904 */
[----:B------:R-:W-:Y:S02]  /*e3d80*/  ISETP.LT.AND P1, PT, R151, c[0x0][0x178], !P6 ;  /* 0x00005e0097007a0c */ /* 0x000fe40007721270 */
[----:B------:R-:W-:Y:S01]  /*e3d90*/  ISETP.LT.AND P6, PT, R186, c[0x0][0x178], !P6 ;  /* 0x00005e00ba007a0c */ /* 0x000fe200077c1270 */
[C---:B-1----:R-:W-:Y:S01]  /*e3da0*/  IMAD.WIDE R2, R183.reuse, 0x4, R4 ;  /* 0x00000004b7027825 */ /* 0x042fe200078e0204 */
[----:B------:R-:W-:Y:S02]  /*e3db0*/  IADD3 R176, R183, c[0x0][0x198], RZ ;  /* 0x00006600b7b07a10 */ /* 0x000fe40007ffe0ff */
[----:B------:R-:W-:-:S02]  /*e3dc0*/  IADD3 R177, R115, 0x35, RZ ;  /* 0x0000003573b17810 */ /* 0x000fc40007ffe0ff */
[----:B------:R1:W-:Y:S01]  /*e3dd0*/  @P2 STG.E [R2.64], R251 ;  /* 0x000000fb02002986 */ /* 0x0003e2000c101904 */
[----:B--2---:R-:W-:Y:S01]  /*e3de0*/  IMAD.WIDE R178, R176, 0x4, R6 ;  /* 0x00000004b0b27825 */ /* 0x004fe200078e0206 */
[----:B------:R-:W-:-:S03]  /*e3df0*/  ISETP.GE.AND P4, PT, R177, c[0x0][0x17c], PT ;  /* 0x00005f00b1007a0c */ /* 0x000fc60003f86270 */
[----:B---3--:R-:W-:-:S04]  /*e3e00*/  IMAD.WIDE R182, R176, 0x4, R174 ;  /* 0x00000004b0b67825 */ /* 0x008fc800078e02ae */
[C---:B------:R-:W-:Y:S01]  /*e3e10*/  IMAD.WIDE R180, R176.reuse, 0x4, R172 ;  /* 0x00000004b0b47825 */ /* 0x040fe200078e02ac */
[----:B-1----:R-:W-:-:S03]  /*e3e20*/  IADD3 R2, R176, c[0x0][0x198], RZ ;  /* 0x00006600b0027a10 */ /* 0x002fc60007ffe0ff */
[----:B------:R-:W-:Y:S01]  /*e3e30*/  IMAD.WIDE R176, R176, 0x4, R4 ;  /* 0x00000004b0b07825 */ /* 0x000fe200078e0204 */
[----:B------:R-:W-:Y:S04]  /*e3e40*/  @P3 STG.E [R182.64], R250 ;  /* 0x000000fab6003986 */ /* 0x000fe8000c101904 */
[----:B------:R-:W-:Y:S04]  /*e3e50*/  @P1 STG.E [R180.64], R249 ;  /* 0x000000f9b4001986 */ /* 0x000fe8000c101904 */
[----:B------:R1:W-:Y:S04]  /*e3e60*/  @P5 STG.E [R178.64], R246 ;  /* 0x000000f6b2005986 */ /* 0x0003e8000c101904 */
[----:B------:R2:W-:Y:S04]  /*e3e70*/  @P6 STG.E [R176.64], R244 ;  /* 0x000000f4b0006986 */ /* 0x0005e8000c101904 */
[----:B-1----:R-:W3:Y:S04]  /*e3e80*/  LDL.LU R246, [R1+0x28c] ;  /* 0x00028c0001f67983 */ /* 0x002ee80000300800 */
[----:B--2---:R-:W2:Y:S01]  /*e3e90*/  LDL.LU R244, [R1+0x23c] ;  /* 0x00023c0001f47983 */ /* 0x004ea20000300800 */
[----:B------:R-:W-:Y:S01]  /*e3ea0*/  ISETP.LT.AND P2, PT, R150, c[0x0][0x178], !P0 ;  /* 0x00005e0096007a0c */ /* 0x000fe20004741270 */
[----:B------:R-:W-:Y:S01]  /*e3eb0*/  IMAD.WIDE R182, R2, 0x4, R174 ;  /* 0x0000000402b67825 */ /* 0x000fe200078e02ae */
[----:B------:R-:W-:Y:S01]  /*e3ec0*/  ISETP.LT.AND P3, PT, R151, c[0x0][0x178], !P0 ;  /* 0x00005e0097007a0c */ /* 0x000fe20004761270 */
[----:B------:R-:W4:Y:S01]  /*e3ed0*/  LDL.LU R251, [R1+0x388] ;  /* 0x0003880001fb7983 */ /* 0x000f220000300800 */
[----:B------:R-:W-:Y:S01]  /*e3ee0*/  ISETP.LT.AND P6, PT, R150, c[0x0][0x178], !P4 ;  /* 0x00005e0096007a0c */ /* 0x000fe200067c1270 */
[----:B------:R-:W-:-:S08]  /*e3ef0*/  IMAD.WIDE R178, R2, 0x4, R172 ;  /* 0x0000000402b27825 */ /* 0x000fd000078e02ac */
[----:B------:R1:W-:Y:S01]  /*e3f00*/  @P2 STG.E [R182.64], R248 ;  /* 0x000000f8b6002986 */ /* 0x0003e2000c101904 */
[----:B------:R-:W-:Y:S02]  /*e3f10*/  ISETP.LT.AND P2, PT, R111, c[0x0][0x178], !P0 ;  /* 0x00005e006f007a0c */ /* 0x000fe40004741270 */
[----:B------:R-:W-:Y:S01]  /*e3f20*/  ISETP.LT.AND P0, PT, R186, c[0x0][0x178], !P0 ;  /* 0x00005e00ba007a0c */ /* 0x000fe20004701270 */
[C---:B------:R-:W-:Y:S01]  /*e3f30*/  IMAD.WIDE R176, R2.reuse, 0x4, R6 ;  /* 0x0000000402b07825 */ /* 0x040fe200078e0206 */
[----:B------:R-:W-:Y:S02]  /*e3f40*/  ISETP.LT.AND P5, PT, R151, c[0x0][0x178], !P4 ;  /* 0x00005e0097007a0c */ /* 0x000fe400067a1270 */
[----:B------:R-:W-:Y:S01]  /*e3f50*/  IADD3 R3, R115, 0x36, RZ ;  /* 0x0000003673037810 */ /* 0x000fe20007ffe0ff */
[----:B------:R1:W-:Y:S02]  /*e3f60*/  @P3 STG.E [R178.64], R185 ;  /* 0x000000b9b2003986 */ /* 0x0003e4000c101904 */
[----:B-1----:R-:W-:-:S02]  /*e3f70*/  IADD3 R182, R2, c[0x0][0x198], RZ ;  /* 0x0000660002b67a10 */ /* 0x002fc40007ffe0ff */
[----:B------:R-:W4:Y:S01]  /*e3f80*/  LDL.LU R248, [R1+0x328] ;  /* 0x0003280001f87983 */ /* 0x000f220000300800 */
[----:B------:R-:W-:Y:S01]  /*e3f90*/  ISETP.GE.AND P1, PT, R3, c[0x0][0x17c], PT ;  /* 0x00005f0003007a0c */ /* 0x000fe20003f26270 */
[----:B------:R-:W-:Y:S02]  /*e3fa0*/  IMAD.WIDE R2, R2, 0x4, R4 ;  /* 0x0000000402027825 */ /* 0x000fe400078e0204 */
[----:B------:R1:W-:Y:S02]  /*e3fb0*/  @P2 STG.E [R176.64], R187 ;  /* 0x000000bbb0002986 */ /* 0x0003e4000c101904 */
[----:B------:R-:W-:-:S04]  /*e3fc0*/  IMAD.WIDE R180, R182, 0x4, R174 ;  /* 0x00000004b6b47825 */ /* 0x000fc800078e02ae */
[----:B------:R-:W-:Y:S01]  /*e3fd0*/  IMAD.WIDE R178, R182, 0x4, R172 ;  /* 0x00000004b6b27825 */ /* 0x000fe200078e02ac */
[----:B------:R1:W-:Y:S04]  /*e3fe0*/  @P0 STG.E [R2.64], R243 ;  /* 0x000000f302000986 */ /* 0x0003e8000c101904 */
[----:B-1----:R-:W4:Y:S04]  /*e3ff0*/  LDL.LU R187, [R1+0x2c8] ;  /* 0x0002c80001bb7983 */ /* 0x002f280000300800 */
[----:B------:R1:W-:Y:S04]  /*e4000*/  @P6 STG.E [R180.64], R247 ;  /* 0x000000f7b4006986 */ /* 0x0003e8000c101904 */
[----:B------:R-:W4:Y:S04]  /*e4010*/  LDL.LU R243, [R1+0x268] ;  /* 0x0002680001f37983 */ /* 0x000f280000300800 */
[----:B------:R1:W-:Y:S04]  /*e4020*/  @P5 STG.E [R178.64], R245 ;  /* 0x000000f5b2005986 */ /* 0x0003e8000c101904 */
[----:B-1----:R-:W4:Y:S04]  /*e4030*/  LDL.LU R247, [R1+0x38c] ;  /* 0x00038c0001f77983 */ /* 0x002f280000300800 */
[----:B------:R-:W4:Y:S01]  /*e4040*/  LDL.LU R245, [R1+0x32c] ;  /* 0x00032c0001f57983 */ /* 0x000f220000300800 */
[----:B------:R-:W-:-:S02]  /*e4050*/  ISETP.LT.AND P6, PT, R111, c[0x0][0x178], !P4 ;  /* 0x00005e006f007a0c */ /* 0x000fc400067c1270 */
[----:B------:R-:W-:Y:S01]  /*e4060*/  ISETP.LT.AND P4, PT, R186, c[0x0][0x178], !P4 ;  /* 0x00005e00ba007a0c */ /* 0x000fe20006781270 */
[----:B------:R-:W-:-:S04]  /*e4070*/  IMAD.WIDE R2, R182, 0x4, R6 ;  /* 0x00000004b6027825 */ /* 0x000fc800078e0206 */
[----:B------:R-:W-:-:S06]  /*e4080*/  IMAD.WIDE R176, R182, 0x4, R4 ;  /* 0x00000004b6b07825 */ /* 0x000fcc00078e0204 */
[----:B---3--:R1:W-:Y:S04]  /*e4090*/  @P6 STG.E [R2.64], R246 ;  /* 0x000000f602006986 */ /* 0x0083e8000c101904 */
[----:B--2---:R2:W-:Y:S04]  /*e40a0*/  @P4 STG.E [R176.64], R244 ;  /* 0x000000f4b0004986 */ /* 0x0045e8000c101904 */
[----:B-1----:R-:W3:Y:S04]  /*e40b0*/  LDL.LU R246, [R1+0x2cc] ;  /* 0x0002cc0001f67983 */ /* 0x002ee80000300800 */
[----:B--2---:R-:W2:Y:S01]  /*e40c0*/  LDL.LU R244, [R1+0x26c] ;  /* 0x00026c0001f47983 */ /* 0x004ea20000300800 */
[----:B------:R-:W-:-:S02]  /*e40d0*/  ISETP.LT.AND P5, PT, R150, c[0x0][0x178], !P1 ;  /* 0x00005e0096007a0c */ /* 0x000fc40004fa1270 */
[----:B------:R-:W-:Y:S01]  /*e40e0*/  IADD3 R180, R182, c[0x0][0x198], RZ ;  /* 0x00006600b6b47a10 */ /* 0x000fe20007ffe0ff */
[----:B------:R-:W2:Y:S01]  /*e40f0*/  LDL.LU R250, [R1+0x3b8] ;  /* 0x0003b80001fa7983 */ /* 0x000ea20000300800 */
[----:B------:R-:W-:Y:S02]  /*e4100*/  IADD3 R181, R115, 0x37, RZ ;  /* 0x0000003773b57810 */ /* 0x000fe40007ffe0ff */
[----:B------:R-:W-:Y:S02]  /*e4110*/  ISETP.LT.AND P3, PT, R151, c[0x0][0x178], !P1 ;  /* 0x00005e0097007a0c */ /* 0x000fe40004f61270 */
[----:B------:R-:W-:Y:S01]  /*e4120*/  ISETP.LT.AND P0, PT, R111, c[0x0][0x178], !P1 ;  /* 0x00005e006f007a0c */ /* 0x000fe20004f01270 */
[----:B------:R-:W-:Y:S01]  /*e4130*/  IMAD.WIDE R178, R180, 0x4, R174 ;  /* 0x00000004b4b27825 */ /* 0x000fe200078e02ae */
[----:B------:R-:W-:Y:S01]  /*e4140*/  ISETP.GE.AND P6, PT, R181, c[0x0][0x17c], PT ;  /* 0x00005f00b5007a0c */ /* 0x000fe20003fc6270 */
[----:B------:R-:W2:Y:S01]  /*e4150*/  LDL.LU R249, [R1+0x358] ;  /* 0x0003580001f97983 */ /* 0x000ea20000300800 */
[----:B------:R-:W-:Y:S01]  /*e4160*/  ISETP.LT.AND P1, PT, R186, c[0x0][0x178], !P1 ;  /* 0x00005e00ba007a0c */ /* 0x000fe20004f21270 */
[----:B------:R-:W-:Y:S01]  /*e4170*/  IMAD.WIDE R176, R180, 0x4, R172 ;  /* 0x00000004b4b07825 */ /* 0x000fe200078e02ac */
[----:B------:R-:W-:Y:S01]  /*e4180*/  ISETP.LT.AND P4, PT, R150, c[0x0][0x178], !P6 ;  /* 0x00005e0096007a0c */ /* 0x000fe20007781270 */
[----:B----4-:R1:W-:Y:S01]  /*e4190*/  @P5 STG.E [R178.64], R251 ;  /* 0x000000fbb2005986 */ /* 0x0103e2000c101904 */
[----:B------:R-:W-:Y:S01]  /*e41a0*/  ISETP.LT.AND P5, PT, R151, c[0x0][0x178], !P6 ;  /* 0x00005e0097007a0c */ /* 0x000fe200077a1270 */
[C---:B------:R-:W-:Y:S01]  /*e41b0*/  IMAD.WIDE R2, R180.reuse, 0x4, R6 ;  /* 0x00000004b4027825 */ /* 0x040fe200078e0206 */
[----:B------:R-:W-:Y:S01]  /*e41c0*/  IADD3 R181, R180, c[0x0][0x198], RZ ;  /* 0x00006600b4b57a10 */ /* 0x000fe20007ffe0ff */
[----:B------:R4:W-:Y:S04]  /*e41d0*/  @P3 STG.E [R176.64], R248 ;  /* 0x000000f8b0003986 */ /* 0x0009e8000c101904 */
[----:B------:R-:W2:Y:S01]  /*e41e0*/  LDL.LU R185, [R1+0x2f8] ;  /* 0x0002f80001b97983 */ /* 0x000ea20000300800 */
[----:B-1----:R-:W-:-:S03]  /*e41f0*/  IMAD.WIDE R178, R181, 0x4, R172 ;  /* 0x00000004b5b27825 */ /* 0x002fc600078e02ac */
[----:B------:R1:W-:Y:S01]  /*e4200*/  @P0 STG.E [R2.64], R187 ;  /* 0x000000bb02000986 */ /* 0x0003e2000c101904 */
[----:B----4-:R-:W-:-:S04]  /*e4210*/  IMAD.WIDE R176, R181, 0x4, R174 ;  /* 0x00000004b5b07825 */ /* 0x010fc800078e02ae */
[----:B-1----:R-:W-:Y:S01]  /*e4220*/  IMAD.WIDE R2, R180, 0x4, R4 ;  /* 0x00000004b4027825 */ /* 0x002fe200078e0204 */
[----:B------:R-:W4:Y:S04]  /*e4230*/  LDL.LU R187, [R1+0x298] ;  /* 0x0002980001bb7983 */ /* 0x000f280000300800 */
[----:B------:R-:W-:Y:S04]  /*e4240*/  @P1 STG.E [R2.64], R243 ;  /* 0x000000f302001986 */ /* 0x000fe8000c101904 */
[----:B------:R1:W-:Y:S04]  /*e4250*/  @P4 STG.E [R176.64], R247 ;  /* 0x000000f7b0004986 */ /* 0x0003e8000c101904 */
[----:B------:R1:W-:Y:S04]  /*e4260*/  @P5 STG.E [R178.64], R245 ;  /* 0x000000f5b2005986 */ /* 0x0003e8000c101904 */
[----:B-1----:R-:W4:Y:S04]  /*e4270*/  LDL.LU R247, [R1+0x3bc] ;  /* 0x0003bc0001f77983 */ /* 0x002f280000300800 */
[----:B------:R-:W4:Y:S01]  /*e4280*/  LDL.LU R245, [R1+0x35c] ;  /* 0x00035c0001f57983 */ /* 0x000f220000300800 */
[----:B------:R-:W-:-:S02]  /*e4290*/  ISETP.LT.AND P0, PT, R111, c[0x0][0x178], !P6 ;  /* 0x00005e006f007a0c */ /* 0x000fc40007701270 */
[----:B------:R-:W-:Y:S01]  /*e42a0*/  ISETP.LT.AND P6, PT, R186, c[0x0][0x178], !P6 ;  /* 0x00005e00ba007a0c */ /* 0x000fe200077c1270 */
[----:B------:R-:W-:-:S04]  /*e42b0*/  IMAD.WIDE R2, R181, 0x4, R6 ;  /* 0x00000004b5027825 */ /* 0x000fc800078e0206 */
[----:B------:R-:W-:-:S06]  /*e42c0*/  IMAD.WIDE R176, R181, 0x4, R4 ;  /* 0x00000004b5b07825 */ /* 0x000fcc00078e0204 */
[----:B---3--:R-:W-:Y:S04]  /*e42d0*/  @P0 STG.E [R2.64], R246 ;  /* 0x000000f602000986 */ /* 0x008fe8000c101904 */
[----:B--2---:R1:W-:Y:S04]  /*e42e0*/  @P6 STG.E [R176.64], R244 ;  /* 0x000000f4b0006986 */ /* 0x0043e8000c101904 */
[----:B-1----:R-:W2:Y:S01]  /*e42f0*/  LDL.LU R244, [R1+0x2fc] ;  /* 0x0002fc0001f47983 */ /* 0x002ea20000300800 */
[C---:B------:R-:W-:Y:S02]  /*e4300*/  IADD3 R182, R115.reuse, 0x38, RZ ;  /* 0x0000003873b67810 */ /* 0x040fe40007ffe0ff */
[----:B------:R-:W-:Y:S01]  /*e4310*/  IADD3 R178, R115, 0x3c, RZ ;  /* 0x0000003c73b27810 */ /* 0x000fe20007ffe0ff */
[----:B------:R-:W3:Y:S01]  /*e4320*/  LDL.LU R246, [R1+0x29c] ;  /* 0x00029c0001f67983 */ /* 0x000ee20000300800 */
[----:B------:R-:W-:-:S02]  /*e4330*/  ISETP.GE.AND P3, PT, R182, c[0x0][0x17c], PT ;  /* 0x00005f00b6007a0c */ /* 0x000fc40003f66270 */
[----:B------:R-:W-:Y:S01]  /*e4340*/  IADD3 R180, R181, c[0x0][0x198], RZ ;  /* 0x00006600b5b47a10 */ /* 0x000fe20007ffe0ff */
[----:B------:R-:W3:Y:S01]  /*e4350*/  LDL.LU R251, [R1+0x3e8] ;  /* 0x0003e80001fb7983 */ /* 0x000ee20000300800 */
[----:B------:R-:W-:Y:S02]  /*e4360*/  ISETP.LT.AND P5, PT, R150, c[0x0][0x178], !P3 ;  /* 0x00005e0096007a0c */ /* 0x000fe40005fa1270 */
[----:B------:R-:W-:Y:S02]  /*e4370*/  IADD3 R183, R115, 0x39, RZ ;  /* 0x0000003973b77810 */ /* 0x000fe40007ffe0ff */
[----:B------:R-:W-:Y:S02]  /*e4380*/  ISETP.LT.AND P1, PT, R151, c[0x0][0x178], !P3 ;  /* 0x00005e0097007a0c */ /* 0x000fe40005f21270 */
[----:B------:R-:W-:Y:S02]  /*e4390*/  ISETP.LT.AND P4, PT, R111, c[0x0][0x178], !P3 ;  /* 0x00005e006f007a0c */ /* 0x000fe40005f81270 */
[----:B------:R-:W-:Y:S01]  /*e43a0*/  ISETP.GE.AND P0, PT, R178, c[0x0][0x17c], PT ;  /* 0x00005f00b2007a0c */ /* 0x000fe20003f06270 */
[----:B------:R-:W-:Y:S01]  /*e43b0*/  IMAD.WIDE R178, R180, 0x4, R174 ;  /* 0x00000004b4b27825 */ /* 0x000fe200078e02ae */
[----:B------:R-:W-:Y:S01]  /*e43c0*/  ISETP.GE.AND P2, PT, R183, c[0x0][0x17c], PT ;  /* 0x00005f00b7007a0c */ /* 0x000fe20003f46270 */
[----:B------:R-:W3:Y:S01]  /*e43d0*/  LDL.LU R248, [R1+0x398] ;  /* 0x0003980001f87983 */ /* 0x000ee20000300800 */
[----:B------:R-:W-:Y:S01]  /*e43e0*/  ISETP.LT.AND P3, PT, R186, c[0x0][0x178], !P3 ;  /* 0x00005e00ba007a0c */ /* 0x000fe20005f61270 */
[----:B------:R-:W-:Y:S01]  /*e43f0*/  IMAD.WIDE R2, R180, 0x4, R172 ;  /* 0x00000004b4027825 */ /* 0x000fe200078e02ac */
[----:B------:R-:W-:Y:S01]  /*e4400*/  ISETP.LT.AND P6, PT, R150, c[0x0][0x178], !P2 ;  /* 0x00005e0096007a0c */ /* 0x000fe200057c1270 */
[----:B------:R1:W-:Y:S01]  /*e4410*/  @P5 STG.E [R178.64], R250 ;  /* 0x000000fab2005986 */ /* 0x0003e2000c101904 */
[----:B------:R-:W-:Y:S01]  /*e4420*/  ISETP.LT.AND P5, PT, R151, c[0x0][0x178], !P2 ;  /* 0x00005e0097007a0c */ /* 0x000fe200057a1270 */
[C---:B------:R-:W-:Y:S01]  /*e4430*/  IMAD.WIDE R176, R180.reuse, 0x4, R6 ;  /* 0x00000004b4b07825 */ /* 0x040fe200078e0206 */
[----:B------:R-:W-:Y:S01]  /*e4440*/  IADD3 R181, R180, c[0x0][0x198], RZ ;  /* 0x00006600b4b57a10 */ /* 0x000fe20007ffe0ff */
[----:B------:R1:W-:Y:S04]  /*e4450*/  @P1 STG.E [R2.64], R249 ;  /* 0x000000f902001986 */ /* 0x0003e8000c101904 */
[----:B------:R4:W-:Y:S04]  /*e4460*/  @P4 STG.E [R176.64], R185 ;  /* 0x000000b9b0004986 */ /* 0x0009e8000c101904 */
[----:B------:R-:W3:Y:S01]  /*e4470*/  LDL.LU R243, [R1+0x348] ;  /* 0x0003480001f37983 */ /* 0x000ee20000300800 */
[----:B-1----:R-:W-:-:S04]  /*e4480*/  IMAD.WIDE R178, R181, 0x4, R172 ;  /* 0x00000004b5b27825 */ /* 0x002fc800078e02ac */
[----:B------:R-:W-:-:S04]  /*e4490*/  IMAD.WIDE R2, R180, 0x4, R4 ;  /* 0x00000004b4027825 */ /* 0x000fc800078e0204 */
[----:B----4-:R-:W-:Y:S01]  /*e44a0*/  IMAD.WIDE R176, R181, 0x4, R174 ;  /* 0x00000004b5b07825 */ /* 0x010fe200078e02ae */
[----:B------:R-:W-:Y:S04]  /*e44b0*/  @P3 STG.E [R2.64], R187 ;  /* 0x000000bb02003986 */ /* 0x000fe8000c101904 */
[----:B------:R1:W-:Y:S04]  /*e44c0*/  @P6 STG.E [R176.64], R247 ;  /* 0x000000f7b0006986 */ /* 0x0003e8000c101904 */
[----:B------:R4:W-:Y:S04]  /*e44d0*/  @P5 STG.E [R178.64], R245 ;  /* 0x000000f5b2005986 */ /* 0x0009e8000c101904 */
[----:B-1----:R-:W3:Y:S04]  /*e44e0*/  LDL.LU R247, [R1+0x2d8] ;  /* 0x0002d80001f77983 */ /* 0x002ee80000300800 */
[----:B----4-:R-:W4:Y:S01]  /*e44f0*/  LDL.LU R245, [R1+0x3ec] ;  /* 0x0003ec0001f57983 */ /* 0x010f220000300800 */
[----:B------:R-:W-:Y:S01]  /*e4500*/  ISETP.LT.AND P1, PT, R111, c[0x0][0x178], !P2 ;  /* 0x00005e006f007a0c */ /* 0x000fe20005721270 */
[----:B------:R-:W-:-:S12]  /*e4510*/  IMAD.WIDE R176, R181, 0x4, R6 ;  /* 0x00000004b5b07825 */ /* 0x000fd800078e0206 */
[----:B--2---:R1:W-:Y:S04]  /*e4520*/  @P1 STG.E [R176.64], R244 ;  /* 0x000000f4b0001986 */ /* 0x0043e8000c101904 */
[----:B-1----:R-:W2:Y:S01]  /*e4530*/  LDL.LU R244, [R1+0x39c] ;  /* 0x00039c0001f47983 */ /* 0x002ea20000300800 */
[----:B------:R-:W-:Y:S02]  /*e4540*/  IADD3 R182, R115, 0x3a, RZ ;  /* 0x0000003a73b67810 */ /* 0x000fe40007ffe0ff */
[----:B------:R-:W-:Y:S01]  /*e4550*/  ISETP.LT.AND P2, PT, R186, c[0x0][0x178], !P2 ;  /* 0x00005e00ba007a0c */ /* 0x000fe20005741270 */
[----:B------:R-:W-:Y:S01]  /*e4560*/  IMAD.WIDE R2, R181, 0x4, R4 ;  /* 0x00000004b5027825 */ /* 0x000fe200078e0204 */
[----:B------:R-:W-:Y:S01]  /*e4570*/  ISETP.GE.AND P4, PT, R182, c[0x0][0x17c], PT ;  /* 0x00005f00b6007a0c */ /* 0x000fe20003f86270 */
[----:B------:R-:W2:Y:S03]  /*e4580*/  LDL.LU R185, [R1+0x34c] ;  /* 0x00034c0001b97983 */ /* 0x000ea60000300800 */
[----:B------:R-:W-:-:S02]  /*e4590*/  ISETP.LT.AND P6, PT, R150, c[0x0][0x178], !P4 ;  /* 0x00005e0096007a0c */ /* 0x000fc400067c1270 */
[----:B------:R-:W-:Y:S02]  /*e45a0*/  IADD3 R180, R181, c[0x0][0x198], RZ ;  /* 0x00006600b5b47a10 */ /* 0x000fe40007ffe0ff */
[----:B------:R-:W-:Y:S02]  /*e45b0*/  IADD3 R182, R115, 0x3b, RZ ;  /* 0x0000003b73b67810 */ /* 0x000fe40007ffe0ff */
[----:B------:R-:W-:Y:S01]  /*e45c0*/  ISETP.LT.AND P3, PT, R151, c[0x0][0x178], !P4 ;  /* 0x00005e0097007a0c */ /* 0x000fe20006761270 */
[----:B---3--:R1:W-:Y:S01]  /*e45d0*/  @P2 STG.E [R2.64], R246 ;  /* 0x000000f602002986 */ /* 0x0083e2000c101904 */
[----:B------:R-:W-:Y:S01]  /*e45e0*/  ISETP.LT.AND P5, PT, R111, c[0x0][0x178], !P4 ;  /* 0x00005e006f007a0c */ /* 0x000fe200067a1270 */
[----:B------:R-:W-:Y:S01]  /*e45f0*/  IMAD.WIDE R178, R180, 0x4, R174 ;  /* 0x00000004b4b27825 */ /* 0x000fe200078e02ae */
[----:B------:R-:W-:Y:S02]  /*e4600*/  ISETP.GE.AND P1, PT, R182, c[0x0][0x17c], PT ;  /* 0x00005f00b6007a0c */ /* 0x000fe40003f26270 */
[----:B------:R-:W-:Y:S01]  /*e4610*/  ISETP.LT.AND P4, PT, R186, c[0x0][0x178], !P4 ;  /* 0x00005e00ba007a0c */ /* 0x000fe20006781270 */
[----:B------:R-:W-:Y:S01]  /*e4620*/  IMAD.WIDE R176, R180, 0x4, R172 ;  /* 0x00000004b4b07825 */ /* 0x000fe200078e02ac */
[----:B------:R-:W-:Y:S01]  /*e4630*/  ISETP.LT.AND P2, PT, R150, c[0x0][0x178], !P1 ;  /* 0x00005e0096007a0c */ /* 0x000fe20004f41270 */
[----:B-1----:R-:W3:Y:S02]  /*e4640*/  LDL.LU R246, [R1+0x2dc] ;  /* 0x0002dc0001f67983 */ /* 0x002ee40000300800 */
[----:B------:R-:W-:-:S02]  /*e4650*/  IMAD.WIDE R2, R180, 0x4, R6 ;  /* 0x00000004b4027825 */ /* 0x000fc400078e0206 */
[----:B------:R-:W3:Y:S04]  /*e4660*/  LDL.LU R250, [R1+0x418] ;  /* 0x0004180001fa7983 */ /* 0x000ee80000300800 */
[----:B------:R-:W3:Y:S04]  /*e4670*/  LDL.LU R249, [R1+0x3d8] ;  /* 0x0003d80001f97983 */ /* 0x000ee80000300800 */
[----:B------:R1:W-:Y:S04]  /*e4680*/  @P6 STG.E [R178.64], R251 ;  /* 0x000000fbb2006986 */ /* 0x0003e8000c101904 */
[----:B------:R-:W3:Y:S04]  /*e4690*/  LDL.LU R187, [R1+0x378] ;  /* 0x0003780001bb7983 */ /* 0x000ee80000300800 */
[----:B------:R-:W-:Y:S01]  /*e46a0*/  @P3 STG.E [R176.64], R248 ;  /* 0x000000f8b0003986 */ /* 0x000fe2000c101904 */
[C---:B-1----:R-:W-:Y:S01]  /*e46b0*/  IMAD.WIDE R178, R180.reuse, 0x4, R4 ;  /* 0x00000004b4b27825 */ /* 0x042fe200078e0204 */
[----:B------:R-:W-:-:S02]  /*e46c0*/  IADD3 R180, R180, c[0x0][0x198], RZ ;  /* 0x00006600b4b47a10 */ /* 0x000fc40007ffe0ff */
[----:B------:R1:W-:Y:S04]  /*e46d0*/  @P5 STG.E [R2.64], R243 ;  /* 0x000000f302005986 */ /* 0x0003e8000c101904 */
[----:B------:R4:W-:Y:S01]  /*e46e0*/  @P4 STG.E [R178.64], R247 ;  /* 0x000000f7b2004986 */ /* 0x0009e2000c101904 */
[----:B-1----:R-:W-:-:S03]  /*e46f0*/  IMAD.WIDE R2, R180, 0x4, R174 ;  /* 0x00000004b4027825 */ /* 0x002fc600078e02ae */
[----:B------:R-:W3:Y:S04]  /*e4700*/  LDL.LU R243, [R1+0x308] ;  /* 0x0003080001f37983 */ /* 0x000ee80000300800 */
[----:B----4-:R1:W-:Y:S04]  /*e4710*/  @P2 STG.E [R2.64], R245 ;  /* 0x000000f502002986 */ /* 0x0103e8000c101904 */
[----:B------:R-:W4:Y:S04]  /*e4720*/  LDL.LU R247, [R1+0x41c] ;  /* 0x00041c0001f77983 */ /* 0x000f280000300800 */
[----:B-1----:R-:W4:Y:S01]  /*e4730*/  LDL.LU R245, [R1+0x3dc] ;  /* 0x0003dc0001f57983 */ /* 0x002f220000300800 */
[----:B------:R-:W-:Y:S01]  /*e4740*/  ISETP.LT.AND P3, PT, R151, c[0x0][0x178], !P1 ;  /* 0x00005e0097007a0c */ /* 0x000fe20004f61270 */
[----:B------:R-:W-:-:S12]  /*e4750*/  IMAD.WIDE R176, R180, 0x4, R172 ;  /* 0x00000004b4b07825 */ /* 0x000fd800078e02ac */
[----:B--2---:R1:W-:Y:S04]  /*e4760*/  @P3 STG.E [R176.64], R244 ;  /* 0x000000f4b0003986 */ /* 0x0043e8000c101904 */
[----:B-1----:R-:W2:Y:S01]  /*e4770*/  LDL.LU R244, [R1+0x37c] ;  /* 0x00037c0001f47983 */ /* 0x002ea20000300800 */
[----:B------:R-:W-:Y:S02]  /*e4780*/  ISETP.LT.AND P4, PT, R111, c[0x0][0x178], !P1 ;  /* 0x00005e006f007a0c */ /* 0x000fe40004f81270 */
[----:B------:R-:W-:Y:S02]  /*e4790*/  ISETP.LT.AND P1, PT, R186, c[0x0][0x178], !P1 ;  /* 0x00005e00ba007a0c */ /* 0x000fe40004f21270 */
[----:B------:R-:W-:Y:S02]  /*e47a0*/  ISETP.LT.AND P6, PT, R150, c[0x0][0x178], !P0 ;  /* 0x00005e0096007a0c */ /* 0x000fe400047c1270 */
[----:B------:R-:W-:Y:S01]  /*e47b0*/  ISETP.LT.AND P5, PT, R151, c[0x0][0x178], !P0 ;  /* 0x00005e0097007a0c */ /* 0x000fe200047a1270 */
[----:B------:R-:W-:Y:S01]  /*e47c0*/  IMAD.WIDE R2, R180, 0x4, R6 ;  /* 0x00000004b4027825 */ /* 0x000fe200078e0206 */
[----:B------:R-:W-:-:S02]  /*e47d0*/  IADD3 R178, R115, 0x3d, RZ ;  /* 0x0000003d73b27810 */ /* 0x000fc40007ffe0ff */
[C---:B------:R-:W-:Y:S01]  /*e47e0*/  IADD3 R182, R180.reuse, c[0x0][0x198], RZ ;  /* 0x00006600b4b67a10 */ /* 0x040fe20007ffe0ff */
[----:B------:R-:W-:Y:S01]  /*e47f0*/  IMAD.WIDE R176, R180, 0x4, R4 ;  /* 0x00000004b4b07825 */ /* 0x000fe200078e0204 */
[----:B------:R-:W-:Y:S02]  /*e4800*/  ISETP.GE.AND P2, PT, R178, c[0x0][0x17c], PT ;  /* 0x00005f00b2007a0c */ /* 0x000fe40003f46270 */
[----:B------:R-:W-:Y:S01]  /*e4810*/  ISETP.LT.AND P3, PT, R111, c[0x0][0x178], !P0 ;  /* 0x00005e006f007a0c */ /* 0x000fe20004761270 */
[C---:B------:R-:W-:Y:S01]  /*e4820*/  IMAD.WIDE R178, R182.reuse, 0x4, R174 ;  /* 0x00000004b6b27825 */ /* 0x040fe200078e02ae */
[----:B------:R-:W-:Y:S03]  /*e4830*/  @P4 STG.E [R2.64], R185 ;  /* 0x000000b902004986 */ /* 0x000fe6000c101904 */
[----:B------:R-:W-:Y:S01]  /*e4840*/  IMAD.WIDE R180, R182, 0x4, R172 ;  /* 0x00000004b6b47825 */ /* 0x000fe200078e02ac */
[----:B---3--:R1:W-:Y:S01]  /*e4850*/  @P1 STG.E [R176.64], R246 ;  /* 0x000000f6b0001986 */ /* 0x0083e2000c101904 */
[----:B------:R-:W-:-:S03]  /*e4860*/  ISETP.LT.AND P1, PT, R186, c[0x0][0x178], !P0 ;  /* 0x00005e00ba007a0c */ /* 0x000fc60004721270 */
[----:B------:R3:W-:Y:S01]  /*e4870*/  @P6 STG.E [R178.64], R250 ;  /* 0x000000fab2006986 */ /* 0x0007e2000c101904 */
[----:B------:R-:W-:-:S03]  /*e4880*/  ISETP.LT.AND P6, PT, R150, c[0x0][0x178], !P2 ;  /* 0x00005e0096007a0c */ /* 0x000fc600057c1270 */
[----:B------:R-:W-:Y:S04]  /*e4890*/  @P5 STG.E [R180.64], R249 ;  /* 0x000000f9b4005986 */ /* 0x000fe8000c101904 */
[----:B-1----:R-:W2:Y:S01]  /*e48a0*/  LDL.LU R246, [R1+0x30c] ;  /* 0x00030c0001f67983 */ /* 0x002ea20000300800 */
[----:B------:R-:W-:Y:S01]  /*e48b0*/  IMAD.WIDE R2, R182, 0x4, R6 ;  /* 0x00000004b6027825 */ /* 0x000fe200078e0206 */
[----:B------:R-:W-:Y:S02]  /*e48c0*/  ISETP.LT.AND P5, PT, R151, c[0x0][0x178], !P2 ;  /* 0x00005e0097007a0c */ /* 0x000fe400057a1270 */
[----:B------:R-:W2:Y:S01]  /*e48d0*/  LDL.LU R248, [R1+0x448] ;  /* 0x0004480001f87983 */ /* 0x000ea20000300800 */
[----:B------:R-:W-:-:S03]  /*e48e0*/  IADD3 R176, R115, 0x3f, RZ ;  /* 0x0000003f73b07810 */ /* 0x000fc60007ffe0ff */
[----:B------:R-:W2:Y:S01]  /*e48f0*/  LDL.LU R185, [R1+0x3f8] ;  /* 0x0003f80001b97983 */ /* 0x000ea20000300800 */
[----:B------:R-:W-:Y:S02]  /*e4900*/  IADD3 R183, R182, c[0x0][0x198], RZ ;  /* 0x00006600b6b77a10 */ /* 0x000fe40007ffe0ff */
[----:B---3--:R-:W-:Y:S01]  /*e4910*/  IADD3 R178, R115, 0x3e, RZ ;  /* 0x0000003e73b27810 */ /* 0x008fe20007ffe0ff */
[----:B------:R1:W-:Y:S01]  /*e4920*/  @P3 STG.E [R2.64], R187 ;  /* 0x000000bb02003986 */ /* 0x0003e2000c101904 */
[----:B------:R-:W-:Y:S01]  /*e4930*/  ISETP.GE.AND P0, PT, R176, c[0x0][0x17c], PT ;  /* 0x00005f00b0007a0c */ /* 0x000fe20003f06270 */
[----:B------:R-:W-:Y:S01]  /*e4940*/  IMAD.WIDE R176, R183, 0x4, R174 ;  /* 0x00000004b7b07825 */ /* 0x000fe200078e02ae */
[----:B------:R-:W-:-:S03]  /*e4950*/  ISETP.GE.AND P3, PT, R178, c[0x0][0x17c], PT ;  /* 0x00005f00b2007a0c */ /* 0x000fc60003f66270 */
[----:B------:R-:W-:-:S04]  /*e4960*/  IMAD.WIDE R178, R183, 0x4, R172 ;  /* 0x00000004b7b27825 */ /* 0x000fc800078e02ac */
[----:B-1----:R-:W-:Y:S01]  /*e4970*/  IMAD.WIDE R2, R182, 0x4, R4 ;  /* 0x00000004b6027825 */ /* 0x002fe200078e0204 */
[----:B------:R-:W3:Y:S04]  /*e4980*/  LDL.LU R187, [R1+0x3a8] ;  /* 0x0003a80001bb7983 */ /* 0x000ee80000300800 */
[----:B------:R1:W-:Y:S04]  /*e4990*/  @P1 STG.E [R2.64], R243 ;  /* 0x000000f302001986 */ /* 0x0003e8000c101904 */
[----:B----4-:R4:W-:Y:S04]  /*e49a0*/  @P6 STG.E [R176.64], R247 ;  /* 0x000000f7b0006986 */ /* 0x0109e8000c101904 */
[----:B------:R4:W-:Y:S04]  /*e49b0*/  @P5 STG.E [R178.64], R245 ;  /* 0x000000f5b2005986 */ /* 0x0009e8000c101904 */
[----:B-1----:R-:W3:Y:S04]  /*e49c0*/  LDL.LU R243, [R1+0x368] ;  /* 0x0003680001f37983 */ /* 0x002ee80000300800 */
[----:B----4-:R-:W4:Y:S04]  /*e49d0*/  LDL.LU R247, [R1+0x44c] ;  /* 0x00044c0001f77983 */ /* 0x010f280000300800 */
[----:B------:R-:W4:Y:S01]  /*e49e0*/  LDL.LU R245, [R1+0x3fc] ;  /* 0x0003fc0001f57983 */ /* 0x000f220000300800 */
[----:B------:R-:W-:Y:S01]  /*e49f0*/  ISETP.LT.AND P4, PT, R111, c[0x0][0x178], !P2 ;  /* 0x00005e006f007a0c */ /* 0x000fe20005781270 */
[----:B------:R-:W-:-:S12]  /*e4a00*/  IMAD.WIDE R180, R183, 0x4, R6 ;  /* 0x00000004b7b47825 */ /* 0x000fd800078e0206 */
[----:B--2---:R1:W-:Y:S04]  /*e4a10*/  @P4 STG.E [R180.64], R244 ;  /* 0x000000f4b4004986 */ /* 0x0043e8000c101904 */
[----:B-1----:R-:W2:Y:S01]  /*e4a20*/  LDL.LU R244, [R1+0x3ac] ;  /* 0x0003ac0001f47983 */ /* 0x002ea20000300800 */
[----:B------:R-:W-:Y:S02]  /*e4a30*/  ISETP.LT.AND P2, PT, R186, c[0x0][0x178], !P2 ;  /* 0x00005e00ba007a0c */ /* 0x000fe40005741270 */
[----:B------:R-:W-:Y:S02]  /*e4a40*/  ISETP.LT.AND P4, PT, R150, c[0x0][0x178], !P3 ;  /* 0x00005e0096007a0c */ /* 0x000fe40005f81270 */
[----:B------:R-:W-:Y:S02]  /*e4a50*/  ISETP.LT.AND P6, PT, R151, c[0x0][0x178], !P3 ;  /* 0x00005e0097007a0c */ /* 0x000fe40005fc1270 */
[C---:B------:R-:W-:Y:S01]  /*e4a60*/  IADD3 R181, R183.reuse, c[0x0][0x198], RZ ;  /* 0x00006600b7b57a10 */ /* 0x040fe20007ffe0ff */
[----:B------:R-:W-:Y:S01]  /*e4a70*/  IMAD.WIDE R2, R183, 0x4, R4 ;  /* 0x00000004b7027825 */ /* 0x000fe200078e0204 */
[----:B------:R-:W-:-:S02]  /*e4a80*/  ISETP.LT.AND P1, PT, R186, c[0x0][0x178], !P3 ;  /* 0x00005e00ba007a0c */ /* 0x000fc40005f21270 */
[----:B------:R-:W-:Y:S01]  /*e4a90*/  ISETP.LT.AND P3, PT, R111, c[0x0][0x178], !P3 ;  /* 0x00005e006f007a0c */ /* 0x000fe20005f61270 */
[----:B------:R-:W-:Y:S01]  /*e4aa0*/  IMAD.WIDE R176, R181, 0x4, R174 ;  /* 0x00000004b5b07825 */ /* 0x000fe200078e02ae */
[----:B------:R-:W-:-:S03]  /*e4ab0*/  IADD3 R180, R115, 0x40, RZ ;  /* 0x0000004073b47810 */ /* 0x000fc60007ffe0ff */
[----:B------:R-:W-:Y:S01]  /*e4ac0*/  IMAD.WIDE R178, R181, 0x4, R172 ;  /* 0x00000004b5b27825 */ /* 0x000fe200078e02ac */
[----:B------:R-:W-:Y:S01]  /*e4ad0*/  ISETP.LT.AND P5, PT, R150, c[0x0][0x178], !P0 ;  /* 0x00005e0096007a0c */ /* 0x000fe200047a1270 */
[----:B------:R1:W-:Y:S01]  /*e4ae0*/  @P2 STG.E [R2.64], R246 ;  /* 0x000000f602002986 */ /* 0x0003e2000c101904 */
[----:B------:R-:W-:-:S03]  /*e4af0*/  ISETP.GE.AND P2, PT, R180, c[0x0][0x17c], PT ;  /* 0x00005f00b4007a0c */ /* 0x000fc60003f46270 */
[----:B------:R3:W-:Y:S01]  /*e4b00*/  @P4 STG.E [R176.64], R248 ;  /* 0x000000f8b0004986 */ /* 0x0007e2000c101904 */
[----:B------:R-:W-:-:S03]  /*e4b10*/  IADD3 R180, R181, c[0x0][0x198], RZ ;  /* 0x00006600b5b47a10 */ /* 0x000fc60007ffe0ff */
[----:B------:R3:W-:Y:S04]  /*e4b20*/  @P6 STG.E [R178.64], R185 ;  /* 0x000000b9b2006986 */ /* 0x0007e8000c101904 */
[----:B-1----:R-:W2:Y:S01]  /*e4b30*/  LDL.LU R246, [R1+0x36c] ;  /* 0x00036c0001f67983 */ /* 0x002ea20000300800 */
[----:B------:R-:W-:-:S03]  /*e4b40*/  ISETP.LT.AND P6, PT, R151, c[0x0][0x178], !P0 ;  /* 0x00005e0097007a0c */ /* 0x000fc600047c1270 */
[----:B------:R-:W2:Y:S04]  /*e4b50*/  LDL.LU R183, [R1+0x650] ;  /* 0x0006500001b77983 */ /* 0x000ea80000300800 */
[----:B------:R-:W2:Y:S01]  /*e4b60*/  LDL.LU R184, [R1+0x470] ;  /* 0x0004700001b87983 */ /* 0x000ea20000300800 */
[----:B------:R-:W-:-:S03]  /*e4b70*/  IMAD.WIDE R2, R181, 0x4, R6 ;  /* 0x00000004b5027825 */ /* 0x000fc600078e0206 */
[----:B------:R-:W2:Y:S01]  /*e4b80*/  LDL.LU R251, [R1+0x420] ;  /* 0x0004200001fb7983 */ /* 0x000ea20000300800 */
[----:B---3--:R-:W-:-:S03]  /*e4b90*/  IMAD.WIDE R176, R181, 0x4, R4 ;  /* 0x00000004b5b07825 */ /* 0x008fc600078e0204 */
[----:B------:R1:W-:Y:S01]  /*e4ba0*/  @P3 STG.E [R2.64], R187 ;  /* 0x000000bb02003986 */ /* 0x0003e2000c101904 */
[----:B------:R-:W-:-:S03]  /*e4bb0*/  IMAD.WIDE R178, R180, 0x4, R174 ;  /* 0x00000004b4b27825 */ /* 0x000fc600078e02ae */
[----:B------:R-:W3:Y:S04]  /*e4bc0*/  LDL.LU R250, [R1+0x3c0] ;  /* 0x0003c00001fa7983 */ /* 0x000ee80000300800 */
[----:B------:R-:W3:Y:S01]  /*e4bd0*/  LDL.LU R249, [R1+0x654] ;  /* 0x0006540001f97983 */ /* 0x000ee20000300800 */
[----:B-1----:R-:W-:-:S03]  /*e4be0*/  IMAD.WIDE R2, R180, 0x4, R172 ;  /* 0x00000004b4027825 */ /* 0x002fc600078e02ac */
[----:B------:R-:W-:Y:S04]  /*e4bf0*/  @P1 STG.E [R176.64], R243 ;  /* 0x000000f3b0001986 */ /* 0x000fe8000c101904 */
[----:B----4-:R1:W-:Y:S04]  /*e4c00*/  @P5 STG.E [R178.64], R247 ;  /* 0x000000f7b2005986 */ /* 0x0103e8000c101904 */
[----:B------:R4:W-:Y:S04]  /*e4c10*/  @P6 STG.E [R2.64], R245 ;  /* 0x000000f502006986 */ /* 0x0009e8000c101904 */
[----:B-1----:R-:W3:Y:S04]  /*e4c20*/  LDL.LU R247, [R1+0x474] ;  /* 0x0004740001f77983 */ /* 0x002ee80000300800 */
[----:B----4-:R-:W4:Y:S01]  /*e4c30*/  LDL.LU R245, [R1+0x424] ;  /* 0x0004240001f57983 */ /* 0x010f220000300800 */
[----:B------:R-:W-:Y:S01]  /*e4c40*/  ISETP.LT.AND P4, PT, R111, c[0x0][0x178], !P0 ;  /* 0x00005e006f007a0c */ /* 0x000fe20004781270 */
[----:B------:R-:W-:-:S12]  /*e4c50*/  IMAD.WIDE R176, R180, 0x4, R6 ;  /* 0x00000004b4b07825 */ /* 0x000fd800078e0206 */
[----:B--2---:R1:W-:Y:S04]  /*e4c60*/  @P4 STG.E [R176.64], R244 ;  /* 0x000000f4b0004986 */ /* 0x0043e8000c101904 */
[----:B-1----:R-:W2:Y:S01]  /*e4c70*/  LDL.LU R244, [R1+0x3c4] ;  /* 0x0003c40001f47983 */ /* 0x002ea20000300800 */
[----:B------:R-:W-:Y:S02]  /*e4c80*/  ISETP.LT.AND P1, PT, R186, c[0x0][0x178], !P0 ;  /* 0x00005e00ba007a0c */ /* 0x000fe40004721270 */
[----:B------:R-:W-:Y:S02]  /*e4c90*/  ISETP.LT.AND P3, PT, R150, c[0x0][0x178], !P2 ;  /* 0x00005e0096007a0c */ /* 0x000fe40005761270 */
[----:B------:R-:W-:Y:S02]  /*e4ca0*/  ISETP.LT.AND P5, PT, R151, c[0x0][0x178], !P2 ;  /* 0x00005e0097007a0c */ /* 0x000fe400057a1270 */
[----:B------:R-:W-:-:S02]  /*e4cb0*/  IADD3 R181, R180, c[0x0][0x198], RZ ;  /* 0x00006600b4b57a10 */ /* 0x000fc40007ffe0ff */
[C---:B------:R-:W-:Y:S01]  /*e4cc0*/  IADD3 R178, R115.reuse, 0x43, RZ ;  /* 0x0000004373b27810 */ /* 0x040fe20007ffe0ff */
[----:B------:R-:W-:Y:S01]  /*e4cd0*/  IMAD.WIDE R2, R180, 0x4, R4 ;  /* 0x00000004b4027825 */ /* 0x000fe200078e0204 */
[----:B------:R-:W-:Y:S01]  /*e4ce0*/  IADD3 R182, R115, 0x41, RZ ;  /* 0x0000004173b67810 */ /* 0x000fe20007ffe0ff */
[----:B------:R-:W2:Y:S01]  /*e4cf0*/  LDL.LU R248, [R1+0x770] ;  /* 0x0007700001f87983 */ /* 0x000ea20000300800 */
[----:B------:R-:W-:Y:S01]  /*e4d00*/  ISETP.GE.AND P0, PT, R178, c[0x0][0x17c], PT ;  /* 0x00005f00b2007a0c */ /* 0x000fe20003f06270 */
[----:B------:R-:W-:Y:S01]  /*e4d10*/  IMAD.WIDE R176, R181, 0x4, R174 ;  /* 0x00000004b5b07825 */ /* 0x000fe200078e02ae */
[----:B------:R-:W-:Y:S01]  /*e4d20*/  ISETP.LT.AND P6, PT, R111, c[0x0][0x178], !P2 ;  /* 0x00005e006f007a0c */ /* 0x000fe200057c1270 */
[----:B------:R-:W2:Y:S02]  /*e4d30*/  LDL.LU R185, [R1+0x4a0] ;  /* 0x0004a00001b97983 */ /* 0x000ea40000300800 */
[----:B------:R-:W-:Y:S01]  /*e4d40*/  IMAD.WIDE R178, R181, 0x4, R172 ;  /* 0x00000004b5b27825 */ /* 0x000fe200078e02ac */
[----:B------:R-:W-:Y:S01]  /*e4d50*/  ISETP.GE.AND P4, PT, R182, c[0x0][0x17c], PT ;  /* 0x00005f00b6007a0c */ /* 0x000fe20003f86270 */
[----:B------:R-:W2:Y:S01]  /*e4d60*/  LDL.LU R187, [R1+0x450] ;  /* 0x0004500001bb7983 */ /* 0x000ea20000300800 */
[----:B------:R-:W-:-:S03]  /*e4d70*/  ISETP.LT.AND P2, PT, R186, c[0x0][0x178], !P2 ;  /* 0x00005e00ba007a0c */ /* 0x000fc60005741270 */
[----:B------:R1:W-:Y:S04]  /*e4d80*/  @P1 STG.E [R2.64], R246 ;  /* 0x000000f602001986 */ /* 0x0003e8000c101904 */
[----:B------:R1:W-:Y:S01]  /*e4d90*/  @P3 STG.E [R176.64], R183 ;  /* 0x000000b7b0003986 */ /* 0x0003e2000c101904 */
[----:B------:R-:W-:-:S03]  /*e4da0*/  ISETP.LT.AND P3, PT, R151, c[0x0][0x178], !P4 ;  /* 0x00005e0097007a0c */ /* 0x000fc60006761270 */
[----:B------:R3:W-:Y:S01]  /*e4db0*/  @P5 STG.E [R178.64], R184 ;  /* 0x000000b8b2005986 */ /* 0x0007e2000c101904 */
[----:B------:R-:W-:Y:S02]  /*e4dc0*/  ISETP.LT.AND P5, PT, R150, c[0x0][0x178], !P4 ;  /* 0x00005e0096007a0c */ /* 0x000fe400067a1270 */
[----:B------:R-:W-:Y:S01]  /*e4dd0*/  ISETP.LT.AND P1, PT, R111, c[0x0][0x178], !P4 ;  /* 0x00005e006f007a0c */ /* 0x000fe20006721270 */
[C---:B-1----:R-:W-:Y:S01]  /*e4de0*/  IMAD.WIDE R2, R181.reuse, 0x4, R6 ;  /* 0x00000004b5027825 */ /* 0x042fe200078e0206 */
[----:B------:R-:W-:Y:S01]  /*e4df0*/  IADD3 R182, R181, c[0x0][0x198], RZ ;  /* 0x00006600b5b67a10 */ /* 0x000fe20007ffe0ff */
[----:B------:R-:W2:Y:S01]  /*e4e00*/  LDL.LU R243, [R1+0x400] ;  /* 0x0004000001f37983 */ /* 0x000ea20000300800 */
[----:B------:R-:W-:Y:S01]  /*e4e10*/  IADD3 R176, R115, 0x42, RZ ;  /* 0x0000004273b07810 */ /* 0x000fe20007ffe0ff */
[----:B------:R-:W-:Y:S02]  /*e4e20*/  IMAD.WIDE R180, R181, 0x4, R4 ;  /* 0x00000004b5b47825 */ /* 0x000fe400078e0204 */
[----:B------:R1:W-:Y:S01]  /*e4e30*/  @P6 STG.E [R2.64], R251 ;  /* 0x000000fb02006986 */ /* 0x0003e2000c101904 */
[----:B------:R-:W-:Y:S01]  /*e4e40*/  ISETP.GE.AND P6, PT, R176, c[0x0][0x17c], PT ;  /* 0x00005f00b0007a0c */ /* 0x000fe20003fc6270 */
[----:B------:R-:W-:-:S02]  /*e4e50*/  IMAD.WIDE R176, R182, 0x4, R172 ;  /* 0x00000004b6b07825 */ /* 0x000fc400078e02ac */
[----:B------:R-:W2:Y:S02]  /*e4e60*/  LDL.LU R246, [R1+0x774] ;  /* 0x0007740001f67983 */ /* 0x000ea40000300800 */
[C---:B---3--:R-:W-:Y:S02]  /*e4e70*/  IMAD.WIDE R178, R182.reuse, 0x4, R6 ;  /* 0x00000004b6b27825 */ /* 0x048fe400078e0206 */
[----:B------:R-:W-:Y:S02]  /*e4e80*/  @P2 STG.E [R180.64], R250 ;  /* 0x000000fab4002986 */ /* 0x000fe4000c101904 */
[----:B-1----:R-:W-:-:S05]  /*e4e90*/  IMAD.WIDE R2, R182, 0x4, R174 ;  /* 0x00000004b6027825 */ /* 0x002fca00078e02ae */
[----:B------:R-:W-:Y:S04]  /*e4ea0*/  @P5 STG.E [R2.64], R249 ;  /* 0x000000f902005986 */ /* 0x000fe8000c101904 */
[----:B------:R1:W-:Y:S04]  /*e4eb0*/  @P3 STG.E [R176.64], R247 ;  /* 0x000000f7b0003986 */ /* 0x0003e8000c101904 */
[----:B----4-:R3:W-:Y:S04]  /*e4ec0*/  @P1 STG.E [R178.64], R245 ;  /* 0x000000f5b2001986 */ /* 0x0107e8000c101904 */
[----:B-1----:R-:W4:Y:S04]  /*e4ed0*/  LDL.LU R247, [R1+0x4a4] ;  /* 0x0004a40001f77983 */ /* 0x002f280000300800 */
[----:B---3--:R-:W3:Y:S01]  /*e4ee0*/  LDL.LU R245, [R1+0x454] ;  /* 0x0004540001f57983 */ /* 0x008ee20000300800 */
[----:B------:R-:W-:Y:S01]  /*e4ef0*/  ISETP.LT.AND P4, PT, R186, c[0x0][0x178], !P4 ;  /* 0x00005e00ba007a0c */ /* 0x000fe20006781270 */
[----:B------:R-:W-:-:S12]  /*e4f00*/  IMAD.WIDE R180, R182, 0x4, R4 ;  /* 0x00000004b6b47825 */ /* 0x000fd800078e0204 */
[----:B--2---:R1:W-:Y:S04]  /*e4f10*/  @P4 STG.E [R180.64], R244 ;  /* 0x000000f4b4004986 */ /* 0x0043e8000c101904 */
[----:B-1----:R-:W2:Y:S01]  /*e4f20*/  LDL.LU R244, [R1+0x404] ;  /* 0x0004040001f47983 */ /* 0x002ea20000300800 */
[----:B------:R-:W-:Y:S02]  /*e4f30*/  ISETP.LT.AND P2, PT, R150, c[0x0][0x178], !P6 ;  /* 0x00005e0096007a0c */ /* 0x000fe40007741270 */
[----:B------:R-:W-:Y:S01]  /*e4f40*/  ISETP.LT.AND P4, PT, R151, c[0x0][0x178], !P6 ;  /* 0x00005e0097007a0c */ /* 0x000fe20007781270 */
[----:B------:R-:W2:Y:S01]  /*e4f50*/  LDL.LU R184, [R1+0x7a0] ;  /* 0x0007a00001b87983 */ /* 0x000ea20000300800 */
[----:B------:R-:W-:Y:S02]  /*e4f60*/  ISETP.LT.AND P3, PT, R111, c[0x0][0x178], !P6 ;  /* 0x00005e006f007a0c */ /* 0x000fe40007761270 */
[----:B------:R-:W-:Y:S01]  /*e4f70*/  IADD3 R182, R182, c[0x0][0x198], RZ ;  /* 0x00006600b6b67a10 */ /* 0x000fe20007ffe0ff */
[----:B------:R-:W2:Y:S01]  /*e4f80*/  LDL.LU R251, [R1+0x690] ;  /* 0x0006900001fb7983 */ /* 0x000ea20000300800 */
[----:B------:R-:W-:-:S03]  /*e4f90*/  IADD3 R2, R115, 0x44, RZ ;  /* 0x0000004473027810 */ /* 0x000fc60007ffe0ff */
[----:B------:R-:W-:Y:S01]  /*e4fa0*/  IMAD.WIDE R178, R182, 0x4, R174 ;  /* 0x00000004b6b27825 */ /* 0x000fe200078e02ae */
[----:B------:R-:W-:Y:S01]  /*e4fb0*/  ISETP.GE.AND P1, PT, R2, c[0x0][0x17c], PT ;  /* 0x00005f0002007a0c */ /* 0x000fe20003f26270 */
[----:B------:R-:W2:Y:S01]  /*e4fc0*/  LDL.LU R249, [R1+0x480] ;  /* 0x0004800001f97983 */ /* 0x000ea20000300800 */
        /* <DEDUP_REMOVED lines=9> */
[----:B------:R-:W-:Y:S01]  /*e5060*/  ISETP.LT.AND P3, PT, R151, c[0x0][0x178], !P0 ;  /* 0x00005e0097007a0c */ /* 0x000fe20004761270 */
[----:B-1----:R-:W-:Y:S02]  /*e5070*/  IMAD.WIDE R178, R182, 0x4, R4 ;  /* 0x00000004b6b27825 */ /* 0x002fe400078e0204 */
[----:B------:R-:W2:Y:S02]  /*e5080*/  LDL.LU R248, [R1+0x430] ;  /* 0x0004300001f87983 */ /* 0x000ea40000300800 */
[C---:B------:R-:W-:Y:S02]  /*e5090*/  IMAD.WIDE R2, R180.reuse, 0x4, R174 ;  /* 0x00000004b4027825 */ /* 0x040fe400078e02ae */
[----:B------:R-:W-:Y:S02]  /*e50a0*/  @P6 STG.E [R178.64], R243 ;  /* 0x000000f3b2006986 */ /* 0x000fe4000c101904 */
[----:B------:R-:W-:-:S02]  /*e50b0*/  IMAD.WIDE R176, R180, 0x4, R172 ;  /* 0x00000004b4b07825 */ /* 0x000fc400078e02ac */
[----:B------:R1:W-:Y:S04]  /*e50c0*/  @P5 STG.E [R2.64], R246 ;  /* 0x000000f602005986 */ /* 0x0003e8000c101904 */
[----:B------:R-:W2:Y:S01]  /*e50d0*/  LDL.LU R185, [R1+0x7a4] ;  /* 0x0007a40001b97983 */ /* 0x000ea20000300800 */
[----:B-1----:R-:W-:-:S03]  /*e50e0*/  IMAD.WIDE R2, R180, 0x4, R6 ;  /* 0x00000004b4027825 */ /* 0x002fc600078e0206 */
[----:B----4-:R-:W-:Y:S04]  /*e50f0*/  @P3 STG.E [R176.64], R247 ;  /* 0x000000f7b0003986 */ /* 0x010fe8000c101904 */
[----:B---3--:R1:W-:Y:S04]  /*e5100*/  @P4 STG.E [R2.64], R245 ;  /* 0x000000f502004986 */ /* 0x0083e8000c101904 */
[----:B-1----:R-:W3:Y:S04]  /*e5110*/  LDL.LU R245, [R1+0x694] ;  /* 0x0006940001f57983 */ /* 0x002ee80000300800 */
[----:B------:R-:W4:Y:S01]  /*e5120*/  LDL.LU R246, [R1+0x484] ;  /* 0x0004840001f67983 */ /* 0x000f220000300800 */
[----:B------:R-:W-:-:S02]  /*e5130*/  ISETP.LT.AND P5, PT, R186, c[0x0][0x178], !P0 ;  /* 0x00005e00ba007a0c */ /* 0x000fc400047a1270 */
[----:B------:R-:W-:-:S04]  /*e5140*/  IADD3 R178, R115, 0x45, RZ ;  /* 0x0000004573b27810 */ /* 0x000fc80007ffe0ff */
[----:B------:R-:W-:Y:S01]  /*e5150*/  ISETP.GE.AND P2, PT, R178, c[0x0][0x17c], PT ;  /* 0x00005f00b2007a0c */ /* 0x000fe20003f46270 */
[----:B------:R-:W-:-:S06]  /*e5160*/  IMAD.WIDE R178, R180, 0x4, R4 ;  /* 0x00000004b4b27825 */ /* 0x000fcc00078e0204 */
[----:B--2---:R1:W-:Y:S04]  /*e5170*/  @P5 STG.E [R178.64], R244 ;  /* 0x000000f4b2005986 */ /* 0x0043e8000c101904 */
[----:B-1----:R-:W2:Y:S01]  /*e5180*/  LDL.LU R244, [R1+0x434] ;  /* 0x0004340001f47983 */ /* 0x002ea20000300800 */
[----:B------:R-:W-:Y:S02]  /*e5190*/  ISETP.LT.AND P6, PT, R150, c[0x0][0x178], !P1 ;  /* 0x00005e0096007a0c */ /* 0x000fe40004fc1270 */
[----:B------:R-:W-:Y:S01]  /*e51a0*/  ISETP.LT.AND P0, PT, R151, c[0x0][0x178], !P1 ;  /* 0x00005e0097007a0c */ /* 0x000fe20004f01270 */
[----:B------:R-:W2:Y:S01]  /*e51b0*/  LDL.LU R250, [R1+0x8c0] ;  /* 0x0008c00001fa7983 */ /* 0x000ea20000300800 */
[----:B------:R-:W-:Y:S02]  /*e51c0*/  IADD3 R181, R180, c[0x0][0x198], RZ ;  /* 0x00006600b4b57a10 */ /* 0x000fe40007ffe0ff */
[----:B------:R-:W-:Y:S01]  /*e51d0*/  ISETP.LT.AND P5, PT, R111, c[0x0][0x178], !P1 ;  /* 0x00005e006f007a0c */ /* 0x000fe20004fa1270 */
[----:B------:R-:W2:Y:S01]  /*e51e0*/  LDL.LU R187, [R1+0x780] ;  /* 0x0007800001bb7983 */ /* 0x000ea20000300800 */
[----:B------:R-:W-:Y:S01]  /*e51f0*/  ISETP.LT.AND P1, PT, R186, c[0x0][0x178], !P1 ;  /* 0x00005e00ba007a0c */ /* 0x000fe20004f21270 */
[C---:B------:R-:W-:Y:S01]  /*e5200*/  IMAD.WIDE R176, R181.reuse, 0x4, R174 ;  /* 0x00000004b5b07825 */ /* 0x040fe200078e02ae */
[----:B------:R-:W-:Y:S01]  /*e5210*/  ISETP.LT.AND P4, PT, R150, c[0x0][0x178], !P2 ;  /* 0x00005e0096007a0c */ /* 0x000fe20005781270 */
[----:B------:R-:W2:Y:S02]  /*e5220*/  LDL.LU R243, [R1+0x670] ;  /* 0x0006700001f37983 */ /* 0x000ea40000300800 */
[----:B------:R-:W-:-:S02]  /*e5230*/  IMAD.WIDE R2, R181, 0x4, R172 ;  /* 0x00000004b5027825 */ /* 0x000fc400078e02ac */
[----:B------:R1:W-:Y:S01]  /*e5240*/  @P6 STG.E [R176.64], R184 ;  /* 0x000000b8b0006986 */ /* 0x0003e2000c101904 */
[----:B------:R-:W-:-:S03]  /*e5250*/  ISETP.LT.AND P6, PT, R151, c[0x0][0x178], !P2 ;  /* 0x00005e0097007a0c */ /* 0x000fc600057c1270 */
[----:B------:R1:W-:Y:S01]  /*e5260*/  @P0 STG.E [R2.64], R251 ;  /* 0x000000fb02000986 */ /* 0x0003e2000c101904 */
[----:B------:R-:W-:Y:S02]  /*e5270*/  IADD3 R180, R181, c[0x0][0x198], RZ ;  /* 0x00006600b5b47a10 */ /* 0x000fe40007ffe0ff */
[----:B------:R-:W-:Y:S01]  /*e5280*/  ISETP.LT.AND P3, PT, R111, c[0x0][0x178], !P2 ;  /* 0x00005e006f007a0c */ /* 0x000fe20005761270 */
[----:B------:R-:W2:Y:S01]  /*e5290*/  LDL.LU R247, [R1+0x460] ;  /* 0x0004600001f77983 */ /* 0x000ea20000300800 */
[----:B-1----:R-:W-:-:S04]  /*e52a0*/  IMAD.WIDE R176, R181, 0x4, R4 ;  /* 0x00000004b5b07825 */ /* 0x002fc800078e0204 */
[----:B------:R-:W-:Y:S01]  /*e52b0*/  IMAD.WIDE R2, R181, 0x4, R6 ;  /* 0x00000004b5027825 */ /* 0x000fe200078e0206 */
[----:B------:R-:W-:-:S04]  /*e52c0*/  IADD3 R179, R115, 0x4d, RZ ;  /* 0x0000004d73b37810 */ /* 0x000fc80007ffe0ff */
[----:B------:R1:W-:Y:S01]  /*e52d0*/  @P5 STG.E [R2.64], R249 ;  /* 0x000000f902005986 */ /* 0x0003e2000c101904 */
[----:B------:R-:W-:-:S03]  /*e52e0*/  IADD3 R178, R115, 0x46, RZ ;  /* 0x0000004673b27810 */ /* 0x000fc60007ffe0ff */
[----:B------:R1:W-:Y:S01]  /*e52f0*/  @P1 STG.E [R176.64], R248 ;  /* 0x000000f8b0001986 */ /* 0x0003e2000c101904 */
[----:B------:R-:W-:Y:S01]  /*e5300*/  ISETP.GE.AND P0, PT, R179, c[0x0][0x17c], PT ;  /* 0x00005f00b3007a0c */ /* 0x000fe20003f06270 */
[----:B-1----:R-:W-:-:S04]  /*e5310*/  IMAD.WIDE R2, R180, 0x4, R174 ;  /* 0x00000004b4027825 */ /* 0x002fc800078e02ae */
[----:B------:R-:W-:Y:S01]  /*e5320*/  IMAD.WIDE R176, R180, 0x4, R172 ;  /* 0x00000004b4b07825 */ /* 0x000fe200078e02ac */
[----:B------:R-:W-:Y:S01]  /*e5330*/  @P4 STG.E [R2.64], R185 ;  /* 0x000000b902004986 */ /* 0x000fe2000c101904 */
[----:B------:R-:W-:Y:S02]  /*e5340*/  ISETP.GE.AND P5, PT, R178, c[0x0][0x17c], PT ;  /* 0x00005f00b2007a0c */ /* 0x000fe40003fa6270 */
[----:B------:R-:W-:Y:S01]  /*e5350*/  IMAD.WIDE R178, R180, 0x4, R6 ;  /* 0x00000004b4b27825 */ /* 0x000fe200078e0206 */
[----:B---3--:R1:W-:Y:S04]  /*e5360*/  @P6 STG.E [R176.64], R245 ;  /* 0x000000f5b0006986 */ /* 0x0083e8000c101904 */
[----:B----4-:R3:W-:Y:S04]  /*e5370*/  @P3 STG.E [R178.64], R246 ;  /* 0x000000f6b2003986 */ /* 0x0107e8000c101904 */
[----:B-1----:R-:W4:Y:S04]  /*e5380*/  LDL.LU R245, [R1+0x8c4] ;  /* 0x0008c40001f57983 */ /* 0x002f280000300800 */
[----:B------:R-:W4:Y:S04]  /*e5390*/  LDL.LU R249, [R1+0x784] ;  /* 0x0007840001f97983 */ /* 0x000f280000300800 */
[----:B---3--:R-:W3:Y:S01]  /*e53a0*/  LDL.LU R246, [R1+0x674] ;  /* 0x0006740001f67983 */ /* 0x008ee20000300800 */
[----:B------:R-:W-:Y:S01]  /*e53b0*/  ISETP.LT.AND P2, PT, R186, c[0x0][0x178], !P2 ;  /* 0x00005e00ba007a0c */ /* 0x000fe20005741270 */
[----:B------:R-:W-:-:S12]  /*e53c0*/  IMAD.WIDE R2, R180, 0x4, R4 ;  /* 0x00000004b4027825 */ /* 0x000fd800078e0204 */
[----:B--2---:R1:W-:Y:S04]  /*e53d0*/  @P2 STG.E [R2.64], R244 ;  /* 0x000000f402002986 */ /* 0x0043e8000c101904 */
[----:B-1----:R-:W2:Y:S01]  /*e53e0*/  LDL.LU R244, [R1+0x464] ;  /* 0x0004640001f47983 */ /* 0x002ea20000300800 */
[----:B------:R-:W-:Y:S02]  /*e53f0*/  ISETP.LT.AND P1, PT, R150, c[0x0][0x178], !P5 ;  /* 0x00005e0096007a0c */ /* 0x000fe40006f21270 */
[----:B------:R-:W-:Y:S01]  /*e5400*/  IADD3 R181, R180, c[0x0][0x198], RZ ;  /* 0x00006600b4b57a10 */ /* 0x000fe20007ffe0ff */
[----:B------:R-:W2:Y:S01]  /*e5410*/  LDL.LU R248, [R1+0x9e0] ;  /* 0x0009e00001f87983 */ /* 0x000ea20000300800 */
[----:B------:R-:W-:Y:S02]  /*e5420*/  ISETP.LT.AND P3, PT, R151, c[0x0][0x178], !P5 ;  /* 0x00005e0097007a0c */ /* 0x000fe40006f61270 */
[----:B------:R-:W-:-:S02]  /*e5430*/  IADD3 R178, R115, 0x47, RZ ;  /* 0x0000004773b27810 */ /* 0x000fc40007ffe0ff */
[----:B------:R-:W-:Y:S01]  /*e5440*/  ISETP.LT.AND P6, PT, R111, c[0x0][0x178], !P5 ;  /* 0x00005e006f007a0c */ /* 0x000fe20006fc1270 */
[C---:B------:R-:W-:Y:S01]  /*e5450*/  IMAD.WIDE R176, R181.reuse, 0x4, R174 ;  /* 0x00000004b5b07825 */ /* 0x040fe200078e02ae */
[----:B------:R-:W-:Y:S01]  /*e5460*/  ISETP.GE.AND P4, PT, R178, c[0x0][0x17c], PT ;  /* 0x00005f00b2007a0c */ /* 0x000fe20003f86270 */
[----:B------:R-:W2:Y:S01]  /*e5470*/  LDL.LU R185, [R1+0x880] ;  /* 0x0008800001b97983 */ /* 0x000ea20000300800 */
[----:B------:R-:W-:Y:S01]  /*e5480*/  ISETP.LT.AND P5, PT, R186, c[0x0][0x178], !P5 ;  /* 0x00005e00ba007a0c */ /* 0x000fe20006fa1270 */
[----:B------:R-:W-:Y:S02]  /*e5490*/  IMAD.WIDE R2, R181, 0x4, R172 ;  /* 0x00000004b5027825 */ /* 0x000fe400078e02ac */
[----:B------:R1:W-:Y:S01]  /*e54a0*/  @P1 STG.E [R176.64], R250 ;  /* 0x000000fab0001986 */ /* 0x0003e2000c101904 */
[----:B------:R-:W-:Y:S02]  /*e54b0*/  ISETP.LT.AND P1, PT, R150, c[0x0][0x178], !P4 ;  /* 0x00005e0096007a0c */ /* 0x000fe40006721270 */
[----:B------:R-:W-:Y:S01]  /*e54c0*/  IADD3 R178, R115, 0x48, RZ ;  /* 0x0000004873b27810 */ /* 0x000fe20007ffe0ff */
[----:B------:R1:W-:Y:S01]  /*e54d0*/  @P3 STG.E [R2.64], R187 ;  /* 0x000000bb02003986 */ /* 0x0003e2000c101904 */
[----:B------:R-:W-:-:S02]  /*e54e0*/  IADD3 R180, R181, c[0x0][0x198], RZ ;  /* 0x00006600b5b47a10 */ /* 0x000fc40007ffe0ff */
[----:B------:R-:W-:Y:S01]  /*e54f0*/  ISETP.LT.AND P3, PT, R151, c[0x0][0x178], !P4 ;  /* 0x00005e0097007a0c */ /* 0x000fe20006761270 */
[C---:B-1----:R-:W-:Y:S01]  /*e5500*/  IMAD.WIDE R176, R181.reuse, 0x4, R6 ;  /* 0x00000004b5b07825 */ /* 0x042fe200078e0206 */
[----:B------:R-:W-:Y:S01]  /*e5510*/  ISETP.GE.AND P2, PT, R178, c[0x0][0x17c], PT ;  /* 0x00005f00b2007a0c */ /* 0x000fe20003f46270 */
[----:B------:R-:W2:Y:S02]  /*e5520*/  LDL.LU R187, [R1+0x750] ;  /* 0x0007500001bb7983 */ /* 0x000ea40000300800 */
[----:B------:R-:W-:Y:S02]  /*e5530*/  IMAD.WIDE R178, R181, 0x4, R4 ;  /* 0x00000004b5b27825 */ /* 0x000fe400078e0204 */
[----:B------:R1:W-:Y:S01]  /*e5540*/  @P6 STG.E [R176.64], R243 ;  /* 0x000000f3b0006986 */ /* 0x0003e2000c101904 */
[----:B------:R-:W-:Y:S01]  /*e5550*/  ISETP.LT.AND P6, PT, R111, c[0x0][0x178], !P4 ;  /* 0x00005e006f007a0c */ /* 0x000fe200067c1270 */
[C---:B------:R-:W-:Y:S02]  /*e5560*/  IMAD.WIDE R2, R180.reuse, 0x4, R174 ;  /* 0x00000004b4027825 */ /* 0x040fe400078e02ae */
[----:B------:R1:W-:Y:S04]  /*e5570*/  @P5 STG.E [R178.64], R247 ;  /* 0x000000f7b2005986 */ /* 0x0003e8000c101904 */
[----:B-1----:R-:W2:Y:S01]  /*e5580*/  LDL.LU R243, [R1+0x4b0] ;  /* 0x0004b00001f37983 */ /* 0x002ea20000300800 */
[----:B------:R-:W-:-:S03]  /*e5590*/  IMAD.WIDE R176, R180, 0x4, R172 ;  /* 0x00000004b4b07825 */ /* 0x000fc600078e02ac */
[----:B------:R-:W2:Y:S04]  /*e55a0*/  LDL.LU R247, [R1+0x9e4] ;  /* 0x0009e40001f77983 */ /* 0x000ea80000300800 */
[----:B----4-:R1:W-:Y:S04]  /*e55b0*/  @P1 STG.E [R2.64], R245 ;  /* 0x000000f502001986 */ /* 0x0103e8000c101904 */
[----:B------:R-:W-:Y:S04]  /*e55c0*/  @P3 STG.E [R176.64], R249 ;  /* 0x000000f9b0003986 */ /* 0x000fe8000c101904 */
[----:B-1----:R-:W4:Y:S01]  /*e55d0*/  LDL.LU R245, [R1+0x884] ;  /* 0x0008840001f57983 */ /* 0x002f220000300800 */
[----:B------:R-:W-:-:S05]  /*e55e0*/  IMAD.WIDE R2, R180, 0x4, R6 ;  /* 0x00000004b4027825 */ /* 0x000fca00078e0206 */
[----:B---3--:R1:W-:Y:S04]  /*e55f0*/  @P6 STG.E [R2.64], R246 ;  /* 0x000000f602006986 */ /* 0x0083e8000c101904 */
[----:B-1----:R-:W3:Y:S01]  /*e5600*/  LDL.LU R246, [R1+0x754] ;  /* 0x0007540001f67983 */ /* 0x002ee20000300800 */
[----:B------:R-:W-:Y:S02]  /*e5610*/  ISETP.LT.AND P4, PT, R186, c[0x0][0x178], !P4 ;  /* 0x00005e00ba007a0c */ /* 0x000fe40006781270 */
[----:B------:R-:W-:-:S04]  /*e5620*/  IADD3 R178, R115, 0x49, RZ ;  /* 0x0000004973b27810 */ /* 0x000fc80007ffe0ff */
[----:B------:R-:W-:Y:S01]  /*e5630*/  ISETP.GE.AND P1, PT, R178, c[0x0][0x17c], PT ;  /* 0x00005f00b2007a0c */ /* 0x000fe20003f26270 */
[----:B------:R-:W-:-:S06]  /*e5640*/  IMAD.WIDE R178, R180, 0x4, R4 ;  /* 0x00000004b4b27825 */ /* 0x000fcc00078e0204 */
        /* <DEDUP_REMOVED lines=8> */
[----:B------:R-:W-:Y:S01]  /*e56d0*/  ISETP.LT.AND P2, PT, R186, c[0x0][0x178], !P2 ;  /* 0x00005e00ba007a0c */ /* 0x000fe20005741270 */
[----:B------:R-:W2:Y:S01]  /*e56e0*/  LDL.LU R251, [R1+0x860] ;  /* 0x0008600001fb7983 */ /* 0x000ea20000300800 */
[----:B------:R-:W-:Y:S01]  /*e56f0*/  ISETP.LT.AND P6, PT, R151, c[0x0][0x178], !P1 ;  /* 0x00005e0097007a0c */ /* 0x000fe20004fc1270 */
[----:B------:R-:W-:-:S02]  /*e5700*/  IMAD.WIDE R2, R181, 0x4, R6 ;  /* 0x00000004b5027825 */ /* 0x000fc400078e0206 */
        /* <DEDUP_REMOVED lines=14> */
[----:B-1----:R-:W2:Y:S04]  /*e57f0*/  LDL.LU R247, [R1+0x9d4] ;  /* 0x0009d40001f77983 */ /* 0x002ea80000300800 */
[----:B----4-:R1:W-:Y:S02]  /*e5800*/  @P6 STG.E [R2.64], R245 ;  /* 0x000000f502006986 */ /* 0x0103e4000c101904 */
[----:B-1----:R-:W-:-:S02]  /*e5810*/  IMAD.WIDE R2, R180, 0x4, R6 ;  /* 0x00000004b4027825 */ /* 0x002fc400078e0206 */
[----:B------:R-:W4:Y:S04]  /*e5820*/  LDL.LU R245, [R1+0x864] ;  /* 0x0008640001f57983 */ /* 0x000f280000300800 */
[----:B---3--:R1:W-:Y:S04]  /*e5830*/  @P2 STG.E [R2.64], R246 ;  /* 0x000000f602002986 */ /* 0x0083e8000c101904 */
[----:B-1----:R-:W3:Y:S01]  /*e5840*/  LDL.LU R3, [R1+0xa10] ;  /* 0x000a100001037983 */ /* 0x002ee20000300800 */
[----:B------:R-:W-:Y:S01]  /*e5850*/  ISETP.LT.AND P1, PT, R186, c[0x0][0x178], !P1 ;  /* 0x00005e00ba007a0c */ /* 0x000fe20004f21270 */
[----:B------:R-:W-:-:S12]  /*e5860*/  IMAD.WIDE R176, R180, 0x4, R4 ;  /* 0x00000004b4b07825 */ /* 0x000fd800078e0204 */
[----:B--2---:R1:W-:Y:S04]  /*e5870*/  @P1 STG.E [R176.64], R244 ;  /* 0x000000f4b0001986 */ /* 0x0043e8000c101904 */
[----:B-1----:R-:W2:Y:S01]  /*e5880*/  LDL.LU R244, [R1+0x684] ;  /* 0x0006840001f47983 */ /* 0x002ea20000300800 */
[C---:B------:R-:W-:Y:S02]  /*e5890*/  IADD3 R182, R115.reuse, 0x4a, RZ ;  /* 0x0000004a73b67810 */ /* 0x040fe40007ffe0ff */
[----:B------:R-:W-:Y:S01]  /*e58a0*/  IADD3 R183, R115, 0x4b, RZ ;  /* 0x0000004b73b77810 */ /* 0x000fe20007ffe0ff */
[----:B------:R-:W2:Y:S01]  /*e58b0*/  LDL.LU R250, [R1+0xbc0] ;  /* 0x000bc00001fa7983 */ /* 0x000ea20000300800 */
[----:B------:R-:W-:Y:S02]  /*e58c0*/  ISETP.GE.AND P3, PT, R182, c[0x0][0x17c], PT ;  /* 0x00005f00b6007a0c */ /* 0x000fe40003f66270 */
[----:B------:R-:W-:Y:S01]  /*e58d0*/  ISETP.GE.AND P2, PT, R183, c[0x0][0x17c], PT ;  /* 0x00005f00b7007a0c */ /* 0x000fe20003f46270 */
[----:B------:R-:W2:Y:S01]  /*e58e0*/  LDL.LU R249, [R1+0xa00] ;  /* 0x000a000001f97983 */ /* 0x000ea20000300800 */
[----:B------:R-:W-:-:S02]  /*e58f0*/  ISETP.LT.AND P5, PT, R150, c[0x0][0x178], !P3 ;  /* 0x00005e0096007a0c */ /* 0x000fc40005fa1270 */
[----:B------:R-:W-:Y:S01]  /*e5900*/  ISETP.LT.AND P4, PT, R151, c[0x0][0x178], !P3 ;  /* 0x00005e0097007a0c */ /* 0x000fe20005f81270 */
[----:B------:R-:W2:Y:S01]  /*e5910*/  LDL.LU R187, [R1+0x8a0] ;  /* 0x0008a00001bb7983 */ /* 0x000ea20000300800 */
[----:B------:R-:W-:Y:S02]  /*e5920*/  IADD3 R182, R180, c[0x0][0x198], RZ ;  /* 0x00006600b4b67a10 */ /* 0x000fe40007ffe0ff */
        /* <DEDUP_REMOVED lines=54> */
[----:B------:R-:W-:-:S03]  /*e5c90*/  IMAD.WIDE R178, R2, 0x4, R172 ;  /* 0x0000000402b27825 */ /* 0x000fc600078e02ac */
[----:B------:R-:W2:Y:S01]  /*e5ca0*/  LDL.LU R243, [R1+0x790] ;  /* 0x0007900001f37983 */ /* 0x000ea20000300800 */
[----:B------:R-:W-:Y:S01]  /*e5cb0*/  ISETP.LT.AND P0, PT, R186, c[0x0][0x178], !P0 ;  /* 0x00005e00ba007a0c */ /* 0x000fe20004701270 */
[C---:B------:R-:W-:Y:S02]  /*e5cc0*/  IMAD.WIDE R176, R2.reuse, 0x4, R6 ;  /* 0x0000000402b07825 */ /* 0x040fe400078e0206 */
[----:B------:R-:W2:Y:S01]  /*e5cd0*/  LDL.LU R246, [R1+0xbd4] ;  /* 0x000bd40001f67983 */ /* 0x000ea20000300800 */
[----:B------:R-:W-:Y:S02]  /*e5ce0*/  IADD3 R3, R115, 0x4f, RZ ;  /* 0x0000004f73037810 */ /* 0x000fe40007ffe0ff */
        /* <DEDUP_REMOVED lines=19> */
[----:B------:R-:W-:Y:S01]  /*e5e20*/  ISETP.LT.AND P5, PT, R150, c[0x0][0x178], !P1 ;  /* 0x00005e0096007a0c */ /* 0x000fe20004fa1270 */
[----:B------:R-:W-:Y:S01]  /*e5e30*/  IMAD.WIDE R2, R182, 0x4, R6 ;  /* 0x00000004b6027825 */ /* 0x000fe200078e0206 */
[----:B------:R-:W-:-:S03]  /*e5e40*/  ISETP.LT.AND P3, PT, R151, c[0x0][0x178], !P1 ;  /* 0x00005e0097007a0c */ /* 0x000fc60004f61270 */
[C---:B------:R-:W-:Y:S01]  /*e5e50*/  IMAD.WIDE R176, R182.reuse, 0x4, R4 ;  /* 0x00000004b6b07825 */ /* 0x040fe200078e0204 */
[----:B-1----:R-:W-:Y:S01]  /*e5e60*/  IADD3 R180, R182, c[0x0][0x198], RZ ;  /* 0x00006600b6b47a10 */ /* 0x002fe20007ffe0ff */
[----:B------:R-:W2:Y:S01]  /*e5e70*/  LDL.LU R248, [R1+0x428] ;  /* 0x0004280001f87983 */ /* 0x000ea20000300800 */
[----:B------:R-:W-:-:S03]  /*e5e80*/  ISETP.LT.AND P0, PT, R111, c[0x0][0x178], !P1 ;  /* 0x00005e006f007a0c */ /* 0x000fc60004f01270 */
[----:B------:R-:W-:Y:S01]  /*e5e90*/  IMAD.WIDE R178, R180, 0x4, R174 ;  /* 0x00000004b4b27825 */ /* 0x000fe200078e02ae */
[----:B------:R-:W2:Y:S04]  /*e5ea0*/  LDL.LU R185, [R1+0x3c8] ;  /* 0x0003c80001b97983 */ /* 0x000ea80000300800 */
[----:B------:R1:W-:Y:S04]  /*e5eb0*/  @P6 STG.E [R2.64], R187 ;  /* 0x000000bb02006986 */ /* 0x0003e8000c101904 */
[----:B------:R1:W-:Y:S01]  /*e5ec0*/  @P4 STG.E [R176.64], R243 ;  /* 0x000000f3b0004986 */ /* 0x0003e2000c101904 */
[----:B------:R-:W-:-:S03]  /*e5ed0*/  ISETP.LT.AND P1, PT, R186, c[0x0][0x178], !P1 ;  /* 0x00005e00ba007a0c */ /* 0x000fc60004f21270 */
[----:B------:R-:W-:Y:S01]  /*e5ee0*/  @P5 STG.E [R178.64], R246 ;  /* 0x000000f6b2005986 */ /* 0x000fe2000c101904 */
[----:B-1----:R-:W-:-:S04]  /*e5ef0*/  IMAD.WIDE R2, R180, 0x4, R6 ;  /* 0x00000004b4027825 */ /* 0x002fc800078e0206 */
[----:B------:R-:W-:-:S05]  /*e5f00*/  IMAD.WIDE R176, R180, 0x4, R172 ;  /* 0x00000004b4b07825 */ /* 0x000fca00078e02ac */
[----:B----4-:R1:W-:Y:S04]  /*e5f10*/  @P3 STG.E [R176.64], R247 ;  /* 0x000000f7b0003986 */ /* 0x0103e8000c101904 */
[----:B---3--:R3:W-:Y:S04]  /*e5f20*/  @P0 STG.E [R2.64], R245 ;  /* 0x000000f502000986 */ /* 0x0087e8000c101904 */
[----:B-1----:R-:W4:Y:S04]  /*e5f30*/  LDL.LU R247, [R1+0x65c] ;  /* 0x00065c0001f77983 */ /* 0x002f280000300800 */
[----:B---3--:R-:W3:Y:S01]  /*e5f40*/  LDL.LU R245, [R1+0x47c] ;  /* 0x00047c0001f57983 */ /* 0x008ee20000300800 */
[----:B------:R-:W-:-:S03]  /*e5f50*/  IMAD.WIDE R2, R180, 0x4, R4 ;  /* 0x00000004b4027825 */ /* 0x000fc600078e0204 */
[----:B------:R-:W3:Y:S04]  /*e5f60*/  LDL.LU R246, [R1+0x42c] ;  /* 0x00042c0001f67983 */ /* 0x000ee80000300800 */
[----:B--2---:R1:W-:Y:S04]  /*e5f70*/  @P1 STG.E [R2.64], R244 ;  /* 0x000000f402001986 */ /* 0x0043e8000c101904 */
[----:B-1----:R-:W2:Y:S01]  /*e5f80*/  LDL.LU R244, [R1+0x3cc] ;  /* 0x0003cc0001f47983 */ /* 0x002ea20000300800 */
[C---:B------:R-:W-:Y:S02]  /*e5f90*/  IADD3 R181, R115.reuse, 0x50, RZ ;  /* 0x0000005073b57810 */ /* 0x040fe40007ffe0ff */
[----:B------:R-:W-:Y:S01]  /*e5fa0*/  IADD3 R182, R115, 0x51, RZ ;  /* 0x0000005173b67810 */ /* 0x000fe20007ffe0ff */
[----:B------:R-:W2:Y:S01]  /*e5fb0*/  LDL.LU R250, [R1+0x778] ;  /* 0x0007780001fa7983 */ /* 0x000ea20000300800 */
[----:B------:R-:W-:-:S02]  /*e5fc0*/  ISETP.GE.AND P6, PT, R181, c[0x0][0x17c], PT ;  /* 0x00005f00b5007a0c */ /* 0x000fc40003fc6270 */
[----:B------:R-:W-:Y:S01]  /*e5fd0*/  ISETP.GE.AND P3, PT, R182, c[0x0][0x17c], PT ;  /* 0x00005f00b6007a0c */ /* 0x000fe20003f66270 */
[----:B------:R-:W2:Y:S01]  /*e5fe0*/  LDL.LU R187, [R1+0x4a8] ;  /* 0x0004a80001bb7983 */ /* 0x000ea20000300800 */
[----:B------:R-:W-:Y:S02]  /*e5ff0*/  ISETP.LT.AND P4, PT, R150, c[0x0][0x178], !P6 ;  /* 0x00005e0096007a0c */ /* 0x000fe40007781270 */
[----:B------:R-:W-:Y:S01]  /*e6000*/  ISETP.LT.AND P5, PT, R151, c[0x0][0x178], !P6 ;  /* 0x00005e0097007a0c */ /* 0x000fe200077a1270 */
[----:B------:R-:W2:Y:S01]  /*e6010*/  LDL.LU R243, [R1+0x458] ;  /* 0x0004580001f37983 */ /* 0x000ea20000300800 */
[----:B------:R-:W-:Y:S02]  /*e6020*/  IADD3 R181, R180, c[0x0][0x198], RZ ;  /* 0x00006600b4b57a10 */ /* 0x000fe40007ffe0ff */
        /* <DEDUP_REMOVED lines=121> */
[----:B------:R-:W-:Y:S01]  /*e67c0*/  @P5 STG.E [R178.64], R250 ;  /* 0x000000fab2005986 */ /* 0x000fe2000c101904 */
[----:B------:R-:W-:-:S03]  /*e67d0*/  ISETP.LT.AND P2, PT, R186, c[0x0][0x178], !P2 ;  /* 0x00005e00ba007a0c */ /* 0x000fc60005741270 */
[----:B------:R1:W-:Y:S01]  /*e67e0*/  @P4 STG.E [R180.64], R248 ;  /* 0x000000f8b4004986 */ /* 0x0003e2000c101904 */
[----:B------:R-:W-:Y:S02]  /*e67f0*/  ISETP.LT.AND P4, PT, R150, c[0x0][0x178], !P3 ;  /* 0x00005e0096007a0c */ /* 0x000fe40005f81270 */
[----:B------:R-:W-:Y:S02]  /*e6800*/  ISETP.LT.AND P6, PT, R151, c[0x0][0x178], !P3 ;  /* 0x00005e0097007a0c */ /* 0x000fe40005fc1270 */
[----:B------:R-:W-:Y:S01]  /*e6810*/  ISETP.LT.AND P1, PT, R186, c[0x0][0x178], !P3 ;  /* 0x00005e00ba007a0c */ /* 0x000fe20005f21270 */
[----:B------:R-:W-:Y:S01]  /*e6820*/  IMAD.WIDE R2, R183, 0x4, R4 ;  /* 0x00000004b7027825 */ /* 0x000fe200078e0204 */
[----:B------:R-:W-:Y:S02]  /*e6830*/  ISETP.LT.AND P3, PT, R111, c[0x0][0x178], !P3 ;  /* 0x00005e006f007a0c */ /* 0x000fe40005f61270 */
[----:B-1----:R-:W-:Y:S02]  /*e6840*/  IADD3 R181, R183, c[0x0][0x198], RZ ;  /* 0x00006600b7b57a10 */ /* 0x002fe40007ffe0ff */
[----:B------:R1:W-:Y:S03]  /*e6850*/  @P2 STG.E [R2.64], R243 ;  /* 0x000000f302002986 */ /* 0x0003e6000c101904 */
[----:B------:R-:W-:-:S04]  /*e6860*/  IMAD.WIDE R176, R181, 0x4, R174 ;  /* 0x00000004b5b07825 */ /* 0x000fc800078e02ae */
[C---:B------:R-:W-:Y:S01]  /*e6870*/  IMAD.WIDE R178, R181.reuse, 0x4, R172 ;  /* 0x00000004b5b27825 */ /* 0x040fe200078e02ac */
[----:B-1----:R-:W2:Y:S03]  /*e6880*/  LDL.LU R243, [R1+0x4b8] ;  /* 0x0004b80001f37983 */ /* 0x002ea60000300800 */
[C---:B------:R-:W-:Y:S01]  /*e6890*/  IMAD.WIDE R2, R181.reuse, 0x4, R6 ;  /* 0x00000004b5027825 */ /* 0x040fe200078e0206 */
[----:B----4-:R1:W-:Y:S04]  /*e68a0*/  @P4 STG.E [R176.64], R247 ;  /* 0x000000f7b0004986 */ /* 0x0103e8000c101904 */
[----:B---3--:R3:W-:Y:S04]  /*e68b0*/  @P6 STG.E [R178.64], R245 ;  /* 0x000000f5b2006986 */ /* 0x0087e8000c101904 */
[----:B-1----:R-:W4:Y:S01]  /*e68c0*/  LDL.LU R247, [R1+0x9ec] ;  /* 0x0009ec0001f77983 */ /* 0x002f220000300800 */
[----:B------:R-:W-:-:S03]  /*e68d0*/  IMAD.WIDE R176, R181, 0x4, R4 ;  /* 0x00000004b5b07825 */ /* 0x000fc600078e0204 */
[----:B---3--:R-:W3:Y:S04]  /*e68e0*/  LDL.LU R245, [R1+0x88c] ;  /* 0x00088c0001f57983 */ /* 0x008ee80000300800 */
        /* <DEDUP_REMOVED lines=174> */
[----:B------:R-:W-:Y:S01]  /*e73d0*/  IMAD.WIDE R178, R181, 0x4, R4 ;  /* 0x00000004b5b27825 */ /* 0x000fe200078e0204 */
        /* <DEDUP_REMOVED lines=38> */
[C---:B------:R-:W-:Y:S02]  /*e7640*/  IADD3 R182, R181.reuse, c[0x0][0x198], RZ ;  /* 0x00006600b5b67a10 */ /* 0x040fe40007ffe0ff */
        /* <DEDUP_REMOVED lines=100> */
[C---:B------:R-:W-:Y:S01]  /*e7c90*/  IMAD.WIDE R178, R180.reuse, 0x4, R174 ;  /* 0x00000004b4b27825 */ /* 0x040fe200078e02ae */
[----:B------:R-:W-:Y:S01]  /*e7ca0*/  ISETP.GE.AND P6, PT, R183, c[0x0][0x17c], PT ;  /* 0x00005f00b7007a0c */ /* 0x000fe20003fc6270 */
[----:B------:R-:W2:Y:S01]  /*e7cb0*/  LDL.LU R249, [R1+0x1140] ;  /* 0x0011400001f97983 */ /* 0x000ea20000300800 */
[----:B------:R-:W-:Y:S01]  /*e7cc0*/  IADD3 R181, R115, 0x6b, RZ ;  /* 0x0000006b73b57810 */ /* 0x000fe20007ffe0ff */
[----:B------:R-:W-:Y:S01]  /*e7cd0*/  IMAD.WIDE R176, R180, 0x4, R172 ;  /* 0x00000004b4b07825 */ /* 0x000fe200078e02ac */
[----:B------:R-:W-:Y:S01]  /*e7ce0*/  ISETP.LT.AND P1, PT, R186, c[0x0][0x178], !P1 ;  /* 0x00005e00ba007a0c */ /* 0x000fe20004f21270 */
[----:B----4-:R1:W-:Y:S01]  /*e7cf0*/  @P5 STG.E [R178.64], R251 ;  /* 0x000000fbb2005986 */ /* 0x0103e2000c101904 */
[----:B------:R-:W-:Y:S01]  /*e7d00*/  ISETP.LT.AND P4, PT, R150, c[0x0][0x178], !P6 ;  /* 0x00005e0096007a0c */ /* 0x000fe20007781270 */
[----:B------:R-:W-:Y:S01]  /*e7d10*/  IMAD.WIDE R2, R180, 0x4, R6 ;  /* 0x00000004b4027825 */ /* 0x000fe200078e0206 */
[----:B------:R-:W-:Y:S01]  /*e7d20*/  ISETP.LT.AND P5, PT, R151, c[0x0][0x178], !P6 ;  /* 0x00005e0097007a0c */ /* 0x000fe200077a1270 */
[----:B------:R-:W4:Y:S01]  /*e7d30*/  LDL.LU R185, [R1+0xf80] ;  /* 0x000f800001b97983 */ /* 0x000f220000300800 */
[----:B------:R-:W-:-:S02]  /*e7d40*/  ISETP.GE.AND P2, PT, R181, c[0x0][0x17c], PT ;  /* 0x00005f00b5007a0c */ /* 0x000fc40003f46270 */
[----:B------:R-:W-:Y:S01]  /*e7d50*/  IADD3 R181, R180, c[0x0][0x198], RZ ;  /* 0x00006600b4b57a10 */ /* 0x000fe20007ffe0ff */
[----:B------:R1:W-:Y:S04]  /*e7d60*/  @P3 STG.E [R176.64], R248 ;  /* 0x000000f8b0003986 */ /* 0x0003e8000c101904 */
[C---:B-1----:R-:W-:Y:S01]  /*e7d70*/  IMAD.WIDE R178, R181.reuse, 0x4, R172 ;  /* 0x00000004b5b27825 */ /* 0x042fe200078e02ac */
[----:B------:R1:W-:Y:S03]  /*e7d80*/  @P0 STG.E [R2.64], R187 ;  /* 0x000000bb02000986 */ /* 0x0003e6000c101904 */
[----:B------:R-:W-:-:S04]  /*e7d90*/  IMAD.WIDE R176, R181, 0x4, R174 ;  /* 0x00000004b5b07825 */ /* 0x000fc800078e02ae */
        /* <DEDUP_REMOVED lines=21> */
[----:B------:R-:W-:Y:S02]  /*e7ef0*/  ISETP.LT.AND P1, PT, R151, c[0x0][0x178], !P3 ;  /* 0x00005e0097007a0c */ /* 0x000fe40005f21270 */
[----:B------:R-:W-:Y:S02]  /*e7f00*/  ISETP.LT.AND P4, PT, R111, c[0x0][0x178], !P3 ;  /* 0x00005e006f007a0c */ /* 0x000fe40005f81270 */
[----:B------:R-:W-:Y:S01]  /*e7f10*/  ISETP.GE.AND P0, PT, R178, c[0x0][0x17c], PT ;  /* 0x00005f00b2007a0c */ /* 0x000fe20003f06270 */
[----:B------:R-:W-:Y:S01]  /*e7f20*/  IMAD.WIDE R178, R180, 0x4, R174 ;  /* 0x00000004b4b27825 */ /* 0x000fe200078e02ae */
[----:B------:R-:W-:Y:S01]  /*e7f30*/  ISETP.LT.AND P3, PT, R186, c[0x0][0x178], !P3 ;  /* 0x00005e00ba007a0c */ /* 0x000fe20005f61270 */
[----:B------:R-:W3:Y:S01]  /*e7f40*/  LDL.LU R248, [R1+0x1170] ;  /* 0x0011700001f87983 */ /* 0x000ee20000300800 */
[----:B------:R-:W-:Y:S01]  /*e7f50*/  ISETP.LT.AND P6, PT, R150, c[0x0][0x178], !P2 ;  /* 0x00005e0096007a0c */ /* 0x000fe200057c1270 */
[----:B------:R-:W-:-:S02]  /*e7f60*/  IMAD.WIDE R2, R180, 0x4, R172 ;  /* 0x00000004b4027825 */ /* 0x000fc400078e02ac */
[----:B------:R1:W-:Y:S01]  /*e7f70*/  @P5 STG.E [R178.64], R250 ;  /* 0x000000fab2005986 */ /* 0x0003e2000c101904 */
[----:B------:R-:W-:Y:S01]  /*e7f80*/  ISETP.LT.AND P5, PT, R151, c[0x0][0x178], !P2 ;  /* 0x00005e0097007a0c */ /* 0x000fe200057a1270 */
[C---:B------:R-:W-:Y:S01]  /*e7f90*/  IMAD.WIDE R176, R180.reuse, 0x4, R6 ;  /* 0x00000004b4b07825 */ /* 0x040fe200078e0206 */
[----:B------:R-:W-:Y:S01]  /*e7fa0*/  IADD3 R181, R180, c[0x0][0x198], RZ ;  /* 0x00006600b4b57a10 */ /* 0x000fe20007ffe0ff */
[----:B------:R4:W-:Y:S04]  /*e7fb0*/  @P1 STG.E [R2.64], R249 ;  /* 0x000000f902001986 */ /* 0x0009e8000c101904 */
[----:B----4-:R4:W-:Y:S04]  /*e7fc0*/  @P4 STG.E [R176.64], R185 ;  /* 0x000000b9b0004986 */ /* 0x0109e8000c101904 */
        /* <DEDUP_REMOVED lines=224> */
[----:B------:R-:W-:Y:S02]  /*e8dd0*/  ISETP.LT.AND P3, PT, R111, c[0x0][0x178], !P2 ;  /* 0x00005e006f007a0c */ /* 0x000fe40005761270 */
[----:B------:R-:W-:Y:S01]  /*e8de0*/  IADD3 R178, R115, 0x7f, RZ ;  /* 0x0000007f73b27810 */ /* 0x000fe20007ffe0ff */
[----:B------:R-:W2:Y:S01]  /*e8df0*/  LDL.LU R247, [R1+0xbf8] ;  /* 0x000bf80001f77983 */ /* 0x000ea20000300800 */
[----:B-1----:R-:W-:-:S04]  /*e8e00*/  IMAD.WIDE R176, R181, 0x4, R4 ;  /* 0x00000004b5b07825 */ /* 0x002fc800078e0204 */
[C---:B------:R-:W-:Y:S01]  /*e8e10*/  IMAD.WIDE R2, R181.reuse, 0x4, R6 ;  /* 0x00000004b5027825 */ /* 0x040fe200078e0206 */
[----:B------:R-:W-:-:S04]  /*e8e20*/  IADD3 R181, R181, c[0x0][0x198], RZ ;  /* 0x00006600b5b57a10 */ /* 0x000fc80007ffe0ff */
        /* <DEDUP_REMOVED lines=8> */
[C---:B------:R-:W-:Y:S01]  /*e8eb0*/  IMAD.WIDE R178, R181.reuse, 0x4, R6 ;  /* 0x00000004b5b27825 */ /* 0x040fe200078e0206 */
        /* <DEDUP_REMOVED lines=36> */
[----:B-1----:R-:W2:Y:S04]  /*e9100*/  LDL.LU R247, [R1+0x118c] ;  /* 0x00118c0001f77983 */ /* 0x002ea80000300800 */
        /* <DEDUP_REMOVED lines=143> */
[----:B------:R1:W-:Y:S04]  /*e9a00*/  @P6 STG.E [R2.64], R187 ;  /* 0x000000bb02006986 */ /* 0x0003e8000c101904 */
[----:B------:R1:W-:Y:S01]  /*e9a10*/  @P4 STG.E [R176.64], R243 ;  /* 0x000000f3b0004986 */ /* 0x0003e2000c101904 */
[----:B------:R-:W-:-:S03]  /*e9a20*/  ISETP.LT.AND P1, PT, R186, c[0x0][0x178], !P1 ;  /* 0x00005e00ba007a0c */ /* 0x000fc60004f21270 */
[----:B------:R-:W-:Y:S01]  /*e9a30*/  @P5 STG.E [R178.64], R246 ;  /* 0x000000f6b2005986 */ /* 0x000fe2000c101904 */
[----:B-1----:R-:W-:-:S03]  /*e9a40*/  IMAD.WIDE R2, R180, 0x4, R6 ;  /* 0x00000004b4027825 */ /* 0x002fc600078e0206 */
[----:B------:R-:W2:Y:S01]  /*e9a50*/  LDL.LU R185, [R1+0x620] ;  /* 0x0006200001b97983 */ /* 0x000ea20000300800 */
        /* <DEDUP_REMOVED lines=19> */
[----:B------:R-:W-:Y:S02]  /*e9b90*/  IADD3 R182, R115, 0x83, RZ ;  /* 0x0000008373b67810 */ /* 0x000fe40007ffe0ff */
[----:B------:R-:W-:Y:S01]  /*e9ba0*/  ISETP.LT.AND P0, PT, R111, c[0x0][0x178], !P6 ;  /* 0x00005e006f007a0c */ /* 0x000fe20007701270 */
[----:B------:R-:W-:Y:S01]  /*e9bb0*/  IMAD.WIDE R176, R181, 0x4, R174 ;  /* 0x00000004b5b07825 */ /* 0x000fe200078e02ae */
[----:B------:R-:W-:-:S03]  /*e9bc0*/  ISETP.GE.AND P3, PT, R182, c[0x0][0x17c], PT ;  /* 0x00005f00b6007a0c */ /* 0x000fc60003f66270 */
[----:B------:R-:W-:Y:S01]  /*e9bd0*/  IMAD.WIDE R178, R181, 0x4, R172 ;  /* 0x00000004b5b27825 */ /* 0x000fe200078e02ac */
[----:B------:R-:W-:Y:S01]  /*e9be0*/  @P4 STG.E [R176.64], R251 ;  /* 0x000000fbb0004986 */ /* 0x000fe2000c101904 */
[----:B------:R-:W-:-:S03]  /*e9bf0*/  ISETP.LT.AND P6, PT, R186, c[0x0][0x178], !P6 ;  /* 0x00005e00ba007a0c */ /* 0x000fc600077c1270 */
[----:B------:R1:W-:Y:S01]  /*e9c00*/  @P5 STG.E [R178.64], R249 ;  /* 0x000000f9b2005986 */ /* 0x0003e2000c101904 */
[----:B------:R-:W-:Y:S01]  /*e9c10*/  ISETP.LT.AND P5, PT, R150, c[0x0][0x178], !P3 ;  /* 0x00005e0096007a0c */ /* 0x000fe20005fa1270 */
[C---:B------:R-:W-:Y:S01]  /*e9c20*/  IMAD.WIDE R2, R181.reuse, 0x4, R6 ;  /* 0x00000004b5027825 */ /* 0x040fe200078e0206 */
[----:B------:R-:W-:Y:S02]  /*e9c30*/  IADD3 R180, R181, c[0x0][0x198], RZ ;  /* 0x00006600b5b47a10 */ /* 0x000fe40007ffe0ff */
[----:B------:R-:W-:Y:S02]  /*e9c40*/  ISETP.LT.AND P1, PT, R151, c[0x0][0x178], !P3 ;  /* 0x00005e0097007a0c */ /* 0x000fe40005f21270 */
[----:B------:R-:W-:Y:S01]  /*e9c50*/  ISETP.LT.AND P4, PT, R111, c[0x0][0x178], !P3 ;  /* 0x00005e006f007a0c */ /* 0x000fe20005f81270 */
[----:B------:R1:W-:Y:S02]  /*e9c60*/  @P0 STG.E [R2.64], R248 ;  /* 0x000000f802000986 */ /* 0x0003e4000c101904 */
[----:B-1----:R-:W-:Y:S01]  /*e9c70*/  IADD3 R178, R115, 0x87, RZ ;  /* 0x0000008773b27810 */ /* 0x002fe20007ffe0ff */
[----:B------:R-:W-:-:S03]  /*e9c80*/  IMAD.WIDE R176, R181, 0x4, R4 ;  /* 0x00000004b5b07825 */ /* 0x000fc600078e0204 */
[----:B------:R-:W-:Y:S01]  /*e9c90*/  ISETP.GE.AND P0, PT, R178, c[0x0][0x17c], PT ;  /* 0x00005f00b2007a0c */ /* 0x000fe20003f06270 */
[----:B------:R-:W-:Y:S01]  /*e9ca0*/  IMAD.WIDE R178, R180, 0x4, R174 ;  /* 0x00000004b4b27825 */ /* 0x000fe200078e02ae */
[----:B------:R1:W-:Y:S01]  /*e9cb0*/  @P6 STG.E [R176.64], R185 ;  /* 0x000000b9b0006986 */ /* 0x0003e2000c101904 */
[----:B------:R-:W-:Y:S02]  /*e9cc0*/  ISETP.LT.AND P3, PT, R186, c[0x0][0x178], !P3 ;  /* 0x00005e00ba007a0c */ /* 0x000fe40005f61270 */
[----:B------:R-:W-:-:S04]  /*e9cd0*/  IMAD.WIDE R2, R180, 0x4, R172 ;  /* 0x00000004b4027825 */ /* 0x000fc800078e02ac */
[C---:B-1----:R-:W-:Y:S01]  /*e9ce0*/  IMAD.WIDE R176, R180.reuse, 0x4, R6 ;  /* 0x00000004b4b07825 */ /* 0x042fe200078e0206 */
[----:B----4-:R1:W-:Y:S04]  /*e9cf0*/  @P5 STG.E [R178.64], R247 ;  /* 0x000000f7b2005986 */ /* 0x0103e8000c101904 */
[----:B---3--:R3:W-:Y:S04]  /*e9d00*/  @P1 STG.E [R2.64], R245 ;  /* 0x000000f502001986 */ /* 0x0087e8000c101904 */
[----:B-1----:R-:W4:Y:S04]  /*e9d10*/  LDL.LU R247, [R1+0x720] ;  /* 0x0007200001f77983 */ /* 0x002f280000300800 */
[----:B---3--:R-:W3:Y:S01]  /*e9d20*/  LDL.LU R245, [R1+0x1234] ;  /* 0x0012340001f57983 */ /* 0x008ee20000300800 */
[----:B------:R-:W-:-:S03]  /*e9d30*/  IMAD.WIDE R2, R180, 0x4, R4 ;  /* 0x00000004b4027825 */ /* 0x000fc600078e0204 */
[----:B------:R1:W-:Y:S04]  /*e9d40*/  @P4 STG.E [R176.64], R246 ;  /* 0x000000f6b0004986 */ /* 0x0003e8000c101904 */
[----:B------:R-:W3:Y:S04]  /*e9d50*/  LDL.LU R248, [R1+0x1114] ;  /* 0x0011140001f87983 */ /* 0x000ee80000300800 */
[----:B-1----:R-:W3:Y:S04]  /*e9d60*/  LDL.LU R246, [R1+0xb84] ;  /* 0x000b840001f67983 */ /* 0x002ee80000300800 */
[----:B--2---:R1:W-:Y:S04]  /*e9d70*/  @P3 STG.E [R2.64], R244 ;  /* 0x000000f402003986 */ /* 0x0043e8000c101904 */
[----:B-1----:R-:W2:Y:S01]  /*e9d80*/  LDL.LU R244, [R1+0x724] ;  /* 0x0007240001f47983 */ /* 0x002ea20000300800 */
[----:B------:R-:W-:-:S02]  /*e9d90*/  ISETP.LT.AND P6, PT, R150, c[0x0][0x178], !P2 ;  /* 0x00005e0096007a0c */ /* 0x000fc400057c1270 */
[----:B------:R-:W-:Y:S01]  /*e9da0*/  ISETP.LT.AND P5, PT, R151, c[0x0][0x178], !P2 ;  /* 0x00005e0097007a0c */ /* 0x000fe200057a1270 */
[----:B------:R-:W2:Y:S01]  /*e9db0*/  LDL.LU R249, [R1+0x1270] ;  /* 0x0012700001f97983 */ /* 0x000ea20000300800 */
[----:B------:R-:W-:Y:S02]  /*e9dc0*/  IADD3 R181, R180, c[0x0][0x198], RZ ;  /* 0x00006600b4b57a10 */ /* 0x000fe40007ffe0ff */
[----:B------:R-:W-:Y:S01]  /*e9dd0*/  IADD3 R182, R115, 0x85, RZ ;  /* 0x0000008573b67810 */ /* 0x000fe20007ffe0ff */
[----:B------:R-:W2:Y:S01]  /*e9de0*/  LDL.LU R185, [R1+0x1200] ;  /* 0x0012000001b97983 */ /* 0x000ea20000300800 */
[----:B------:R-:W-:Y:S01]  /*e9df0*/  ISETP.LT.AND P1, PT, R111, c[0x0][0x178], !P2 ;  /* 0x00005e006f007a0c */ /* 0x000fe20005721270 */
[C---:B------:R-:W-:Y:S01]  /*e9e00*/  IMAD.WIDE R176, R181.reuse, 0x4, R174 ;  /* 0x00000004b5b07825 */ /* 0x040fe200078e02ae */
[----:B------:R-:W-:Y:S02]  /*e9e10*/  ISETP.GE.AND P4, PT, R182, c[0x0][0x17c], PT ;  /* 0x00005f00b6007a0c */ /* 0x000fe40003f86270 */
[----:B------:R-:W-:Y:S01]  /*e9e20*/  ISETP.LT.AND P2, PT, R186, c[0x0][0x178], !P2 ;  /* 0x00005e00ba007a0c */ /* 0x000fe20005741270 */
[----:B------:R-:W-:Y:S01]  /*e9e30*/  IMAD.WIDE R178, R181, 0x4, R172 ;  /* 0x00000004b5b27825 */ /* 0x000fe200078e02ac */
[----:B------:R1:W-:Y:S01]  /*e9e40*/  @P6 STG.E [R176.64], R250 ;  /* 0x000000fab0006986 */ /* 0x0003e2000c101904 */
[----:B------:R-:W-:-:S02]  /*e9e50*/  ISETP.LT.AND P6, PT, R150, c[0x0][0x178], !P4 ;  /* 0x00005e0096007a0c */ /* 0x000fc400067c1270 */
[----:B------:R-:W-:Y:S01]  /*e9e60*/  ISETP.LT.AND P3, PT, R151, c[0x0][0x178], !P4 ;  /* 0x00005e0097007a0c */ /* 0x000fe20006761270 */
[----:B------:R1:W-:Y:S01]  /*e9e70*/  @P5 STG.E [R178.64], R187 ;  /* 0x000000bbb2005986 */ /* 0x0003e2000c101904 */
[----:B------:R-:W-:Y:S01]  /*e9e80*/  ISETP.LT.AND P5, PT, R111, c[0x0][0x178], !P4 ;  /* 0x00005e006f007a0c */ /* 0x000fe200067a1270 */
[C---:B------:R-:W-:Y:S01]  /*e9e90*/  IMAD.WIDE R2, R181.reuse, 0x4, R4 ;  /* 0x00000004b5027825 */ /* 0x040fe200078e0204 */
[----:B------:R-:W-:-:S03]  /*e9ea0*/  IADD3 R180, R181, c[0x0][0x198], RZ ;  /* 0x00006600b5b47a10 */ /* 0x000fc60007ffe0ff */
[----:B-1----:R-:W-:Y:S01]  /*e9eb0*/  IMAD.WIDE R176, R181, 0x4, R6 ;  /* 0x00000004b5b07825 */ /* 0x002fe200078e0206 */
[----:B------:R-:W-:Y:S01]  /*e9ec0*/  ISETP.LT.AND P4, PT, R186, c[0x0][0x178], !P4 ;  /* 0x00005e00ba007a0c */ /* 0x000fe20006781270 */
[----:B------:R-:W2:Y:S02]  /*e9ed0*/  LDL.LU R187, [R1+0xf40] ;  /* 0x000f400001bb7983 */ /* 0x000ea40000300800 */
[C---:B------:R-:W-:Y:S02]  /*e9ee0*/  IMAD.WIDE R178, R180.reuse, 0x4, R174 ;  /* 0x00000004b4b27825 */ /* 0x040fe400078e02ae */
[----:B------:R1:W-:Y:S04]  /*e9ef0*/  @P1 STG.E [R176.64], R243 ;  /* 0x000000f3b0001986 */ /* 0x0003e8000c101904 */
[----:B-1----:R-:W2:Y:S01]  /*e9f00*/  LDL.LU R243, [R1+0x9a0] ;  /* 0x0009a00001f37983 */ /* 0x002ea20000300800 */
[----:B------:R-:W-:-:S03]  /*e9f10*/  IMAD.WIDE R176, R180, 0x4, R172 ;  /* 0x00000004b4b07825 */ /* 0x000fc600078e02ac */
        /* <DEDUP_REMOVED lines=11> */
[----:B------:R-:W-:-:S02]  /*e9fd0*/  IADD3 R182, R115, 0x86, RZ ;  /* 0x0000008673b67810 */ /* 0x000fc40007ffe0ff */
[----:B------:R-:W-:Y:S01]  /*e9fe0*/  IADD3 R180, R180, c[0x0][0x198], RZ ;  /* 0x00006600b4b47a10 */ /* 0x000fe20007ffe0ff */
[----:B------:R-:W2:Y:S01]  /*e9ff0*/  LDL.LU R251, [R1+0x12a0] ;  /* 0x0012a00001fb7983 */ /* 0x000ea20000300800 */
[----:B------:R-:W-:-:S03]  /*ea000*/  ISETP.GE.AND P1, PT, R182, c[0x0][0x17c], PT ;  /* 0x00005f00b6007a0c */ /* 0x000fc60003f26270 */
[----:B------:R-:W-:Y:S01]  /*ea010*/  IMAD.WIDE R2, R180, 0x4, R174 ;  /* 0x00000004b4027825 */ /* 0x000fe200078e02ae */
[----:B------:R-:W-:Y:S01]  /*ea020*/  ISETP.LT.AND P2, PT, R150, c[0x0][0x178], !P1 ;  /* 0x00005e0096007a0c */ /* 0x000fe20004f41270 */
[----:B------:R-:W2:Y:S01]  /*ea030*/  LDL.LU R250, [R1+0x1250] ;  /* 0x0012500001fa7983 */ /* 0x000ea20000300800 */
[----:B------:R-:W-:Y:S02]  /*ea040*/  ISETP.LT.AND P3, PT, R151, c[0x0][0x178], !P1 ;  /* 0x00005e0097007a0c */ /* 0x000fe40004f61270 */
[----:B------:R-:W-:Y:S01]  /*ea050*/  ISETP.LT.AND P4, PT, R111, c[0x0][0x178], !P1 ;  /* 0x00005e006f007a0c */ /* 0x000fe20004f81270 */
[----:B------:R-:W-:Y:S01]  /*ea060*/  IMAD.WIDE R176, R180, 0x4, R172 ;  /* 0x00000004b4b07825 */ /* 0x000fe200078e02ac */
[----:B------:R-:W-:Y:S01]  /*ea070*/  ISETP.LT.AND P1, PT, R186, c[0x0][0x178], !P1 ;  /* 0x00005e00ba007a0c */ /* 0x000fe20004f21270 */
[----:B------:R-:W2:Y:S01]  /*ea080*/  LDL.LU R248, [R1+0x11f0] ;  /* 0x0011f00001f87983 */ /* 0x000ea20000300800 */
[----:B------:R-:W-:Y:S02]  /*ea090*/  ISETP.LT.AND P6, PT, R150, c[0x0][0x178], !P0 ;  /* 0x00005e0096007a0c */ /* 0x000fe400047c1270 */
[----:B------:R-:W-:-:S03]  /*ea0a0*/  ISETP.LT.AND P5, PT, R151, c[0x0][0x178], !P0 ;  /* 0x00005e0097007a0c */ /* 0x000fc600047a1270 */
        /* <DEDUP_REMOVED lines=47> */
[----:B------:R-:W-:-:S05]  /*ea3a0*/  IADD3 R181, R183, c[0x0][0x198], RZ ;  /* 0x00006600b7b57a10 */ /* 0x000fca0007ffe0ff */
[C---:B------:R-:W-:Y:S01]  /*ea3b0*/  IMAD.WIDE R2, R181.reuse, 0x4, R174 ;  /* 0x00000004b5027825 */ /* 0x040fe200078e02ae */
[----:B------:R1:W-:Y:S03]  /*ea3c0*/  @P2 STG.E [R178.64], R243 ;  /* 0x000000f3b2002986 */ /* 0x0003e6000c101904 */
        /* <DEDUP_REMOVED lines=401> */
[----:B-1----:R-:W3:Y:S01]  /*ebce0*/  LDL.LU R246, [R1+0x126c] ;  /* 0x00126c0001f67983 */ /* 0x002ee20000300800 */
[----:B------:R-:W-:Y:S01]  /*ebcf0*/  ISETP.LT.AND P2, PT, R150, c[0x0][0x178], !P1 ;  /* 0x00005e0096007a0c */ /* 0x000fe20004f41270 */
[----:B------:R-:W-:-:S02]  /*ebd00*/  IMAD.WIDE R176, R180, 0x4, R172 ;  /* 0x00000004b4b07825 */ /* 0x000fc400078e02ac */
[----:B------:R-:W3:Y:S02]  /*ebd10*/  LDL.LU R250, [R1+0xf10] ;  /* 0x000f100001fa7983 */ /* 0x000ee40000300800 */
[C---:B------:R-:W-:Y:S02]  /*ebd20*/  IMAD.WIDE R2, R180.reuse, 0x4, R6 ;  /* 0x00000004b4027825 */ /* 0x040fe400078e0206 */
        /* <DEDUP_REMOVED lines=19> */
[----:B------:R-:W-:Y:S01]  /*ebe60*/  ISETP.LT.AND P6, PT, R150, c[0x0][0x178], !P0 ;  /* 0x00005e0096007a0c */ /* 0x000fe200047c1270 */
[----:B------:R-:W-:Y:S01]  /*ebe70*/  IMAD.WIDE R2, R180, 0x4, R6 ;  /* 0x00000004b4027825 */ /* 0x000fe200078e0206 */
[----:B------:R-:W-:-:S02]  /*ebe80*/  ISETP.LT.AND P5, PT, R151, c[0x0][0x178], !P0 ;  /* 0x00005e0097007a0c */ /* 0x000fc400047a1270 */
[----:B------:R-:W-:Y:S01]  /*ebe90*/  IADD3 R178, R115, 0xa1, RZ ;  /* 0x000000a173b27810 */ /* 0x000fe20007ffe0ff */
[C---:B------:R-:W-:Y:S01]  /*ebea0*/  IMAD.WIDE R176, R180.reuse, 0x4, R4 ;  /* 0x00000004b4b07825 */ /* 0x040fe200078e0204 */
[----:B------:R-:W-:Y:S02]  /*ebeb0*/  IADD3 R182, R180, c[0x0][0x198], RZ ;  /* 0x00006600b4b67a10 */ /* 0x000fe40007ffe0ff */
[----:B------:R-:W-:Y:S01]  /*ebec0*/  ISETP.LT.AND P3, PT, R111, c[0x0][0x178], !P0 ;  /* 0x00005e006f007a0c */ /* 0x000fe20004761270 */
[----:B------:R1:W-:Y:S01]  /*ebed0*/  @P4 STG.E [R2.64], R185 ;  /* 0x000000b902004986 */ /* 0x0003e2000c101904 */
[----:B------:R-:W-:Y:S01]  /*ebee0*/  ISETP.GE.AND P2, PT, R178, c[0x0][0x17c], PT ;  /* 0x00005f00b2007a0c */ /* 0x000fe20003f46270 */
[----:B------:R-:W-:Y:S02]  /*ebef0*/  IMAD.WIDE R178, R182, 0x4, R174 ;  /* 0x00000004b6b27825 */ /* 0x000fe400078e02ae */
[----:B---3--:R3:W-:Y:S01]  /*ebf00*/  @P1 STG.E [R176.64], R246 ;  /* 0x000000f6b0001986 */ /* 0x0087e2000c101904 */
[----:B------:R-:W-:Y:S01]  /*ebf10*/  ISETP.LT.AND P1, PT, R186, c[0x0][0x178], !P0 ;  /* 0x00005e00ba007a0c */ /* 0x000fe20004721270 */
[----:B------:R-:W-:-:S02]  /*ebf20*/  IMAD.WIDE R180, R182, 0x4, R172 ;  /* 0x00000004b6b47825 */ /* 0x000fc400078e02ac */
[----:B------:R3:W-:Y:S01]  /*ebf30*/  @P6 STG.E [R178.64], R250 ;  /* 0x000000fab2006986 */ /* 0x0007e2000c101904 */
[----:B------:R-:W-:Y:S01]  /*ebf40*/  ISETP.LT.AND P6, PT, R150, c[0x0][0x178], !P2 ;  /* 0x00005e0096007a0c */ /* 0x000fe200057c1270 */
[----:B-1----:R-:W-:Y:S02]  /*ebf50*/  IMAD.WIDE R2, R182, 0x4, R6 ;  /* 0x00000004b6027825 */ /* 0x002fe400078e0206 */
[----:B------:R-:W-:Y:S04]  /*ebf60*/  @P5 STG.E [R180.64], R249 ;  /* 0x000000f9b4005986 */ /* 0x000fe8000c101904 */
        /* <DEDUP_REMOVED lines=13> */
[----:B------:R-:W-:Y:S01]  /*ec040*/  IMAD.WIDE R178, R183, 0x4, R172 ;  /* 0x00000004b7b27825 */ /* 0x000fe200078e02ac */
[----:B------:R1:W-:Y:S04]  /*ec050*/  @P1 STG.E [R2.64], R243 ;  /* 0x000000f302001986 */ /* 0x0003e8000c101904 */
[----:B----4-:R4:W-:Y:S04]  /*ec060*/  @P6 STG.E [R176.64], R247 ;  /* 0x000000f7b0006986 */ /* 0x0109e8000c101904 */
[----:B-1----:R-:W3:Y:S04]  /*ec070*/  LDL.LU R243, [R1+0x600] ;  /* 0x0006000001f37983 */ /* 0x002ee80000300800 */
[----:B----4-:R-:W4:Y:S04]  /*ec080*/  LDL.LU R247, [R1+0x1354] ;  /* 0x0013540001f77983 */ /* 0x010f280000300800 */
[----:B------:R1:W-:Y:S04]  /*ec090*/  @P5 STG.E [R178.64], R245 ;  /* 0x000000f5b2005986 */ /* 0x0003e8000c101904 */
        /* <DEDUP_REMOVED lines=15> */
[----:B---3--:R1:W-:Y:S01]  /*ec190*/  @P2 STG.E [R178.64], R246 ;  /* 0x000000f6b2002986 */ /* 0x0083e2000c101904 */
[----:B------:R-:W-:-:S03]  /*ec1a0*/  ISETP.LT.AND P5, PT, R150, c[0x0][0x178], !P0 ;  /* 0x00005e0096007a0c */ /* 0x000fc600047a1270 */
[----:B------:R3:W-:Y:S01]  /*ec1b0*/  @P4 STG.E [R2.64], R248 ;  /* 0x000000f802004986 */ /* 0x0007e2000c101904 */
[----:B------:R-:W-:-:S03]  /*ec1c0*/  ISETP.GE.AND P2, PT, R180, c[0x0][0x17c], PT ;  /* 0x00005f00b4007a0c */ /* 0x000fc60003f46270 */
[----:B------:R3:W-:Y:S04]  /*ec1d0*/  @P6 STG.E [R176.64], R185 ;  /* 0x000000b9b0006986 */ /* 0x0007e8000c101904 */
[----:B-1----:R-:W2:Y:S01]  /*ec1e0*/  LDL.LU R246, [R1+0x604] ;  /* 0x0006040001f67983 */ /* 0x002ea20000300800 */
[----:B------:R-:W-:-:S03]  /*ec1f0*/  ISETP.LT.AND P6, PT, R151, c[0x0][0x178], !P0 ;  /* 0x00005e0097007a0c */ /* 0x000fc600047c1270 */
[----:B------:R-:W2:Y:S01]  /*ec200*/  LDL.LU R183, [R1+0x1400] ;  /* 0x0014000001b77983 */ /* 0x000ea20000300800 */
[----:B---3--:R-:W-:-:S03]  /*ec210*/  IMAD.WIDE R2, R181, 0x4, R6 ;  /* 0x00000004b5027825 */ /* 0x008fc600078e0206 */
[----:B------:R-:W3:Y:S01]  /*ec220*/  LDL.LU R184, [R1+0x1340] ;  /* 0x0013400001b87983 */ /* 0x000ee20000300800 */
[C---:B------:R-:W-:Y:S01]  /*ec230*/  IADD3 R180, R181.reuse, c[0x0][0x198], RZ ;  /* 0x00006600b5b47a10 */ /* 0x040fe20007ffe0ff */
[----:B------:R-:W-:Y:S02]  /*ec240*/  IMAD.WIDE R176, R181, 0x4, R4 ;  /* 0x00000004b5b07825 */ /* 0x000fe400078e0204 */
[----:B------:R-:W3:Y:S02]  /*ec250*/  LDL.LU R251, [R1+0xb60] ;  /* 0x000b600001fb7983 */ /* 0x000ee40000300800 */
[C---:B------:R-:W-:Y:S02]  /*ec260*/  IMAD.WIDE R178, R180.reuse, 0x4, R174 ;  /* 0x00000004b4b27825 */ /* 0x040fe400078e02ae */
[----:B------:R-:W-:Y:S04]  /*ec270*/  @P3 STG.E [R2.64], R187 ;  /* 0x000000bb02003986 */ /* 0x000fe8000c101904 */
[----:B------:R-:W3:Y:S04]  /*ec280*/  LDL.LU R250, [R1+0x700] ;  /* 0x0007000001fa7983 */ /* 0x000ee80000300800 */
[----:B------:R-:W3:Y:S04]  /*ec290*/  LDL.LU R249, [R1+0x1404] ;  /* 0x0014040001f97983 */ /* 0x000ee80000300800 */
[----:B------:R1:W-:Y:S04]  /*ec2a0*/  @P1 STG.E [R176.64], R243 ;  /* 0x000000f3b0001986 */ /* 0x0003e8000c101904 */
[----:B----4-:R4:W-:Y:S01]  /*ec2b0*/  @P5 STG.E [R178.64], R247 ;  /* 0x000000f7b2005986 */ /* 0x0109e2000c101904 */
[----:B-1----:R-:W-:-:S03]  /*ec2c0*/  IMAD.WIDE R176, R180, 0x4, R172 ;  /* 0x00000004b4b07825 */ /* 0x002fc600078e02ac */
        /* <DEDUP_REMOVED lines=21> */
[----:B------:R1:W-:Y:S01]  /*ec420*/  @P1 STG.E [R2.64], R246 ;  /* 0x000000f602001986 */ /* 0x0003e2000c101904 */
[----:B------:R-:W-:-:S03]  /*ec430*/  ISETP.LT.AND P2, PT, R186, c[0x0][0x178], !P2 ;  /* 0x00005e00ba007a0c */ /* 0x000fc60005741270 */
[----:B------:R3:W-:Y:S01]  /*ec440*/  @P3 STG.E [R176.64], R183 ;  /* 0x000000b7b0003986 */ /* 0x0007e2000c101904 */
[----:B------:R-:W-:-:S03]  /*ec450*/  ISETP.LT.AND P3, PT, R151, c[0x0][0x178], !P4 ;  /* 0x00005e0097007a0c */ /* 0x000fc60006761270 */
[----:B---3--:R3:W-:Y:S01]  /*ec460*/  @P5 STG.E [R178.64], R184 ;  /* 0x000000b8b2005986 */ /* 0x0087e2000c101904 */
[----:B------:R-:W-:Y:S02]  /*ec470*/  ISETP.LT.AND P5, PT, R150, c[0x0][0x178], !P4 ;  /* 0x00005e0096007a0c */ /* 0x000fe400067a1270 */
[----:B------:R-:W-:Y:S01]  /*ec480*/  ISETP.LT.AND P1, PT, R111, c[0x0][0x178], !P4 ;  /* 0x00005e006f007a0c */ /* 0x000fe20006721270 */
[----:B------:R-:W2:Y:S01]  /*ec490*/  LDL.LU R187, [R1+0xf20] ;  /* 0x000f200001bb7983 */ /* 0x000ea20000300800 */
[C---:B-1----:R-:W-:Y:S01]  /*ec4a0*/  IMAD.WIDE R2, R181.reuse, 0x4, R6 ;  /* 0x00000004b5027825 */ /* 0x042fe200078e0206 */
[----:B------:R-:W-:Y:S02]  /*ec4b0*/  IADD3 R182, R181, c[0x0][0x198], RZ ;  /* 0x00006600b5b67a10 */ /* 0x000fe40007ffe0ff */
[----:B------:R-:W-:Y:S01]  /*ec4c0*/  IADD3 R176, R115, 0xa6, RZ ;  /* 0x000000a673b07810 */ /* 0x000fe20007ffe0ff */
[----:B------:R-:W-:Y:S01]  /*ec4d0*/  IMAD.WIDE R180, R181, 0x4, R4 ;  /* 0x00000004b5b47825 */ /* 0x000fe200078e0204 */
[----:B------:R1:W-:Y:S02]  /*ec4e0*/  @P6 STG.E [R2.64], R251 ;  /* 0x000000fb02006986 */ /* 0x0003e4000c101904 */
[----:B------:R-:W-:Y:S01]  /*ec4f0*/  ISETP.GE.AND P6, PT, R176, c[0x0][0x17c], PT ;  /* 0x00005f00b0007a0c */ /* 0x000fe20003fc6270 */
[C---:B------:R-:W-:Y:S01]  /*ec500*/  IMAD.WIDE R176, R182.reuse, 0x4, R172 ;  /* 0x00000004b6b07825 */ /* 0x040fe200078e02ac */
[----:B------:R-:W2:Y:S03]  /*ec510*/  LDL.LU R243, [R1+0x980] ;  /* 0x0009800001f37983 */ /* 0x000ea60000300800 */
[C---:B---3--:R-:W-:Y:S01]  /*ec520*/  IMAD.WIDE R178, R182.reuse, 0x4, R6 ;  /* 0x00000004b6b27825 */ /* 0x048fe200078e0206 */
[----:B------:R-:W3:Y:S03]  /*ec530*/  LDL.LU R246, [R1+0x1474] ;  /* 0x0014740001f67983 */ /* 0x000ee60000300800 */
[----:B-1----:R-:W-:Y:S01]  /*ec540*/  IMAD.WIDE R2, R182, 0x4, R174 ;  /* 0x00000004b6027825 */ /* 0x002fe200078e02ae */
[----:B------:R-:W-:Y:S04]  /*ec550*/  @P2 STG.E [R180.64], R250 ;  /* 0x000000fab4002986 */ /* 0x000fe8000c101904 */
[----:B------:R-:W-:Y:S04]  /*ec560*/  @P5 STG.E [R2.64], R249 ;  /* 0x000000f902005986 */ /* 0x000fe8000c101904 */
[----:B----4-:R1:W-:Y:S04]  /*ec570*/  @P3 STG.E [R176.64], R247 ;  /* 0x000000f7b0003986 */ /* 0x0103e8000c101904 */
[----:B-1----:R-:W4:Y:S04]  /*ec580*/  LDL.LU R247, [R1+0x1374] ;  /* 0x0013740001f77983 */ /* 0x002f280000300800 */
[----:B------:R1:W-:Y:S04]  /*ec590*/  @P1 STG.E [R178.64], R245 ;  /* 0x000000f5b2001986 */ /* 0x0003e8000c101904 */
[----:B-1----:R-:W4:Y:S01]  /*ec5a0*/  LDL.LU R245, [R1+0xf24] ;  /* 0x000f240001f57983 */ /* 0x002f220000300800 */
        /* <DEDUP_REMOVED lines=26> */
[C---:B---3--:R-:W-:Y:S02]  /*ec750*/  IMAD.WIDE R2, R180.reuse, 0x4, R174 ;  /* 0x00000004b4027825 */ /* 0x048fe400078e02ae */
[----:B------:R-:W-:Y:S02]  /*ec760*/  @P6 STG.E [R178.64], R243 ;  /* 0x000000f3b2006986 */ /* 0x000fe4000c101904 */
[----:B------:R-:W-:-:S02]  /*ec770*/  IMAD.WIDE R176, R180, 0x4, R172 ;  /* 0x00000004b4b07825 */ /* 0x000fc400078e02ac */
[----:B------:R1:W-:Y:S04]  /*ec780*/  @P5 STG.E [R2.64], R246 ;  /* 0x000000f602005986 */ /* 0x0003e8000c101904 */
[----:B------:R-:W3:Y:S01]  /*ec790*/  LDL.LU R185, [R1+0x14a4] ;  /* 0x0014a40001b97983 */ /* 0x000ee20000300800 */
[----:B-1----:R-:W-:-:S03]  /*ec7a0*/  IMAD.WIDE R2, R180, 0x4, R6 ;  /* 0x00000004b4027825 */ /* 0x002fc600078e0206 */
[----:B----4-:R-:W-:Y:S04]  /*ec7b0*/  @P3 STG.E [R176.64], R247 ;  /* 0x000000f7b0003986 */ /* 0x010fe8000c101904 */
[----:B------:R1:W-:Y:S04]  /*ec7c0*/  @P4 STG.E [R2.64], R245 ;  /* 0x000000f502004986 */ /* 0x0003e8000c101904 */
[----:B-1----:R-:W4:Y:S04]  /*ec7d0*/  LDL.LU R245, [R1+0x1454] ;  /* 0x0014540001f57983 */ /* 0x002f280000300800 */
        /* <DEDUP_REMOVED lines=25> */
[----:B---3--:R-:W-:Y:S01]  /*ec970*/  IMAD.WIDE R2, R181, 0x4, R6 ;  /* 0x00000004b5027825 */ /* 0x008fe200078e0206 */
[----:B------:R-:W-:-:S04]  /*ec980*/  IADD3 R178, R115, 0xb1, RZ ;  /* 0x000000b173b27810 */ /* 0x000fc80007ffe0ff */
[----:B------:R1:W-:Y:S01]  /*ec990*/  @P5 STG.E [R2.64], R249 ;  /* 0x000000f902005986 */ /* 0x0003e2000c101904 */
[----:B------:R-:W-:-:S03]  /*ec9a0*/  IADD3 R179, R115, 0xaa, RZ ;  /* 0x000000aa73b37810 */ /* 0x000fc60007ffe0ff */
[----:B------:R3:W-:Y:S01]  /*ec9b0*/  @P1 STG.E [R176.64], R248 ;  /* 0x000000f8b0001986 */ /* 0x0007e2000c101904 */
[----:B------:R-:W-:Y:S01]  /*ec9c0*/  ISETP.GE.AND P0, PT, R178, c[0x0][0x17c], PT ;  /* 0x00005f00b2007a0c */ /* 0x000fe20003f06270 */
[----:B-1----:R-:W-:-:S04]  /*ec9d0*/  IMAD.WIDE R2, R180, 0x4, R174 ;  /* 0x00000004b4027825 */ /* 0x002fc800078e02ae */
[C---:B---3--:R-:W-:Y:S01]  /*ec9e0*/  IMAD.WIDE R176, R180.reuse, 0x4, R172 ;  /* 0x00000004b4b07825 */ /* 0x048fe200078e02ac */
[----:B------:R-:W-:Y:S01]  /*ec9f0*/  @P4 STG.E [R2.64], R185 ;  /* 0x000000b902004986 */ /* 0x000fe2000c101904 */
[----:B------:R-:W-:Y:S02]  /*eca00*/  ISETP.GE.AND P5, PT, R179, c[0x0][0x17c], PT ;  /* 0x00005f00b3007a0c */ /* 0x000fe40003fa6270 */
[----:B------:R-:W-:Y:S01]  /*eca10*/  IMAD.WIDE R178, R180, 0x4, R6 ;  /* 0x00000004b4b27825 */ /* 0x000fe200078e0206 */
[----:B------:R-:W-:Y:S01]  /*eca20*/  ISETP.LT.AND P2, PT, R186, c[0x0][0x178], !P2 ;  /* 0x00005e00ba007a0c */ /* 0x000fe20005741270 */
[----:B----4-:R1:W-:Y:S04]  /*eca30*/  @P6 STG.E [R176.64], R245 ;  /* 0x000000f5b0006986 */ /* 0x0103e8000c101904 */
[----:B------:R3:W-:Y:S04]  /*eca40*/  @P3 STG.E [R178.64], R246 ;  /* 0x000000f6b2003986 */ /* 0x0007e8000c101904 */
[----:B-1----:R-:W4:Y:S04]  /*eca50*/  LDL.LU R245, [R1+0x14d4] ;  /* 0x0014d40001f57983 */ /* 0x002f280000300800 */
[----:B------:R-:W4:Y:S04]  /*eca60*/  LDL.LU R249, [R1+0x1494] ;  /* 0x0014940001f97983 */ /* 0x000f280000300800 */
[----:B---3--:R-:W3:Y:S01]  /*eca70*/  LDL.LU R246, [R1+0x1444] ;  /* 0x0014440001f67983 */ /* 0x008ee20000300800 */
[----:B------:R-:W-:-:S05]  /*eca80*/  IMAD.WIDE R2, R180, 0x4, R4 ;  /* 0x00000004b4027825 */ /* 0x000fca00078e0204 */
        /* <DEDUP_REMOVED lines=29> */
[----:B------:R-:W2:Y:S01]  /*ecc60*/  LDL.LU R247, [R1+0x14f4] ;  /* 0x0014f40001f77983 */ /* 0x000ea20000300800 */
        /* <DEDUP_REMOVED lines=168> */
[----:B------:R-:W-:Y:S02]  /*ed6f0*/  IADD3 R182, R115, 0xb5, RZ ;  /* 0x000000b573b67810 */ /* 0x000fe40007ffe0ff */
[----:B------:R-:W-:Y:S01]  /*ed700*/  ISETP.LT.AND P0, PT, R111, c[0x0][0x178], !P6 ;  /* 0x00005e006f007a0c */ /* 0x000fe20007701270 */
[----:B------:R-:W-:Y:S01]  /*ed710*/  IMAD.WIDE R176, R181, 0x4, R174 ;  /* 0x00000004b5b07825 */ /* 0x000fe200078e02ae */
[----:B------:R-:W-:-:S03]  /*ed720*/  ISETP.GE.AND P3, PT, R182, c[0x0][0x17c], PT ;  /* 0x00005f00b6007a0c */ /* 0x000fc60003f66270 */
        /* <DEDUP_REMOVED lines=35> */
[----:B------:R-:W-:Y:S01]  /*ed960*/  IMAD.WIDE R176, R180, 0x4, R174 ;  /* 0x00000004b4b07825 */ /* 0x000fe200078e02ae */
[----:B------:R-:W-:Y:S02]  /*ed970*/  ISETP.GE.AND P4, PT, R182, c[0x0][0x17c], PT ;  /* 0x00005f00b6007a0c */ /* 0x000fe40003f86270 */
[----:B------:R-:W-:Y:S01]  /*ed980*/  ISETP.LT.AND P2, PT, R186, c[0x0][0x178], !P2 ;  /* 0x00005e00ba007a0c */ /* 0x000fe20005741270 */
[----:B------:R-:W-:Y:S01]  /*ed990*/  IMAD.WIDE R178, R180, 0x4, R172 ;  /* 0x00000004b4b27825 */ /* 0x000fe200078e02ac */
[----:B------:R1:W-:Y:S01]  /*ed9a0*/  @P6 STG.E [R176.64], R250 ;  /* 0x000000fab0006986 */ /* 0x0003e2000c101904 */
[----:B------:R-:W-:-:S02]  /*ed9b0*/  ISETP.LT.AND P6, PT, R150, c[0x0][0x178], !P4 ;  /* 0x00005e0096007a0c */ /* 0x000fc400067c1270 */
[----:B------:R-:W-:Y:S01]  /*ed9c0*/  ISETP.LT.AND P3, PT, R151, c[0x0][0x178], !P4 ;  /* 0x00005e0097007a0c */ /* 0x000fe20006761270 */
[----:B------:R1:W-:Y:S01]  /*ed9d0*/  @P5 STG.E [R178.64], R187 ;  /* 0x000000bbb2005986 */ /* 0x0003e2000c101904 */
[C---:B------:R-:W-:Y:S01]  /*ed9e0*/  IMAD.WIDE R2, R180.reuse, 0x4, R6 ;  /* 0x00000004b4027825 */ /* 0x040fe200078e0206 */
[----:B------:R-:W-:Y:S02]  /*ed9f0*/  ISETP.LT.AND P5, PT, R111, c[0x0][0x178], !P4 ;  /* 0x00005e006f007a0c */ /* 0x000fe400067a1270 */
[C---:B------:R-:W-:Y:S01]  /*eda00*/  IADD3 R181, R180.reuse, c[0x0][0x198], RZ ;  /* 0x00006600b4b57a10 */ /* 0x040fe20007ffe0ff */
[----:B-1----:R-:W-:Y:S01]  /*eda10*/  IMAD.WIDE R176, R180, 0x4, R4 ;  /* 0x00000004b4b07825 */ /* 0x002fe200078e0204 */
[----:B------:R1:W-:Y:S01]  /*eda20*/  @P1 STG.E [R2.64], R243 ;  /* 0x000000f302001986 */ /* 0x0003e2000c101904 */
[----:B------:R-:W-:-:S03]  /*eda30*/  IADD3 R178, R115, 0xb8, RZ ;  /* 0x000000b873b27810 */ /* 0x000fc60007ffe0ff */
[----:B------:R-:W2:Y:S01]  /*eda40*/  LDL.LU R187, [R1+0x1368] ;  /* 0x0013680001bb7983 */ /* 0x000ea20000300800 */
[----:B------:R-:W-:Y:S02]  /*eda50*/  ISETP.LT.AND P4, PT, R186, c[0x0][0x178], !P4 ;  /* 0x00005e00ba007a0c */ /* 0x000fe40006781270 */
[----:B------:R-:W-:Y:S01]  /*eda60*/  ISETP.GE.AND P1, PT, R178, c[0x0][0x17c], PT ;  /* 0x00005f00b2007a0c */ /* 0x000fe20003f26270 */
[----:B------:R-:W-:-:S04]  /*eda70*/  IMAD.WIDE R178, R181, 0x4, R172 ;  /* 0x00000004b5b27825 */ /* 0x000fc800078e02ac */
[C---:B-1----:R-:W-:Y:S01]  /*eda80*/  IMAD.WIDE R2, R181.reuse, 0x4, R174 ;  /* 0x00000004b5027825 */ /* 0x042fe200078e02ae */
[----:B------:R-:W2:Y:S04]  /*eda90*/  LDL.LU R243, [R1+0xd38] ;  /* 0x000d380001f37983 */ /* 0x000ea80000300800 */
        /* <DEDUP_REMOVED lines=194> */
[----:B----4-:R1:W-:Y:S04]  /*ee6c0*/  @P5 STG.E [R176.64], R245 ;  /* 0x000000f5b0005986 */ /* 0x0103e8000c101904 */
[----:B------:R-:W4:Y:S04]  /*ee6d0*/  LDL.LU R185, [R1+0xd24] ;  /* 0x000d240001b97983 */ /* 0x000f280000300800 */
        /* <DEDUP_REMOVED lines=37> */
[----:B----4-:R-:W-:Y:S01]  /*ee930*/  @P3 STG.E [R2.64], R185 ;  /* 0x000000b902003986 */ /* 0x010fe2000c101904 */
[----:B-1----:R-:W-:-:S03]  /*ee940*/  IMAD.WIDE R176, R182, 0x4, R6 ;  /* 0x00000004b6b07825 */ /* 0x002fc600078e0206 */
[----:B------:R-:W3:Y:S04]  /*ee950*/  LDL.LU R247, [R1+0x1554] ;  /* 0x0015540001f77983 */ /* 0x000ee80000300800 */
[----:B------:R-:W-:Y:S04]  /*ee960*/  @P6 STG.E [R176.64], R245 ;  /* 0x000000f5b0006986 */ /* 0x000fe8000c101904 */
        /* <DEDUP_REMOVED lines=1984> */
[----:B------:R-:W-:-:S02]  /*f6570*/  ISETP.LT.AND P5, PT, R150, c[0x0][0x178], !P2 ;  /* 0x00005e0096007a0c */ /* 0x000fc400057a1270 */
[----:B------:R-:W-:Y:S01]  /*f6580*/  ISETP.LT.AND P4, PT, R151, c[0x0][0x178], !P2 ;  /* 0x00005e0097007a0c */ /* 0x000fe20005781270 */
[----:B------:R-:W3:Y:S01]  /*f6590*/  LDL.LU R243, [R1+0x1980] ;  /* 0x0019800001f37983 */ /* 0x000ee20000300800 */
[----:B------:R-:W-:-:S03]  /*f65a0*/  ISETP.LT.AND P1, PT, R111, c[0x0][0x178], !P2 ;  /* 0x00005e006f007a0c */ /* 0x000fc60005721270 */
[----:B------:R-:W3:Y:S04]  /*f65b0*/  LDL.LU R247, [R1+0x1aa4] ;  /* 0x001aa40001f77983 */ /* 0x000ee80000300800 */
        /* <DEDUP_REMOVED lines=401> */
[----:B---3--:R1:W-:Y:S01]  /*f7ed0*/  @P6 STG.E [R2.64], R246 ;  /* 0x000000f602006986 */ /* 0x0083e2000c101904 */
[----:B------:R-:W-:-:S03]  /*f7ee0*/  ISETP.LT.AND P4, PT, R186, c[0x0][0x178], !P4 ;  /* 0x00005e00ba007a0c */ /* 0x000fc60006781270 */
[----:B-1----:R-:W3:Y:S01]  /*f7ef0*/  LDL.LU R246, [R1+0x854] ;  /* 0x0008540001f67983 */ /* 0x002ee20000300800 */
[----:B------:R-:W-:-:S04]  /*f7f00*/  IADD3 R178, R115, 0x143, RZ ;  /* 0x0000014373b27810 */ /* 0x000fc80007ffe0ff */
        /* <DEDUP_REMOVED lines=32> */
[----:B---3--:R1:W-:Y:S01]  /*f8110*/  @P2 STG.E [R2.64], R246 ;  /* 0x000000f602002986 */ /* 0x0083e2000c101904 */
[----:B------:R-:W-:-:S03]  /*f8120*/  ISETP.LT.AND P1, PT, R186, c[0x0][0x178], !P1 ;  /* 0x00005e00ba007a0c */ /* 0x000fc60004f21270 */
[----:B-1----:R-:W3:Y:S01]  /*f8130*/  LDL.LU R3, [R1+0x1a30] ;  /* 0x001a300001037983 */ /* 0x002ee20000300800 */
[----:B------:R-:W-:-:S09]  /*f8140*/  IMAD.WIDE R176, R181, 0x4, R4 ;  /* 0x00000004b5b07825 */ /* 0x000fd200078e0204 */
        /* <DEDUP_REMOVED lines=18> */
[----:B------:R-:W-:Y:S02]  /*f8270*/  ISETP.LT.AND P1, PT, R111, c[0x0][0x178], !P2 ;  /* 0x00005e006f007a0c */ /* 0x000fe40005721270 */
[----:B------:R-:W-:-:S05]  /*f8280*/  IADD3 R183, R182, c[0x0][0x198], RZ ;  /* 0x00006600b6b77a10 */ /* 0x000fca0007ffe0ff */
[----:B------:R-:W-:Y:S01]  /*f8290*/  IMAD.WIDE R176, R183, 0x4, R174 ;  /* 0x00000004b7b07825 */ /* 0x000fe200078e02ae */
[----:B---3--:R1:W-:Y:S01]  /*f82a0*/  @P5 STG.E [R178.64], R3 ;  /* 0x00000003b2005986 */ /* 0x0083e2000c101904 */
[----:B------:R-:W-:-:S03]  /*f82b0*/  ISETP.LT.AND P5, PT, R150, c[0x0][0x178], !P2 ;  /* 0x00005e0096007a0c */ /* 0x000fc600057a1270 */
[----:B------:R3:W-:Y:S01]  /*f82c0*/  @P4 STG.E [R180.64], R184 ;  /* 0x000000b8b4004986 */ /* 0x0007e2000c101904 */
[----:B------:R-:W-:Y:S01]  /*f82d0*/  ISETP.LT.AND P4, PT, R151, c[0x0][0x178], !P2 ;  /* 0x00005e0097007a0c */ /* 0x000fe20005781270 */
[----:B-1----:R-:W-:Y:S01]  /*f82e0*/  IMAD.WIDE R2, R182, 0x4, R6 ;  /* 0x00000004b6027825 */ /* 0x002fe200078e0206 */
[----:B------:R-:W-:-:S04]  /*f82f0*/  ISETP.LT.AND P2, PT, R186, c[0x0][0x178], !P2 ;  /* 0x00005e00ba007a0c */ /* 0x000fc80005741270 */
[----:B------:R1:W-:Y:S01]  /*f8300*/  @P6 STG.E [R2.64], R251 ;  /* 0x000000fb02006986 */ /* 0x0003e2000c101904 */
[----:B------:R-:W-:-:S04]  /*f8310*/  IMAD.WIDE R178, R183, 0x4, R172 ;  /* 0x00000004b7b27825 */ /* 0x000fc800078e02ac */
        /* <DEDUP_REMOVED lines=27> */
[----:B------:R-:W-:-:S04]  /*f84d0*/  IMAD.WIDE R178, R176, 0x4, R6 ;  /* 0x00000004b0b27825 */ /* 0x000fc800078e0206 */
[----:B------:R-:W-:Y:S01]  /*f84e0*/  IMAD.WIDE R176, R176, 0x4, R4 ;  /* 0x00000004b0b07825 */ /* 0x000fe200078e0204 */
[----:B------:R-:W-:Y:S03]  /*f84f0*/  @P1 STG.E [R180.64], R249 ;  /* 0x000000f9b4001986 */ /* 0x000fe6000c101904 */
[----:B-1----:R-:W-:Y:S01]  /*f8500*/  IMAD.WIDE R182, R2, 0x4, R174 ;  /* 0x0000000402b67825 */ /* 0x002fe200078e02ae */
[----:B------:R1:W-:Y:S01]  /*f8510*/  @P5 STG.E [R178.64], R187 ;  /* 0x000000bbb2005986 */ /* 0x0003e2000c101904 */
[----:B------:R-:W-:-:S03]  /*f8520*/  ISETP.LT.AND P3, PT, R151, c[0x0][0x178], !P0 ;  /* 0x00005e0097007a0c */ /* 0x000fc60004761270 */
        /* <DEDUP_REMOVED lines=30> */
[C---:B------:R-:W-:Y:S01]  /*f8710*/  IMAD.WIDE R2, R182.reuse, 0x4, R6 ;  /* 0x00000004b6027825 */ /* 0x040fe200078e0206 */
[----:B------:R-:W-:Y:S02]  /*f8720*/  ISETP.LT.AND P3, PT, R151, c[0x0][0x178], !P1 ;  /* 0x00005e0097007a0c */ /* 0x000fe40004f61270 */
[----:B------:R-:W-:Y:S01]  /*f8730*/  ISETP.LT.AND P0, PT, R111, c[0x0][0x178], !P1 ;  /* 0x00005e006f007a0c */ /* 0x000fe20004f01270 */
[C---:B------:R-:W-:Y:S01]  /*f8740*/  IMAD.WIDE R176, R182.reuse, 0x4, R4 ;  /* 0x00000004b6b07825 */ /* 0x040fe200078e0204 */
[----:B-1----:R-:W-:Y:S01]  /*f8750*/  IADD3 R180, R182, c[0x0][0x198], RZ ;  /* 0x00006600b6b47a10 */ /* 0x002fe20007ffe0ff */
[----:B------:R-:W2:Y:S04]  /*f8760*/  LDL.LU R248, [R1+0x1700] ;  /* 0x0017000001f87983 */ /* 0x000ea80000300800 */
[----:B------:R-:W-:Y:S01]  /*f8770*/  IMAD.WIDE R178, R180, 0x4, R174 ;  /* 0x00000004b4b27825 */ /* 0x000fe200078e02ae */
[----:B------:R-:W-:Y:S01]  /*f8780*/  ISETP.LT.AND P1, PT, R186, c[0x0][0x178], !P1 ;  /* 0x00005e00ba007a0c */ /* 0x000fe20004f21270 */
[----:B------:R1:W-:Y:S04]  /*f8790*/  @P6 STG.E [R2.64], R187 ;  /* 0x000000bb02006986 */ /* 0x0003e8000c101904 */
[----:B------:R1:W-:Y:S04]  /*f87a0*/  @P4 STG.E [R176.64], R243 ;  /* 0x000000f3b0004986 */ /* 0x0003e8000c101904 */
[----:B------:R1:W-:Y:S02]  /*f87b0*/  @P5 STG.E [R178.64], R246 ;  /* 0x000000f6b2005986 */ /* 0x0003e4000c101904 */
[----:B-1----:R-:W-:-:S02]  /*f87c0*/  IMAD.WIDE R2, R180, 0x4, R6 ;  /* 0x00000004b4027825 */ /* 0x002fc400078e0206 */
[----:B------:R-:W2:Y:S02]  /*f87d0*/  LDL.LU R187, [R1+0x1030] ;  /* 0x0010300001bb7983 */ /* 0x000ea40000300800 */
[C---:B------:R-:W-:Y:S02]  /*f87e0*/  IMAD.WIDE R176, R180.reuse, 0x4, R172 ;  /* 0x00000004b4b07825 */ /* 0x040fe400078e02ac */
[----:B------:R-:W2:Y:S04]  /*f87f0*/  LDL.LU R246, [R1+0x1b84] ;  /* 0x001b840001f67983 */ /* 0x000ea80000300800 */
[----:B----4-:R-:W-:Y:S04]  /*f8800*/  @P3 STG.E [R176.64], R247 ;  /* 0x000000f7b0003986 */ /* 0x010fe8000c101904 */
[----:B---3--:R1:W-:Y:S04]  /*f8810*/  @P0 STG.E [R2.64], R245 ;  /* 0x000000f502000986 */ /* 0x0083e8000c101904 */
[----:B-1----:R-:W3:Y:S01]  /*f8820*/  LDL.LU R245, [R1+0x1b44] ;  /* 0x001b440001f57983 */ /* 0x002ee20000300800 */
[----:B------:R-:W-:-:S03]  /*f8830*/  IMAD.WIDE R2, R180, 0x4, R4 ;  /* 0x00000004b4027825 */ /* 0x000fc600078e0204 */
[----:B------:R-:W4:Y:S04]  /*f8840*/  LDL.LU R247, [R1+0x1704] ;  /* 0x0017040001f77983 */ /* 0x000f280000300800 */
        /* <DEDUP_REMOVED lines=32> */
[C---:B------:R-:W-:Y:S01]  /*f8a50*/  IMAD.WIDE R2, R180.reuse, 0x4, R172 ;  /* 0x00000004b4027825 */ /* 0x040fe200078e02ac */
[----:B------:R1:W-:Y:S03]  /*f8a60*/  @P5 STG.E [R178.64], R246 ;  /* 0x000000f6b2005986 */ /* 0x0003e6000c101904 */
[C---:B-1----:R-:W-:Y:S01]  /*f8a70*/  IMAD.WIDE R176, R180.reuse, 0x4, R6 ;  /* 0x00000004b4b07825 */ /* 0x042fe200078e0206 */
[----:B------:R-:W2:Y:S04]  /*f8a80*/  LDL.LU R246, [R1+0x1040] ;  /* 0x0010400001f67983 */ /* 0x000ea80000300800 */
[----:B---3--:R1:W-:Y:S04]  /*f8a90*/  @P1 STG.E [R2.64], R245 ;  /* 0x000000f502001986 */ /* 0x0083e8000c101904 */
[----:B----4-:R3:W-:Y:S04]  /*f8aa0*/  @P4 STG.E [R176.64], R247 ;  /* 0x000000f7b0004986 */ /* 0x0107e8000c101904 */
[----:B-1----:R-:W4:Y:S01]  /*f8ab0*/  LDL.LU R245, [R1+0x1ba4] ;  /* 0x001ba40001f57983 */ /* 0x002f220000300800 */
[----:B------:R-:W-:-:S03]  /*f8ac0*/  IMAD.WIDE R2, R180, 0x4, R4 ;  /* 0x00000004b4027825 */ /* 0x000fc600078e0204 */
[----:B------:R-:W4:Y:S04]  /*f8ad0*/  LDL.LU R187, [R1+0x1b74] ;  /* 0x001b740001bb7983 */ /* 0x000f280000300800 */
[----:B---3--:R-:W3:Y:S04]  /*f8ae0*/  LDL.LU R247, [R1+0x1ae4] ;  /* 0x001ae40001f77983 */ /* 0x008ee80000300800 */
        /* <DEDUP_REMOVED lines=27> */
[----:B------:R1:W-:Y:S02]  /*f8ca0*/  @P2 STG.E [R2.64], R246 ;  /* 0x000000f602002986 */ /* 0x0003e4000c101904 */
[C---:B-1----:R-:W-:Y:S02]  /*f8cb0*/  IMAD.WIDE R2, R180.reuse, 0x4, R6 ;  /* 0x00000004b4027825 */ /* 0x042fe400078e0206 */
[----:B------:R-:W2:Y:S04]  /*f8cc0*/  LDL.LU R246, [R1+0x1bb4] ;  /* 0x001bb40001f67983 */ /* 0x000ea80000300800 */
[----:B----4-:R1:W-:Y:S04]  /*f8cd0*/  @P6 STG.E [R178.64], R245 ;  /* 0x000000f5b2006986 */ /* 0x0103e8000c101904 */
[----:B------:R-:W-:Y:S04]  /*f8ce0*/  @P3 STG.E [R176.64], R187 ;  /* 0x000000bbb0003986 */ /* 0x000fe8000c101904 */
[----:B---3--:R3:W-:Y:S04]  /*f8cf0*/  @P5 STG.E [R2.64], R247 ;  /* 0x000000f702005986 */ /* 0x0087e8000c101904 */
[----:B-1----:R-:W4:Y:S01]  /*f8d00*/  LDL.LU R245, [R1+0x1b94] ;  /* 0x001b940001f57983 */ /* 0x002f220000300800 */
[----:B------:R-:W-:-:S03]  /*f8d10*/  IMAD.WIDE R178, R180, 0x4, R4 ;  /* 0x00000004b4b27825 */ /* 0x000fc600078e0204 */
[----:B---3--:R-:W3:Y:S04]  /*f8d20*/  LDL.LU R247, [R1+0x1b64] ;  /* 0x001b640001f77983 */ /* 0x008ee80000300800 */
[----:B--2---:R1:W-:Y:S04]  /*f8d30*/  @P4 STG.E [R178.64], R244 ;  /* 0x000000f4b2004986 */ /* 0x0043e8000c101904 */
[----:B-1----:R-:W2:Y:S01]  /*f8d40*/  LDL.LU R244, [R1+0x1a44] ;  /* 0x001a440001f47983 */ /* 0x002ea20000300800 */
[----:B------:R-:W-:Y:S02]  /*f8d50*/  IADD3 R182, R115, 0x14e, RZ ;  /* 0x0000014e73b67810 */ /* 0x000fe40007ffe0ff */
[----:B------:R-:W-:Y:S01]  /*f8d60*/  IADD3 R180, R180, c[0x0][0x198], RZ ;  /* 0x00006600b4b47a10 */ /* 0x000fe20007ffe0ff */
[----:B------:R-:W2:Y:S01]  /*f8d70*/  LDL.LU R251, [R1+0xe78] ;  /* 0x000e780001fb7983 */ /* 0x000ea20000300800 */
[----:B------:R-:W-:-:S02]  /*f8d80*/  ISETP.GE.AND P1, PT, R182, c[0x0][0x17c], PT ;  /* 0x00005f00b6007a0c */ /* 0x000fc40003f26270 */
[C---:B------:R-:W-:Y:S01]  /*f8d90*/  ISETP.LT.AND P6, PT, R150.reuse, c[0x0][0x178], !P0 ;  /* 0x00005e0096007a0c */ /* 0x040fe200047c1270 */
[----:B------:R-:W2:Y:S01]  /*f8da0*/  LDL.LU R249, [R1+0xab8] ;  /* 0x000ab80001f97983 */ /* 0x000ea20000300800 */
[----:B------:R-:W-:Y:S02]  /*f8db0*/  ISETP.LT.AND P2, PT, R150, c[0x0][0x178], !P1 ;  /* 0x00005e0096007a0c */ /* 0x000fe40004f41270 */
[----:B------:R-:W-:Y:S01]  /*f8dc0*/  ISETP.LT.AND P3, PT, R151, c[0x0][0x178], !P1 ;  /* 0x00005e0097007a0c */ /* 0x000fe20004f61270 */
[----:B------:R-:W-:Y:S01]  /*f8dd0*/  IMAD.WIDE R2, R180, 0x4, R174 ;  /* 0x00000004b4027825 */ /* 0x000fe200078e02ae */
[----:B------:R-:W-:Y:S01]  /*f8de0*/  ISETP.LT.AND P4, PT, R111, c[0x0][0x178], !P1 ;  /* 0x00005e006f007a0c */ /* 0x000fe20004f81270 */
[----:B------:R-:W2:Y:S01]  /*f8df0*/  LDL.LU R187, [R1+0x648] ;  /* 0x0006480001bb7983 */ /* 0x000ea20000300800 */
[----:B------:R-:W-:Y:S01]  /*f8e00*/  ISETP.LT.AND P1, PT, R186, c[0x0][0x178], !P1 ;  /* 0x00005e00ba007a0c */ /* 0x000fe20004f21270 */
[----:B------:R-:W-:Y:S01]  /*f8e10*/  IMAD.WIDE R176, R180, 0x4, R172 ;  /* 0x00000004b4b07825 */ /* 0x000fe200078e02ac */
[----:B------:R-:W-:-:S02]  /*f8e20*/  IADD3 R178, R115, 0x150, RZ ;  /* 0x0000015073b27810 */ /* 0x000fc40007ffe0ff */
[----:B------:R-:W-:Y:S02]  /*f8e30*/  IADD3 R182, R180, c[0x0][0x198], RZ ;  /* 0x00006600b4b67a10 */ /* 0x000fe40007ffe0ff */
[----:B------:R-:W-:Y:S01]  /*f8e40*/  ISETP.LT.AND P5, PT, R151, c[0x0][0x178], !P0 ;  /* 0x00005e0097007a0c */ /* 0x000fe200047a1270 */
[----:B------:R1:W-:Y:S01]  /*f8e50*/  @P2 STG.E [R2.64], R250 ;  /* 0x000000fa02002986 */ /* 0x0003e2000c101904 */
[----:B------:R-:W-:-:S03]  /*f8e60*/  ISETP.GE.AND P2, PT, R178, c[0x0][0x17c], PT ;  /* 0x00005f00b2007a0c */ /* 0x000fc60003f46270 */
[----:B------:R1:W-:Y:S01]  /*f8e70*/  @P3 STG.E [R176.64], R248 ;  /* 0x000000f8b0003986 */ /* 0x0003e2000c101904 */
[----:B------:R-:W-:Y:S01]  /*f8e80*/  ISETP.LT.AND P3, PT, R111, c[0x0][0x178], !P0 ;  /* 0x00005e006f007a0c */ /* 0x000fe20004761270 */
[----:B------:R-:W-:-:S04]  /*f8e90*/  IMAD.WIDE R178, R182, 0x4, R174 ;  /* 0x00000004b6b27825 */ /* 0x000fc800078e02ae */
[----:B-1----:R-:W-:-:S04]  /*f8ea0*/  IMAD.WIDE R2, R180, 0x4, R6 ;  /* 0x00000004b4027825 */ /* 0x002fc800078e0206 */
[----:B------:R-:W-:Y:S01]  /*f8eb0*/  IMAD.WIDE R176, R180, 0x4, R4 ;  /* 0x00000004b4b07825 */ /* 0x000fe200078e0204 */
[----:B------:R1:W-:Y:S04]  /*f8ec0*/  @P4 STG.E [R2.64], R185 ;  /* 0x000000b902004986 */ /* 0x0003e8000c101904 */
[----:B------:R1:W-:Y:S01]  /*f8ed0*/  @P1 STG.E [R176.64], R243 ;  /* 0x000000f3b0001986 */ /* 0x0003e2000c101904 */
[----:B------:R-:W-:Y:S01]  /*f8ee0*/  ISETP.LT.AND P1, PT, R186, c[0x0][0x178], !P0 ;  /* 0x00005e00ba007a0c */ /* 0x000fe20004721270 */
[----:B------:R-:W-:-:S04]  /*f8ef0*/  IMAD.WIDE R180, R182, 0x4, R172 ;  /* 0x00000004b6b47825 */ /* 0x000fc800078e02ac */
[C---:B-1----:R-:W-:Y:S01]  /*f8f00*/  IMAD.WIDE R2, R182.reuse, 0x4, R6 ;  /* 0x00000004b6027825 */ /* 0x042fe200078e0206 */
[----:B------:R1:W-:Y:S04]  /*f8f10*/  @P6 STG.E [R178.64], R246 ;  /* 0x000000f6b2006986 */ /* 0x0003e8000c101904 */
[----:B------:R-:W2:Y:S04]  /*f8f20*/  LDL.LU R243, [R1+0x558] ;  /* 0x0005580001f37983 */ /* 0x000ea80000300800 */
[----:B-1----:R-:W2:Y:S04]  /*f8f30*/  LDL.LU R246, [R1+0xe7c] ;  /* 0x000e7c0001f67983 */ /* 0x002ea80000300800 */
[----:B----4-:R1:W-:Y:S04]  /*f8f40*/  @P5 STG.E [R180.64], R245 ;  /* 0x000000f5b4005986 */ /* 0x0103e8000c101904 */
[----:B---3--:R3:W-:Y:S04]  /*f8f50*/  @P3 STG.E [R2.64], R247 ;  /* 0x000000f702003986 */ /* 0x0087e8000c101904 */
[----:B-1----:R-:W4:Y:S01]  /*f8f60*/  LDL.LU R245, [R1+0xabc] ;  /* 0x000abc0001f57983 */ /* 0x002f220000300800 */
[----:B---3--:R-:W-:-:S03]  /*f8f70*/  IMAD.WIDE R2, R182, 0x4, R4 ;  /* 0x00000004b6027825 */ /* 0x008fc600078e0204 */
        /* <DEDUP_REMOVED lines=21> */
[----:B------:R-:W-:Y:S01]  /*f90d0*/  ISETP.LT.AND P4, PT, R150, c[0x0][0x178], !P3 ;  /* 0x00005e0096007a0c */ /* 0x000fe20005f81270 */
[----:B------:R-:W-:Y:S01]  /*f90e0*/  IMAD.WIDE R2, R183, 0x4, R4 ;  /* 0x00000004b7027825 */ /* 0x000fe200078e0204 */
[----:B------:R-:W-:Y:S02]  /*f90f0*/  ISETP.LT.AND P6, PT, R151, c[0x0][0x178], !P3 ;  /* 0x00005e0097007a0c */ /* 0x000fe40005fc1270 */
[----:B------:R-:W-:Y:S02]  /*f9100*/  ISETP.LT.AND P1, PT, R186, c[0x0][0x178], !P3 ;  /* 0x00005e00ba007a0c */ /* 0x000fe40005f21270 */
[----:B-1----:R-:W-:Y:S01]  /*f9110*/  IADD3 R181, R183, c[0x0][0x198], RZ ;  /* 0x00006600b7b57a10 */ /* 0x002fe20007ffe0ff */
[----:B------:R-:W2:Y:S01]  /*f9120*/  LDL.LU R187, [R1+0x568] ;  /* 0x0005680001bb7983 */ /* 0x000ea20000300800 */
[----:B------:R-:W-:-:S03]  /*f9130*/  ISETP.LT.AND P3, PT, R111, c[0x0][0x178], !P3 ;  /* 0x00005e006f007a0c */ /* 0x000fc60005f61270 */
[C---:B------:R-:W-:Y:S01]  /*f9140*/  IMAD.WIDE R176, R181.reuse, 0x4, R174 ;  /* 0x00000004b5b07825 */ /* 0x040fe200078e02ae */
[----:B------:R1:W-:Y:S03]  /*f9150*/  @P2 STG.E [R2.64], R243 ;  /* 0x000000f302002986 */ /* 0x0003e6000c101904 */
[C---:B------:R-:W-:Y:S01]  /*f9160*/  IMAD.WIDE R178, R181.reuse, 0x4, R172 ;  /* 0x00000004b5b27825 */ /* 0x040fe200078e02ac */
[----:B------:R1:W-:Y:S03]  /*f9170*/  @P4 STG.E [R176.64], R246 ;  /* 0x000000f6b0004986 */ /* 0x0003e6000c101904 */
[C---:B-1----:R-:W-:Y:S01]  /*f9180*/  IMAD.WIDE R2, R181.reuse, 0x4, R6 ;  /* 0x00000004b5027825 */ /* 0x042fe200078e0206 */
[----:B------:R-:W2:Y:S03]  /*f9190*/  LDL.LU R246, [R1+0x1a2c] ;  /* 0x001a2c0001f67983 */ /* 0x000ea60000300800 */
[----:B------:R-:W-:Y:S01]  /*f91a0*/  IMAD.WIDE R176, R181, 0x4, R4 ;  /* 0x00000004b5b07825 */ /* 0x000fe200078e0204 */
[----:B----4-:R1:W-:Y:S04]  /*f91b0*/  @P6 STG.E [R178.64], R245 ;  /* 0x000000f5b2006986 */ /* 0x0103e8000c101904 */
[----:B-1----:R-:W4:Y:S04]  /*f91c0*/  LDL.LU R245, [R1+0xcac] ;  /* 0x000cac0001f57983 */ /* 0x002f280000300800 */
[----:B---3--:R-:W-:Y:S04]  /*f91d0*/  @P3 STG.E [R2.64], R247 ;  /* 0x000000f702003986 */ /* 0x008fe8000c101904 */
[----:B--2---:R1:W-:Y:S04]  /*f91e0*/  @P1 STG.E [R176.64], R244 ;  /* 0x000000f4b0001986 */ /* 0x0043e8000c101904 */
[----:B-1----:R-:W2:Y:S01]  /*f91f0*/  LDL.LU R244, [R1+0x85c] ;  /* 0x00085c0001f47983 */ /* 0x002ea20000300800 */
[----:B------:R-:W-:-:S02]  /*f9200*/  IADD3 R180, R115, 0x153, RZ ;  /* 0x0000015373b47810 */ /* 0x000fc40007ffe0ff */
[----:B------:R-:W-:Y:S01]  /*f9210*/  ISETP.LT.AND P5, PT, R150, c[0x0][0x178], !P0 ;  /* 0x00005e0096007a0c */ /* 0x000fe200047a1270 */
[----:B------:R-:W3:Y:S01]  /*f9220*/  LDL.LU R243, [R1+0x56c] ;  /* 0x00056c0001f37983 */ /* 0x000ee20000300800 */
[----:B------:R-:W-:Y:S02]  /*f9230*/  ISETP.LT.AND P6, PT, R151, c[0x0][0x178], !P0 ;  /* 0x00005e0097007a0c */ /* 0x000fe400047c1270 */
[----:B------:R-:W-:Y:S01]  /*f9240*/  ISETP.GE.AND P2, PT, R180, c[0x0][0x17c], PT ;  /* 0x00005f00b4007a0c */ /* 0x000fe20003f46270 */
[----:B------:R-:W3:Y:S01]  /*f9250*/  LDL.LU R247, [R1+0x1a38] ;  /* 0x001a380001f77983 */ /* 0x000ee20000300800 */
[----:B------:R-:W-:Y:S02]  /*f9260*/  ISETP.LT.AND P4, PT, R111, c[0x0][0x178], !P0 ;  /* 0x00005e006f007a0c */ /* 0x000fe40004781270 */
[----:B------:R-:W-:Y:S01]  /*f9270*/  IADD3 R180, R181, c[0x0][0x198], RZ ;  /* 0x00006600b5b47a10 */ /* 0x000fe20007ffe0ff */
[----:B------:R-:W3:Y:S01]  /*f9280*/  LDL.LU R183, [R1+0x1308] ;  /* 0x0013080001b77983 */ /* 0x000ee20000300800 */
[----:B------:R-:W-:-:S03]  /*f9290*/  ISETP.LT.AND P1, PT, R186, c[0x0][0x178], !P0 ;  /* 0x00005e00ba007a0c */ /* 0x000fc60004721270 */
[----:B------:R-:W-:Y:S01]  /*f92a0*/  IMAD.WIDE R178, R180, 0x4, R174 ;  /* 0x00000004b4b27825 */ /* 0x000fe200078e02ae */
[----:B------:R-:W-:Y:S01]  /*f92b0*/  ISETP.LT.AND P3, PT, R150, c[0x0][0x178], !P2 ;  /* 0x00005e0096007a0c */ /* 0x000fe20005761270 */
[----:B------:R-:W3:Y:S02]  /*f92c0*/  LDL.LU R249, [R1+0xc98] ;  /* 0x000c980001f97983 */ /* 0x000ee40000300800 */
        /* <DEDUP_REMOVED lines=10> */
[----:B------:R-:W3:Y:S03]  /*f9370*/  LDL.LU R185, [R1+0x6d8] ;  /* 0x0006d80001b97983 */ /* 0x000ee60000300800 */
[----:B------:R-:W-:Y:S01]  /*f9380*/  IMAD.WIDE R2, R180, 0x4, R4 ;  /* 0x00000004b4027825 */ /* 0x000fe200078e0204 */
[----:B------:R-:W-:-:S04]  /*f9390*/  ISETP.GE.AND P0, PT, R178, c[0x0][0x17c], PT ;  /* 0x00005f00b2007a0c */ /* 0x000fc80003f06270 */
[----:B------:R-:W-:Y:S01]  /*f93a0*/  @P1 STG.E [R2.64], R187 ;  /* 0x000000bb02001986 */ /* 0x000fe2000c101904 */
[----:B------:R-:W-:-:S03]  /*f93b0*/  IMAD.WIDE R178, R181, 0x4, R172 ;  /* 0x00000004b5b27825 */ /* 0x000fc600078e02ac */
[----:B------:R1:W-:Y:S04]  /*f93c0*/  @P3 STG.E [R176.64], R246 ;  /* 0x000000f6b0003986 */ /* 0x0003e8000c101904 */
[----:B-1----:R-:W3:Y:S01]  /*f93d0*/  LDL.LU R246, [R1+0x1a3c] ;  /* 0x001a3c0001f67983 */ /* 0x002ee20000300800 */
[----:B------:R-:W-:-:S03]  /*f93e0*/  IMAD.WIDE R2, R181, 0x4, R6 ;  /* 0x00000004b5027825 */ /* 0x000fc600078e0206 */
[----:B------:R-:W3:Y:S04]  /*f93f0*/  LDL.LU R187, [R1+0x130c] ;  /* 0x00130c0001bb7983 */ /* 0x000ee80000300800 */
[----:B----4-:R1:W-:Y:S04]  /*f9400*/  @P5 STG.E [R178.64], R245 ;  /* 0x000000f5b2005986 */ /* 0x0103e8000c101904 */
[----:B-1----:R-:W4:Y:S04]  /*f9410*/  LDL.LU R245, [R1+0xc9c] ;  /* 0x000c9c0001f57983 */ /* 0x002f280000300800 */
        /* <DEDUP_REMOVED lines=18> */
[----:B---3--:R1:W-:Y:S03]  /*f9540*/  @P2 STG.E [R180.64], R243 ;  /* 0x000000f3b4002986 */ /* 0x0083e6000c101904 */
        /* <DEDUP_REMOVED lines=11> */
[----:B---3--:R-:W-:Y:S01]  /*f9600*/  IADD3 R2, R115, 0x157, RZ ;  /* 0x0000015773027810 */ /* 0x008fe20007ffe0ff */
[----:B------:R-:W3:Y:S01]  /*f9610*/  LDL.LU R243, [R1+0x1abc] ;  /* 0x001abc0001f37983 */ /* 0x000ee20000300800 */
[----:B-1----:R-:W-:Y:S01]  /*f9620*/  IMAD.WIDE R178, R182, 0x4, R174 ;  /* 0x00000004b6b27825 */ /* 0x002fe200078e02ae */
[----:B------:R-:W-:Y:S02]  /*f9630*/  ISETP.LT.AND P6, PT, R186, c[0x0][0x178], !P6 ;  /* 0x00005e00ba007a0c */ /* 0x000fe400077c1270 */
[----:B------:R-:W3:Y:S01]  /*f9640*/  LDL.LU R247, [R1+0x44a8] ;  /* 0x0044a80001f77983 */ /* 0x000ee20000300800 */
[----:B------:R-:W-:Y:S01]  /*f9650*/  ISETP.GE.AND P1, PT, R2, c[0x0][0x17c], PT ;  /* 0x00005f0002007a0c */ /* 0x000fe20003f26270 */
[----:B------:R-:W-:-:S02]  /*f9660*/  IMAD.WIDE R2, R182, 0x4, R172 ;  /* 0x00000004b6027825 */ /* 0x000fc400078e02ac */
[----:B------:R1:W-:Y:S02]  /*f9670*/  @P2 STG.E [R178.64], R246 ;  /* 0x000000f6b2002986 */ /* 0x0003e4000c101904 */
[C---:B------:R-:W-:Y:S02]  /*f9680*/  IMAD.WIDE R176, R182.reuse, 0x4, R6 ;  /* 0x00000004b6b07825 */ /* 0x040fe400078e0206 */
[----:B------:R-:W-:Y:S04]  /*f9690*/  @P4 STG.E [R2.64], R187 ;  /* 0x000000bb02004986 */ /* 0x000fe8000c101904 */
[----:B-1----:R-:W3:Y:S01]  /*f96a0*/  LDL.LU R246, [R1+0x16fc] ;  /* 0x0016fc0001f67983 */ /* 0x002ee20000300800 */
[----:B------:R-:W-:-:S03]  /*f96b0*/  IMAD.WIDE R178, R182, 0x4, R4 ;  /* 0x00000004b6b27825 */ /* 0x000fc600078e0204 */
[----:B----4-:R1:W-:Y:S04]  /*f96c0*/  @P3 STG.E [R176.64], R245 ;  /* 0x000000f5b0003986 */ /* 0x0103e8000c101904 */
        /* <DEDUP_REMOVED lines=17> */
[C---:B------:R-:W-:Y:S01]  /*f97e0*/  IMAD.WIDE R178, R180.reuse, 0x4, R4 ;  /* 0x00000004b4b27825 */ /* 0x040fe200078e0204 */
[----:B------:R-:W-:Y:S02]  /*f97f0*/  ISETP.LT.AND P0, PT, R151, c[0x0][0x178], !P1 ;  /* 0x00005e0097007a0c */ /* 0x000fe40004f01270 */
[C---:B------:R-:W-:Y:S01]  /*f9800*/  IADD3 R181, R180.reuse, c[0x0][0x198], RZ ;  /* 0x00006600b4b57a10 */ /* 0x040fe20007ffe0ff */
[----:B-1----:R-:W-:Y:S01]  /*f9810*/  IMAD.WIDE R2, R180, 0x4, R6 ;  /* 0x00000004b4027825 */ /* 0x002fe200078e0206 */
[----:B------:R1:W-:Y:S04]  /*f9820*/  @P3 STG.E [R176.64], R251 ;  /* 0x000000fbb0003986 */ /* 0x0003e8000c101904 */
[----:B------:R3:W-:Y:S04]  /*f9830*/  @P4 STG.E [R2.64], R250 ;  /* 0x000000fa02004986 */ /* 0x0007e8000c101904 */
[----:B------:R-:W-:Y:S01]  /*f9840*/  @P5 STG.E [R178.64], R248 ;  /* 0x000000f8b2005986 */ /* 0x000fe2000c101904 */
[----:B------:R-:W-:Y:S01]  /*f9850*/  ISETP.LT.AND P5, PT, R111, c[0x0][0x178], !P1 ;  /* 0x00005e006f007a0c */ /* 0x000fe20004fa1270 */
[----:B-1----:R-:W-:-:S04]  /*f9860*/  IMAD.WIDE R176, R181, 0x4, R174 ;  /* 0x00000004b5b07825 */ /* 0x002fc800078e02ae */
[----:B---3--:R-:W-:Y:S01]  /*f9870*/  IMAD.WIDE R2, R181, 0x4, R172 ;  /* 0x00000004b5027825 */ /* 0x008fe200078e02ac */
[----:B------:R1:W-:Y:S01]  /*f9880*/  @P6 STG.E [R176.64], R243 ;  /* 0x000000f3b0006986 */ /* 0x0003e2000c101904 */
[----:B------:R-:W-:-:S03]  /*f9890*/  ISETP.LT.AND P1, PT, R186, c[0x0][0x178], !P1 ;  /* 0x00005e00ba007a0c */ /* 0x000fc60004f21270 */
[----:B-1----:R-:W3:Y:S04]  /*f98a0*/  LDL.LU R243, [R1+0xac8] ;  /* 0x000ac80001f37983 */ /* 0x002ee80000300800 */
[----:B------:R1:W-:Y:S01]  /*f98b0*/  @P0 STG.E [R2.64], R246 ;  /* 0x000000f602000986 */ /* 0x0003e2000c101904 */
[----:B------:R-:W-:-:S03]  /*f98c0*/  IMAD.WIDE R176, R181, 0x4, R4 ;  /* 0x00000004b5b07825 */ /* 0x000fc600078e0204 */
        /* <DEDUP_REMOVED lines=16> */
[----:B------:R-:W-:-:S02]  /*f99d0*/  ISETP.LT.AND P2, PT, R186, c[0x0][0x178], !P2 ;  /* 0x00005e00ba007a0c */ /* 0x000fc40005741270 */
[----:B------:R-:W-:Y:S01]  /*f99e0*/  ISETP.GE.AND P0, PT, R178, c[0x0][0x17c], PT ;  /* 0x00005f00b2007a0c */ /* 0x000fe20003f06270 */
        /* <DEDUP_REMOVED lines=11> */
[----:B------:R-:W-:Y:S01]  /*f9aa0*/  IMAD.WIDE R176, R180, 0x4, R174 ;  /* 0x00000004b4b07825 */ /* 0x000fe200078e02ae */
[----:B------:R-:W-:Y:S02]  /*f9ab0*/  ISETP.LT.AND P5, PT, R186, c[0x0][0x178], !P5 ;  /* 0x00005e00ba007a0c */ /* 0x000fe40006fa1270 */
[----:B---3--:R-:W-:Y:S01]  /*f9ac0*/  IADD3 R178, R115, 0x15a, RZ ;  /* 0x0000015a73b27810 */ /* 0x008fe20007ffe0ff */
[----:B------:R1:W-:Y:S04]  /*f9ad0*/  @P2 STG.E [R2.64], R243 ;  /* 0x000000f302002986 */ /* 0x0003e8000c101904 */
[----:B------:R-:W3:Y:S01]  /*f9ae0*/  LDL.LU R187, [R1+0x1708] ;  /* 0x0017080001bb7983 */ /* 0x000ee20000300800 */
[----:B------:R-:W-:-:S02]  /*f9af0*/  ISETP.GE.AND P4, PT, R178, c[0x0][0x17c], PT ;  /* 0x00005f00b2007a0c */ /* 0x000fc40003f86270 */
[----:B------:R-:W-:Y:S01]  /*f9b00*/  IADD3 R178, R115, 0x15b, RZ ;  /* 0x0000015b73b27810 */ /* 0x000fe20007ffe0ff */
[----:B-1----:R-:W3:Y:S01]  /*f9b10*/  LDL.LU R243, [R1+0x1038] ;  /* 0x0010380001f37983 */ /* 0x002ee20000300800 */
[----:B------:R-:W-:-:S03]  /*f9b20*/  IMAD.WIDE R2, R180, 0x4, R172 ;  /* 0x00000004b4027825 */ /* 0x000fc600078e02ac */
[----:B------:R1:W-:Y:S01]  /*f9b30*/  @P1 STG.E [R176.64], R246 ;  /* 0x000000f6b0001986 */ /* 0x0003e2000c101904 */
[----:B------:R-:W-:Y:S01]  /*f9b40*/  ISETP.GE.AND P2, PT, R178, c[0x0][0x17c], PT ;  /* 0x00005f00b2007a0c */ /* 0x000fe20003f46270 */
[C---:B------:R-:W-:Y:S02]  /*f9b50*/  IMAD.WIDE R178, R180.reuse, 0x4, R4 ;  /* 0x00000004b4b27825 */ /* 0x040fe400078e0204 */
[----:B------:R-:W-:Y:S04]  /*f9b60*/  @P3 STG.E [R2.64], R248 ;  /* 0x000000f802003986 */ /* 0x000fe8000c101904 */
[----:B-1----:R-:W3:Y:S01]  /*f9b70*/  LDL.LU R246, [R1+0x1b8c] ;  /* 0x001b8c0001f67983 */ /* 0x002ee20000300800 */
[----:B------:R-:W-:-:S05]  /*f9b80*/  IMAD.WIDE R176, R180, 0x4, R6 ;  /* 0x00000004b4b07825 */ /* 0x000fca00078e0206 */
        /* <DEDUP_REMOVED lines=19> */
[----:B------:R-:W-:-:S04]  /*f9cc0*/  IMAD.WIDE R178, R181, 0x4, R4 ;  /* 0x00000004b5b27825 */ /* 0x000fc800078e0204 */
[----:B-1----:R-:W-:Y:S01]  /*f9cd0*/  IMAD.WIDE R2, R181, 0x4, R6 ;  /* 0x00000004b5027825 */ /* 0x002fe200078e0206 */
[----:B------:R1:W-:Y:S01]  /*f9ce0*/  @P3 STG.E [R176.64], R185 ;  /* 0x000000b9b0003986 */ /* 0x0003e2000c101904 */
[----:B------:R-:W-:-:S03]  /*f9cf0*/  ISETP.LT.AND P3, PT, R151, c[0x0][0x178], !P2 ;  /* 0x00005e0097007a0c */ /* 0x000fc60005761270 */
[----:B---3--:R3:W-:Y:S01]  /*f9d00*/  @P6 STG.E [R2.64], R187 ;  /* 0x000000bb02006986 */ /* 0x0087e2000c101904 */
[----:B-1----:R-:W-:-:S03]  /*f9d10*/  IMAD.WIDE R176, R180, 0x4, R174 ;  /* 0x00000004b4b07825 */ /* 0x002fc600078e02ae */
[----:B------:R-:W2:Y:S04]  /*f9d20*/  LDL.LU R185, [R1+0x1ae8] ;  /* 0x001ae80001b97983 */ /* 0x000ea80000300800 */
[----:B------:R1:W-:Y:S01]  /*f9d30*/  @P4 STG.E [R178.64], R243 ;  /* 0x000000f3b2004986 */ /* 0x0003e2000c101904 */
[----:B------:R-:W-:Y:S02]  /*f9d40*/  ISETP.LT.AND P4, PT, R111, c[0x0][0x178], !P2 ;  /* 0x00005e006f007a0c */ /* 0x000fe40005781270 */
[----:B------:R-:W-:Y:S01]  /*f9d50*/  ISETP.LT.AND P2, PT, R186, c[0x0][0x178], !P2 ;  /* 0x00005e00ba007a0c */ /* 0x000fe20005741270 */
[----:B---3--:R-:W3:Y:S01]  /*f9d60*/  LDL.LU R187, [R1+0x1048] ;  /* 0x0010480001bb7983 */ /* 0x008ee20000300800 */
[----:B------:R-:W-:-:S03]  /*f9d70*/  IMAD.WIDE R2, R180, 0x4, R6 ;  /* 0x00000004b4027825 */ /* 0x000fc600078e0206 */
[----:B-1----:R-:W3:Y:S04]  /*f9d80*/  LDL.LU R243, [R1+0x1bac] ;  /* 0x001bac0001f37983 */ /* 0x002ee80000300800 */
[----:B------:R1:W-:Y:S01]  /*f9d90*/  @P5 STG.E [R176.64], R246 ;  /* 0x000000f6b0005986 */ /* 0x0003e2000c101904 */
[----:B------:R-:W-:-:S04]  /*f9da0*/  IMAD.WIDE R178, R180, 0x4, R4 ;  /* 0x00000004b4b27825 */ /* 0x000fc800078e0204 */
[----:B-1----:R-:W-:Y:S01]  /*f9db0*/  IMAD.WIDE R176, R180, 0x4, R172 ;  /* 0x00000004b4b07825 */ /* 0x002fe200078e02ac */
[----:B------:R-:W3:Y:S04]  /*f9dc0*/  LDL.LU R246, [R1+0x1b7c] ;  /* 0x001b7c0001f67983 */ /* 0x000ee80000300800 */
[----:B----4-:R1:W-:Y:S04]  /*f9dd0*/  @P3 STG.E [R176.64], R245 ;  /* 0x000000f5b0003986 */ /* 0x0103e8000c101904 */
[----:B------:R-:W-:Y:S04]  /*f9de0*/  @P4 STG.E [R2.64], R250 ;  /* 0x000000fa02004986 */ /* 0x000fe8000c101904 */
[----:B-1----:R-:W4:Y:S04]  /*f9df0*/  LDL.LU R245, [R1+0x1aec] ;  /* 0x001aec0001f57983 */ /* 0x002f280000300800 */
[----:B--2---:R1:W-:Y:S04]  /*f9e00*/  @P2 STG.E [R178.64], R244 ;  /* 0x000000f4b2002986 */ /* 0x0043e8000c101904 */
[----:B-1----:R-:W2:Y:S01]  /*f9e10*/  LDL.LU R244, [R1+0x104c] ;  /* 0x00104c0001f47983 */ /* 0x002ea20000300800 */
[----:B------:R-:W-:-:S02]  /*f9e20*/  ISETP.LT.AND P5, PT, R150, c[0x0][0x178], !P1 ;  /* 0x00005e0096007a0c */ /* 0x000fc40004fa1270 */
[----:B------:R-:W-:Y:S01]  /*f9e30*/  ISETP.LT.AND P6, PT, R151, c[0x0][0x178], !P1 ;  /* 0x00005e0097007a0c */ /* 0x000fe20004fc1270 */
[----:B------:R-:W2:Y:S01]  /*f9e40*/  LDL.LU R251, [R1+0x1bbc] ;  /* 0x001bbc0001fb7983 */ /* 0x000ea20000300800 */
[----:B------:R-:W-:Y:S02]  /*f9e50*/  IADD3 R181, R180, c[0x0][0x198], RZ ;  /* 0x00006600b4b57a10 */ /* 0x000fe40007ffe0ff */
[----:B------:R-:W-:-:S03]  /*f9e60*/  IADD3 R182, R115, 0x15d, RZ ;  /* 0x0000015d73b67810 */ /* 0x000fc60007ffe0ff */
[----:B------:R-:W-:Y:S01]  /*f9e70*/  IMAD.WIDE R176, R181, 0x4, R174 ;  /* 0x00000004b5b07825 */ /* 0x000fe200078e02ae */
[----:B------:R-:W-:Y:S02]  /*f9e80*/  ISETP.GE.AND P3, PT, R182, c[0x0][0x17c], PT ;  /* 0x00005f00b6007a0c */ /* 0x000fe40003f66270 */
[----:B------:R-:W-:Y:S01]  /*f9e90*/  ISETP.LT.AND P2, PT, R111, c[0x0][0x178], !P1 ;  /* 0x00005e006f007a0c */ /* 0x000fe20004f41270 */
[----:B------:R-:W-:Y:S01]  /*f9ea0*/  IMAD.WIDE R2, R181, 0x4, R172 ;  /* 0x00000004b5027825 */ /* 0x000fe200078e02ac */
[----:B------:R1:W-:Y:S01]  /*f9eb0*/  @P5 STG.E [R176.64], R249 ;  /* 0x000000f9b0005986 */ /* 0x0003e2000c101904 */
[----:B------:R-:W-:Y:S02]  /*f9ec0*/  ISETP.LT.AND P1, PT, R186, c[0x0][0x178], !P1 ;  /* 0x00005e00ba007a0c */ /* 0x000fe40004f21270 */
[----:B------:R-:W-:Y:S01]  /*f9ed0*/  ISETP.LT.AND P5, PT, R150, c[0x0][0x178], !P3 ;  /* 0x00005e0096007a0c */ /* 0x000fe20005fa1270 */
[----:B------:R1:W-:Y:S01]  /*f9ee0*/  @P6 STG.E [R2.64], R248 ;  /* 0x000000f802006986 */ /* 0x0003e2000c101904 */
[----:B------:R-:W-:-:S02]  /*f9ef0*/  ISETP.LT.AND P4, PT, R151, c[0x0][0x178], !P3 ;  /* 0x00005e0097007a0c */ /* 0x000fc40005f81270 */
[----:B------:R-:W-:Y:S02]  /*f9f00*/  ISETP.LT.AND P6, PT, R111, c[0x0][0x178], !P3 ;  /* 0x00005e006f007a0c */ /* 0x000fe40005fc1270 */
[C---:B------:R-:W-:Y:S02]  /*f9f10*/  IADD3 R182, R181.reuse, c[0x0][0x198], RZ ;  /* 0x00006600b5b67a10 */ /* 0x040fe40007ffe0ff */
[----:B------:R-:W-:Y:S01]  /*f9f20*/  ISETP.LT.AND P3, PT, R186, c[0x0][0x178], !P3 ;  /* 0x00005e00ba007a0c */ /* 0x000fe20005f61270 */
[----:B-1----:R-:W-:Y:S01]  /*f9f30*/  IMAD.WIDE R176, R181, 0x4, R4 ;  /* 0x00000004b5b07825 */ /* 0x002fe200078e0204 */
[----:B------:R-:W-:Y:S01]  /*f9f40*/  IADD3 R183, R115, 0x15e, RZ ;  /* 0x0000015e73b77810 */ /* 0x000fe20007ffe0ff */
[----:B------:R-:W2:Y:S02]  /*f9f50*/  LDL.LU R249, [R1+0x1b9c] ;  /* 0x001b9c0001f97983 */ /* 0x000ea40000300800 */
[----:B------:R-:W-:-:S04]  /*f9f60*/  IMAD.WIDE R2, R181, 0x4, R6 ;  /* 0x00000004b5027825 */ /* 0x000fc800078e0206 */
[C---:B------:R-:W-:Y:S01]  /*f9f70*/  IMAD.WIDE R178, R182.reuse, 0x4, R174 ;  /* 0x00000004b6b27825 */ /* 0x040fe200078e02ae */
[----:B------:R1:W-:Y:S03]  /*f9f80*/  @P2 STG.E [R2.64], R185 ;  /* 0x000000b902002986 */ /* 0x0003e6000c101904 */
[----:B------:R-:W-:Y:S01]  /*f9f90*/  IMAD.WIDE R180, R182, 0x4, R172 ;  /* 0x00000004b6b47825 */ /* 0x000fe200078e02ac */
[----:B---3--:R-:W-:Y:S01]  /*f9fa0*/  @P1 STG.E [R176.64], R187 ;  /* 0x000000bbb0001986 */ /* 0x008fe2000c101904 */
[----:B------:R-:W-:-:S03]  /*f9fb0*/  IADD3 R184, R115, 0x15f, RZ ;  /* 0x0000015f73b87810 */ /* 0x000fc60007ffe0ff */
[----:B------:R3:W-:Y:S01]  /*f9fc0*/  @P5 STG.E [R178.64], R243 ;  /* 0x000000f3b2005986 */ /* 0x0007e2000c101904 */
[C---:B-1----:R-:W-:Y:S01]  /*f9fd0*/  IMAD.WIDE R2, R182.reuse, 0x4, R6 ;  /* 0x00000004b6027825 */ /* 0x042fe200078e0206 */
[----:B------:R-:W-:Y:S02]  /*f9fe0*/  ISETP.GE.AND P2, PT, R183, c[0x0][0x17c], PT ;  /* 0x00005f00b7007a0c */ /* 0x000fe40003f46270 */
[----:B------:R-:W-:Y:S01]  /*f9ff0*/  IADD3 R183, R182, c[0x0][0x198], RZ ;  /* 0x00006600b6b77a10 */ /* 0x000fe20007ffe0ff */
[----:B---3--:R-:W3:Y:S04]  /*fa000*/  LDL.LU R243, [R1+0x1b6c] ;  /* 0x001b6c0001f37983 */ /* 0x008ee80000300800 */
[----:B------:R1:W-:Y:S04]  /*fa010*/  @P4 STG.E [R180.64], R246 ;  /* 0x000000f6b4004986 */ /* 0x0003e8000c101904 */
[----:B-1----:R-:W3:Y:S04]  /*fa020*/  LDL.LU R246, [R1+0x1a4c] ;  /* 0x001a4c0001f67983 */ /* 0x002ee80000300800 */
[----:B----4-:R1:W-:Y:S01]  /*fa030*/  @P6 STG.E [R2.64], R245 ;  /* 0x000000f502006986 */ /* 0x0103e2000c101904 */
[----:B------:R-:W-:Y:S01]  /*fa040*/  ISETP.GE.AND P6, PT, R184, c[0x0][0x17c], PT ;  /* 0x00005f00b8007a0c */ /* 0x000fe20003fc6270 */
[----:B-1----:R-:W-:-:S02]  /*fa050*/  IMAD.WIDE R2, R182, 0x4, R4 ;  /* 0x00000004b6027825 */ /* 0x002fc400078e0204 */
[----:B------:R-:W4:Y:S04]  /*fa060*/  LDL.LU R182, [R1+0x1a48] ;  /* 0x001a480001b67983 */ /* 0x000f280000300800 */
[----:B------:R-:W3:Y:S04]  /*fa070*/  LDL.LU R184, [R1+0x1b68] ;  /* 0x001b680001b87983 */ /* 0x000ee80000300800 */
[----:B--2---:R1:W-:Y:S04]  /*fa080*/  @P3 STG.E [R2.64], R244 ;  /* 0x000000f402003986 */ /* 0x0043e8000c101904 */
[----:B-1----:R-:W2:Y:S04]  /*fa090*/  LDL.LU R2, [R1+0x1bb8] ;  /* 0x001bb80001027983 */ /* 0x002ea80000300800 */
[----:B------:R-:W3:Y:S01]  /*fa0a0*/  LDL.LU R3, [R1+0x1b98] ;  /* 0x001b980001037983 */ /* 0x000ee20000300800 */
[----:B------:R-:W-:-:S02]  /*fa0b0*/  ISETP.LT.AND P5, PT, R150, c[0x0][0x178], !P2 ;  /* 0x00005e0096007a0c */ /* 0x000fc400057a1270 */
[----:B------:R-:W-:Y:S01]  /*fa0c0*/  ISETP.LT.AND P4, PT, R151, c[0x0][0x178], !P2 ;  /* 0x00005e0097007a0c */ /* 0x000fe20005781270 */
[----:B------:R-:W4:Y:S01]  /*fa0d0*/  LDL.LU R250, [R1+0x1bc0] ;  /* 0x001bc00001fa7983 */ /* 0x000f220000300800 */
[----:B------:R-:W-:Y:S01]  /*fa0e0*/  ISETP.LT.AND P1, PT, R111, c[0x0][0x178], !P2 ;  /* 0x00005e006f007a0c */ /* 0x000fe20005721270 */
[C---:B------:R-:W-:Y:S01]  /*fa0f0*/  IMAD.WIDE R176, R183.reuse, 0x4, R174 ;  /* 0x00000004b7b07825 */ /* 0x040fe200078e02ae */
[----:B------:R-:W-:Y:S01]  /*fa100*/  ISETP.LT.AND P2, PT, R186, c[0x0][0x178], !P2 ;  /* 0x00005e00ba007a0c */ /* 0x000fe20005741270 */
[----:B------:R-:W4:Y:S02]  /*fa110*/  LDL.LU R248, [R1+0xc70] ;  /* 0x000c700001f87983 */ /* 0x000f240000300800 */
[----:B------:R-:W-:-:S04]  /*fa120*/  IMAD.WIDE R178, R183, 0x4, R172 ;  /* 0x00000004b7b27825 */ /* 0x000fc800078e02ac */
[----:B------:R-:W-:Y:S01]  /*fa130*/  IMAD.WIDE R180, R183, 0x4, R6 ;  /* 0x00000004b7b47825 */ /* 0x000fe200078e0206 */
[----:B------:R-:W4:Y:S01]  /*fa140*/  LDL.LU R185, [R1+0x830] ;  /* 0x0008300001b97983 */ /* 0x000f220000300800 */
[----:B------:R-:W-:-:S03]  /*fa150*/  ISETP.LT.AND P3, PT, R150, c[0x0][0x178], !P6 ;  /* 0x00005e0096007a0c */ /* 0x000fc60007761270 */
[----:B------:R-:W4:Y:S04]  /*fa160*/  LDL.LU R187, [R1+0x530] ;  /* 0x0005300001bb7983 */ /* 0x000f280000300800 */
[----:B------:R-:W4:Y:S04]  /*fa170*/  LDL.LU R245, [R1+0x1bc4] ;  /* 0x001bc40001f57983 */ /* 0x000f280000300800 */
[----:B------:R-:W4:Y:S04]  /*fa180*/  LDL.LU R244, [R1+0xc74] ;  /* 0x000c740001f47983 */ /* 0x000f280000300800 */
[----:B--2---:R1:W-:Y:S01]  /*fa190*/  @P5 STG.E [R176.64], R2 ;  /* 0x00000002b0005986 */ /* 0x0043e2000c101904 */
[----:B------:R-:W-:-:S03]  /*fa1a0*/  ISETP.LT.AND P5, PT, R111, c[0x0][0x178], !P6 ;  /* 0x00005e006f007a0c */ /* 0x000fc600077a1270 */
[----:B---3--:R2:W-:Y:S04]  /*fa1b0*/  @P4 STG.E [R178.64], R3 ;  /* 0x00000003b2004986 */ /* 0x0085e8000c101904 */
[----:B------:R3:W-:Y:S01]  /*fa1c0*/  @P1 STG.E [R180.64], R184 ;  /* 0x000000b8b4001986 */ /* 0x0007e2000c101904 */
[----:B------:R-:W-:Y:S02]  /*fa1d0*/  ISETP.LT.AND P1, PT, R151, c[0x0][0x178], !P6 ;  /* 0x00005e0097007a0c */ /* 0x000fe40007721270 */
[C---:B-1----:R-:W-:Y:S01]  /*fa1e0*/  IADD3 R176, R183.reuse, c[0x0][0x198], RZ ;  /* 0x00006600b7b07a10 */ /* 0x042fe20007ffe0ff */
[----:B--2---:R-:W-:-:S05]  /*fa1f0*/  IMAD.WIDE R2, R183, 0x4, R4 ;  /* 0x00000004b7027825 */ /* 0x004fca00078e0204 */
[----:B----4-:R1:W-:Y:S01]  /*fa200*/  @P2 STG.E [R2.64], R182 ;  /* 0x000000b602002986 */ /* 0x0103e2000c101904 */
[----:B---3--:R-:W-:-:S04]  /*fa210*/  IMAD.WIDE R180, R176, 0x4, R172 ;  /* 0x00000004b0b47825 */ /* 0x008fc800078e02ac */
[----:B------:R-:W-:-:S04]  /*fa220*/  IMAD.WIDE R178, R176, 0x4, R6 ;  /* 0x00000004b0b27825 */ /* 0x000fc800078e0206 */
[----:B-1----:R-:W-:-:S05]  /*fa230*/  IMAD.WIDE R182, R176, 0x4, R174 ;  /* 0x00000004b0b67825 */ /* 0x002fca00078e02ae */
[----:B------:R-:W-:Y:S04]  /*fa240*/  @P3 STG.E [R182.64], R251 ;  /* 0x000000fbb6003986 */ /* 0x000fe8000c101904 */
[----:B------:R-:W-:Y:S04]  /*fa250*/  @P1 STG.E [R180.64], R249 ;  /* 0x000000f9b4001986 */ /* 0x000fe8000c101904 */
[----:B------:R1:W-:Y:S04]  /*fa260*/  @P5 STG.E [R178.64], R243 ;  /* 0x000000f3b2005986 */ /* 0x0003e8000c101904 */
[----:B-1----:R-:W2:Y:S01]  /*fa270*/  LDL.LU R243, [R1+0x834] ;  /* 0x0008340001f37983 */ /* 0x002ea20000300800 */
[----:B------:R-:W-:-:S02]  /*fa280*/  ISETP.LT.AND P6, PT, R186, c[0x0][0x178], !P6 ;  /* 0x00005e00ba007a0c */ /* 0x000fc400077c1270 */
[----:B------:R-:W-:Y:S02]  /*fa290*/  ISETP.LT.AND P2, PT, R150, c[0x0][0x178], !P0 ;  /* 0x00005e0096007a0c */ /* 0x000fe40004741270 */
[----:B------:R-:W-:Y:S02]  /*fa2a0*/  IADD3 R177, R115, 0x161, RZ ;  /* 0x0000016173b17810 */ /* 0x000fe40007ffe0ff */
[C---:B------:R-:W-:Y:S02]  /*fa2b0*/  IADD3 R2, R176.reuse, c[0x0][0x198], RZ ;  /* 0x00006600b0027a10 */ /* 0x040fe40007ffe0ff */
[----:B------:R-:W-:Y:S01]  /*fa2c0*/  ISETP.GE.AND P4, PT, R177, c[0x0][0x17c], PT ;  /* 0x00005f00b1007a0c */ /* 0x000fe20003f86270 */
[----:B------:R-:W-:-:S04]  /*fa2d0*/  IMAD.WIDE R176, R176, 0x4, R4 ;  /* 0x00000004b0b07825 */ /* 0x000fc800078e0204 */
[----:B------:R-:W-:Y:S01]  /*fa2e0*/  IMAD.WIDE R182, R2, 0x4, R174 ;  /* 0x0000000402b67825 */ /* 0x000fe200078e02ae */
[----:B------:R1:W-:Y:S01]  /*fa2f0*/  @P6 STG.E [R176.64], R246 ;  /* 0x000000f6b0006986 */ /* 0x0003e2000c101904 */
[----:B------:R-:W-:-:S03]  /*fa300*/  ISETP.LT.AND P3, PT, R151, c[0x0][0x178], !P0 ;  /* 0x00005e0097007a0c */ /* 0x000fc60004761270 */
[----:B------:R3:W-:Y:S01]  /*fa310*/  @P2 STG.E [R182.64], R250 ;  /* 0x000000fab6002986 */ /* 0x0007e2000c101904 */
[----:B------:R-:W-:Y:S02]  /*fa320*/  ISETP.LT.AND P2, PT, R111, c[0x0][0x178], !P0 ;  /* 0x00005e006f007a0c */ /* 0x000fe40004741270 */
[----:B------:R-:W-:Y:S02]  /*fa330*/  ISETP.LT.AND P0, PT, R186, c[0x0][0x178], !P0 ;  /* 0x00005e00ba007a0c */ /* 0x000fe40004701270 */
[----:B------:R-:W-:Y:S02]  /*fa340*/  ISETP.LT.AND P6, PT, R150, c[0x0][0x178], !P4 ;  /* 0x00005e0096007a0c */ /* 0x000fe400067c1270 */
[----:B------:R-:W-:Y:S01]  /*fa350*/  IADD3 R3, R115, 0x162, RZ ;  /* 0x0000016273037810 */ /* 0x000fe20007ffe0ff */
[C---:B------:R-:W-:Y:S01]  /*fa360*/  IMAD.WIDE R178, R2.reuse, 0x4, R172 ;  /* 0x0000000402b27825 */ /* 0x040fe200078e02ac */
[----:B-1----:R-:W4:Y:S01]  /*fa370*/  LDL.LU R246, [R1+0x534] ;  /* 0x0005340001f67983 */ /* 0x002f220000300800 */
[----:B---3--:R-:W-:-:S02]  /*fa380*/  IADD3 R182, R2, c[0x0][0x198], RZ ;  /* 0x0000660002b67a10 */ /* 0x008fc40007ffe0ff */
[C---:B------:R-:W-:Y:S01]  /*fa390*/  IMAD.WIDE R176, R2.reuse, 0x4, R6 ;  /* 0x0000000402b07825 */ /* 0x040fe200078e0206 */
[----:B------:R-:W-:Y:S01]  /*fa3a0*/  ISETP.GE.AND P1, PT, R3, c[0x0][0x17c], PT ;  /* 0x00005f0003007a0c */ /* 0x000fe20003f26270 */
[----:B------:R1:W-:Y:S02]  /*fa3b0*/  @P3 STG.E [R178.64], R248 ;  /* 0x000000f8b2003986 */ /* 0x0003e4000c101904 */
[----:B------:R-:W-:Y:S01]  /*fa3c0*/  IMAD.WIDE R2, R2, 0x4, R4 ;  /* 0x0000000402027825 */ /* 0x000fe200078e0204 */
[----:B------:R-:W-:Y:S01]  /*fa3d0*/  ISETP.LT.AND P5, PT, R151, c[0x0][0x178], !P4 ;  /* 0x00005e0097007a0c */ /* 0x000fe200067a1270 */
[----:B------:R-:W3:Y:S02]  /*fa3e0*/  LDL.LU R249, [R1+0x1bd0] ;  /* 0x001bd00001f97983 */ /* 0x000ee40000300800 */
[----:B------:R-:W-:Y:S02]  /*fa3f0*/  IMAD.WIDE R180, R182, 0x4, R174 ;  /* 0x00000004b6b47825 */ /* 0x000fe400078e02ae */
[----:B------:R1:W-:Y:S04]  /*fa400*/  @P2 STG.E [R176.64], R185 ;  /* 0x000000b9b0002986 */ /* 0x0003e8000c101904 */
[----:B------:R1:W-:Y:S04]  /*fa410*/  @P0 STG.E [R2.64], R187 ;  /* 0x000000bb02000986 */ /* 0x0003e8000c101904 */
[----:B------:R1:W-:Y:S01]  /*fa420*/  @P6 STG.E [R180.64], R245 ;  /* 0x000000f5b4006986 */ /* 0x0003e2000c101904 */
[----:B------:R-:W-:-:S03]  /*fa430*/  ISETP.LT.AND P6, PT, R111, c[0x0][0x178], !P4 ;  /* 0x00005e006f007a0c */ /* 0x000fc600067c1270 */
[----:B-1----:R-:W3:Y:S04]  /*fa440*/  LDL.LU R248, [R1+0xe50] ;  /* 0x000e500001f87983 */ /* 0x002ee80000300800 */
[----:B------:R-:W3:Y:S01]  /*fa450*/  LDL.LU R185, [R1+0xaa0] ;  /* 0x000aa00001b97983 */ /* 0x000ee20000300800 */
[----:B------:R-:W-:-:S03]  /*fa460*/  IMAD.WIDE R178, R182, 0x4, R172 ;  /* 0x00000004b6b27825 */ /* 0x000fc600078e02ac */
[----:B------:R-:W3:Y:S01]  /*fa470*/  LDL.LU R187, [R1+0x540] ;  /* 0x0005400001bb7983 */ /* 0x000ee20000300800 */
[----:B------:R-:W-:-:S03]  /*fa480*/  IMAD.WIDE R2, R182, 0x4, R6 ;  /* 0x00000004b6027825 */ /* 0x000fc600078e0206 */
[----:B------:R-:W3:Y:S04]  /*fa490*/  LDL.LU R245, [R1+0x1bd4] ;  /* 0x001bd40001f57983 */ /* 0x000ee80000300800 */
[----:B------:R1:W-:Y:S04]  /*fa4a0*/  @P5 STG.E [R178.64], R244 ;  /* 0x000000f4b2005986 */ /* 0x0003e8000c101904 */
[----:B-1----:R-:W3:Y:S04]  /*fa4b0*/  LDL.LU R244, [R1+0xe54] ;  /* 0x000e540001f47983 */ /* 0x002ee80000300800 */
[----:B--2---:R1:W-:Y:S04]  /*fa4c0*/  @P6 STG.E [R2.64], R243 ;  /* 0x000000f302006986 */ /* 0x0043e8000c101904 */
[----:B-1----:R-:W2:Y:S01]  /*fa4d0*/  LDL.LU R243, [R1+0xaa4] ;  /* 0x000aa40001f37983 */ /* 0x002ea20000300800 */
[----:B------:R-:W-:-:S02]  /*fa4e0*/  ISETP.LT.AND P4, PT, R186, c[0x0][0x178], !P4 ;  /* 0x00005e00ba007a0c */ /* 0x000fc40006781270 */
[----:B------:R-:W-:Y:S02]  /*fa4f0*/  ISETP.LT.AND P5, PT, R150, c[0x0][0x178], !P1 ;  /* 0x00005e0096007a0c */ /* 0x000fe40004fa1270 */
[----:B------:R-:W-:Y:S01]  /*fa500*/  ISETP.LT.AND P3, PT, R151, c[0x0][0x178], !P1 ;  /* 0x00005e0097007a0c */ /* 0x000fe20004f61270 */
[C---:B------:R-:W-:Y:S01]  /*fa510*/  IMAD.WIDE R176, R182.reuse, 0x4, R4 ;  /* 0x00000004b6b07825 */ /* 0x040fe200078e0204 */
[----:B------:R-:W-:Y:S02]  /*fa520*/  IADD3 R183, R115, 0x163, RZ ;  /* 0x0000016373b77810 */ /* 0x000fe40007ffe0ff */
[----:B------:R-:W-:Y:S02]  /*fa530*/  ISETP.LT.AND P0, PT, R111, c[0x0][0x178], !P1 ;  /* 0x00005e006f007a0c */ /* 0x000fe40004f01270 */
[----:B------:R-:W-:Y:S02]  /*fa540*/  IADD3 R180, R182, c[0x0][0x198], RZ ;  /* 0x00006600b6b47a10 */ /* 0x000fe40007ffe0ff */
[----:B------:R-:W-:-:S02]  /*fa550*/  ISETP.GE.AND P6, PT, R183, c[0x0][0x17c], PT ;  /* 0x00005f00b7007a0c */ /* 0x000fc40003fc6270 */
[----:B------:R-:W-:Y:S01]  /*fa560*/  IADD3 R181, R115, 0x165, RZ ;  /* 0x0000016573b57810 */ /* 0x000fe20007ffe0ff */
[----:B------:R-:W-:Y:S01]  /*fa570*/  IMAD.WIDE R178, R180, 0x4, R174 ;  /* 0x00000004b4b27825 */ /* 0x000fe200078e02ae */
[----:B----4-:R1:W-:Y:S01]  /*fa580*/  @P4 STG.E [R176.64], R246 ;  /* 0x000000f6b0004986 */ /* 0x0103e2000c101904 */
[----:B------:R-:W-:Y:S02]  /*fa590*/  ISETP.LT.AND P1, PT, R186, c[0x0][0x178], !P1 ;  /* 0x00005e00ba007a0c */ /* 0x000fe40004f21270 */
[----:B------:R-:W-:Y:S01]  /*fa5a0*/  IMAD.WIDE R2, R180, 0x4, R6 ;  /* 0x00000004b4027825 */ /* 0x000fe200078e0206 */
[----:B------:R-:W-:Y:S02]  /*fa5b0*/  ISETP.LT.AND P4, PT, R150, c[0x0][0x178], !P6 ;  /* 0x00005e0096007a0c */ /* 0x000fe40007781270 */
[----:B------:R-:W-:Y:S02]  /*fa5c0*/  ISETP.GE.AND P2, PT, R181, c[0x0][0x17c], PT ;  /* 0x00005f00b5007a0c */ /* 0x000fe40003f46270 */
[C---:B------:R-:W-:Y:S01]  /*fa5d0*/  IADD3 R181, R180.reuse, c[0x0][0x198], RZ ;  /* 0x00006600b4b57a10 */ /* 0x040fe20007ffe0ff */
[----:B-1----:R-:W4:Y:S01]  /*fa5e0*/  LDL.LU R246, [R1+0x544] ;  /* 0x0005440001f67983 */ /* 0x002f220000300800 */
[----:B------:R-:W-:-:S03]  /*fa5f0*/  IMAD.WIDE R176, R180, 0x4, R172 ;  /* 0x00000004b4b07825 */ /* 0x000fc600078e02ac */
[----:B---3--:R-:W-:Y:S01]  /*fa600*/  @P5 STG.E [R178.64], R249 ;  /* 0x000000f9b2005986 */ /* 0x008fe2000c101904 */
[----:B------:R-:W-:-:S03]  /*fa610*/  ISETP.LT.AND P5, PT, R151, c[0x0][0x178], !P6 ;  /* 0x00005e0097007a0c */ /* 0x000fc600077a1270 */
[----:B------:R-:W3:Y:S04]  /*fa620*/  LDL.LU R183, [R1+0x1be0] ;  /* 0x001be00001b77983 */ /* 0x000ee80000300800 */
[----:B------:R-:W3:Y:S04]  /*fa630*/  LDL.LU R184, [R1+0x13a0] ;  /* 0x0013a00001b87983 */ /* 0x000ee80000300800 */
[----:B------:R1:W-:Y:S04]  /*fa640*/  @P3 STG.E [R176.64], R248 ;  /* 0x000000f8b0003986 */ /* 0x0003e8000c101904 */
[----:B------:R1:W-:Y:S01]  /*fa650*/  @P0 STG.E [R2.64], R185 ;  /* 0x000000b902000986 */ /* 0x0003e2000c101904 */
[----:B------:R-:W-:-:S03]  /*fa660*/  ISETP.LT.AND P0, PT, R111, c[0x0][0x178], !P6 ;  /* 0x00005e006f007a0c */ /* 0x000fc60007701270 */
[----:B------:R-:W3:Y:S01]  /*fa670*/  LDL.LU R251, [R1+0xc80] ;  /* 0x000c800001fb7983 */ /* 0x000ee20000300800 */
[----:B-1----:R-:W-:-:S03]  /*fa680*/  IMAD.WIDE R176, R181, 0x4, R174 ;  /* 0x00000004b5b07825 */ /* 0x002fc600078e02ae */
[----:B------:R-:W3:Y:S01]  /*fa690*/  LDL.LU R250, [R1+0x840] ;  /* 0x0008400001fa7983 */ /* 0x000ee20000300800 */
[----:B------:R-:W-:-:S04]  /*fa6a0*/  IMAD.WIDE R2, R180, 0x4, R4 ;  /* 0x00000004b4027825 */ /* 0x000fc800078e0204 */
[C---:B------:R-:W-:Y:S01]  /*fa6b0*/  IMAD.WIDE R178, R181.reuse, 0x4, R172 ;  /* 0x00000004b5b27825 */ /* 0x040fe200078e02ac */
[----:B------:R1:W-:Y:S04]  /*fa6c0*/  @P1 STG.E [R2.64], R187 ;  /* 0x000000bb02001986 */ /* 0x0003e8000c101904 */
[----:B------:R1:W-:Y:S04]  /*fa6d0*/  @P4 STG.E [R176.64], R245 ;  /* 0x000000f5b0004986 */ /* 0x0003e8000c101904 */
[----:B------:R1:W-:Y:S02]  /*fa6e0*/  @P5 STG.E [R178.64], R244 ;  /* 0x000000f4b2005986 */ /* 0x0003e4000c101904 */
[----:B-1----:R-:W-:-:S02]  /*fa6f0*/  IMAD.WIDE R2, R181, 0x4, R6 ;  /* 0x00000004b5027825 */ /* 0x002fc400078e0206 */
[----:B------:R-:W3:Y:S04]  /*fa700*/  LDL.LU R245, [R1+0x1be4] ;  /* 0x001be40001f57983 */ /* 0x000ee80000300800 */
[----:B------:R-:W3:Y:S04]  /*fa710*/  LDL.LU R244, [R1+0x13a4] ;  /* 0x0013a40001f47983 */ /* 0x000ee80000300800 */
[----:B--2---:R1:W-:Y:S04]  /*fa720*/  @P0 STG.E [R2.64], R243 ;  /* 0x000000f302000986 */ /* 0x0043e8000c101904 */
[----:B-1----:R-:W2:Y:S01]  /*fa730*/  LDL.LU R243, [R1+0xc84] ;  /* 0x000c840001f37983 */ /* 0x002ea20000300800 */
[----:B------:R-:W-:-:S02]  /*fa740*/  IADD3 R182, R115, 0x164, RZ ;  /* 0x0000016473b67810 */ /* 0x000fc40007ffe0ff */
[----:B------:R-:W-:Y:S02]  /*fa750*/  ISETP.LT.AND P6, PT, R186, c[0x0][0x178], !P6 ;  /* 0x00005e00ba007a0c */ /* 0x000fe400077c1270 */
[----:B------:R-:W-:Y:S01]  /*fa760*/  ISETP.GE.AND P3, PT, R182, c[0x0][0x17c], PT ;  /* 0x00005f00b6007a0c */ /* 0x000fe20003f66270 */
[----:B------:R-:W-:-:S03]  /*fa770*/  IMAD.WIDE R176, R181, 0x4, R4 ;  /* 0x00000004b5b07825 */ /* 0x000fc600078e0204 */
[----:B------:R-:W-:Y:S02]  /*fa780*/  ISETP.LT.AND P5, PT, R150, c[0x0][0x178], !P3 ;  /* 0x00005e0096007a0c */ /* 0x000fe40005fa1270 */
[----:B------:R-:W-:Y:S02]  /*fa790*/  ISETP.LT.AND P1, PT, R151, c[0x0][0x178], !P3 ;  /* 0x00005e0097007a0c */ /* 0x000fe40005f21270 */
[----:B------:R-:W-:Y:S02]  /*fa7a0*/  IADD3 R178, R115, 0x168, RZ ;  /* 0x0000016873b27810 */ /* 0x000fe40007ffe0ff */
[----:B------:R-:W-:Y:S02]  /*fa7b0*/  IADD3 R180, R181, c[0x0][0x198], RZ ;  /* 0x00006600b5b47a10 */ /* 0x000fe40007ffe0ff */
[----:B------:R-:W-:Y:S01]  /*fa7c0*/  ISETP.LT.AND P4, PT, R111, c[0x0][0x178], !P3 ;  /* 0x00005e006f007a0c */ /* 0x000fe20005f81270 */
[----:B----4-:R1:W-:Y:S01]  /*fa7d0*/  @P6 STG.E [R176.64], R246 ;  /* 0x000000f6b0006986 */ /* 0x0103e2000c101904 */
[----:B------:R-:W-:Y:S01]  /*fa7e0*/  ISETP.GE.AND P0, PT, R178, c[0x0][0x17c], PT ;  /* 0x00005f00b2007a0c */ /* 0x000fe20003f06270 */
[----:B------:R-:W-:Y:S01]  /*fa7f0*/  IMAD.WIDE R178, R180, 0x4, R174 ;  /* 0x00000004b4b27825 */ /* 0x000fe200078e02ae */
[----:B------:R-:W-:-:S02]  /*fa800*/  ISETP.LT.AND P3, PT, R186, c[0x0][0x178], !P3 ;  /* 0x00005e00ba007a0c */ /* 0x000fc40005f61270 */
[----:B------:R-:W-:Y:S01]  /*fa810*/  ISETP.LT.AND P6, PT, R150, c[0x0][0x178], !P2 ;  /* 0x00005e0096007a0c */ /* 0x000fe200057c1270 */
[C---:B------:R-:W-:Y:S01]  /*fa820*/  IMAD.WIDE R2, R180.reuse, 0x4, R172 ;  /* 0x00000004b4027825 */ /* 0x040fe200078e02ac */
[C---:B------:R-:W-:Y:S01]  /*fa830*/  IADD3 R181, R180.reuse, c[0x0][0x198], RZ ;  /* 0x00006600b4b57a10 */ /* 0x040fe20007ffe0ff */
[----:B-1----:R-:W4:Y:S02]  /*fa840*/  LDL.LU R246, [R1+0x844] ;  /* 0x0008440001f67983 */ /* 0x002f240000300800 */
[----:B------:R-:W-:Y:S02]  /*fa850*/  IMAD.WIDE R176, R180, 0x4, R6 ;  /* 0x00000004b4b07825 */ /* 0x000fe400078e0206 */
[----:B------:R-:W4:Y:S04]  /*fa860*/  LDL.LU R249, [R1+0x1c00] ;  /* 0x001c000001f97983 */ /* 0x000f280000300800 */
[----:B------:R-:W4:Y:S04]  /*fa870*/  LDL.LU R248, [R1+0x1720] ;  /* 0x0017200001f87983 */ /* 0x000f280000300800 */
[----:B---3--:R-:W-:Y:S01]  /*fa880*/  @P5 STG.E [R178.64], R183 ;  /* 0x000000b7b2005986 */ /* 0x008fe2000c101904 */
[----:B------:R-:W-:-:S03]  /*fa890*/  ISETP.LT.AND P5, PT, R151, c[0x0][0x178], !P2 ;  /* 0x00005e0097007a0c */ /* 0x000fc600057a1270 */
[----:B------:R-:W3:Y:S04]  /*fa8a0*/  LDL.LU R185, [R1+0x1390] ;  /* 0x0013900001b97983 */ /* 0x000ee80000300800 */
[----:B------:R1:W-:Y:S01]  /*fa8b0*/  @P1 STG.E [R2.64], R184 ;  /* 0x000000b802001986 */ /* 0x0003e2000c101904 */
[----:B------:R-:W-:-:S03]  /*fa8c0*/  ISETP.LT.AND P1, PT, R111, c[0x0][0x178], !P2 ;  /* 0x00005e006f007a0c */ /* 0x000fc60005721270 */
[----:B------:R-:W3:Y:S04]  /*fa8d0*/  LDL.LU R187, [R1+0xa90] ;  /* 0x000a900001bb7983 */ /* 0x000ee80000300800 */
[----:B------:R1:W-:Y:S02]  /*fa8e0*/  @P4 STG.E [R176.64], R251 ;  /* 0x000000fbb0004986 */ /* 0x0003e4000c101904 */
[----:B-1----:R-:W-:-:S04]  /*fa8f0*/  IMAD.WIDE R2, R180, 0x4, R4 ;  /* 0x00000004b4027825 */ /* 0x002fc800078e0204 */
[C---:B------:R-:W-:Y:S01]  /*fa900*/  IMAD.WIDE R176, R181.reuse, 0x4, R174 ;  /* 0x00000004b5b07825 */ /* 0x040fe200078e02ae */
[----:B------:R-:W-:Y:S03]  /*fa910*/  @P3 STG.E [R2.64], R250 ;  /* 0x000000fa02003986 */ /* 0x000fe6000c101904 */
[C---:B------:R-:W-:Y:S01]  /*fa920*/  IMAD.WIDE R178, R181.reuse, 0x4, R172 ;  /* 0x00000004b5b27825 */ /* 0x040fe200078e02ac */
[----:B------:R1:W-:Y:S04]  /*fa930*/  @P6 STG.E [R176.64], R245 ;  /* 0x000000f5b0006986 */ /* 0x0003e8000c101904 */
[----:B------:R1:W-:Y:S04]  /*fa940*/  @P5 STG.E [R178.64], R244 ;  /* 0x000000f4b2005986 */ /* 0x0003e8000c101904 */
[----:B-1----:R-:W3:Y:S01]  /*fa950*/  LDL.LU R245, [R1+0x1c04] ;  /* 0x001c040001f57983 */ /* 0x002ee20000300800 */
[----:B------:R-:W-:-:S03]  /*fa960*/  IMAD.WIDE R176, R181, 0x4, R6 ;  /* 0x00000004b5b07825 */ /* 0x000fc600078e0206 */
[----:B------:R-:W3:Y:S04]  /*fa970*/  LDL.LU R244, [R1+0x1724] ;  /* 0x0017240001f47983 */ /* 0x000ee80000300800 */
[----:B--2---:R1:W-:Y:S04]  /*fa980*/  @P1 STG.E [R176.64], R243 ;  /* 0x000000f3b0001986 */ /* 0x0043e8000c101904 */
[----:B-1----:R-:W2:Y:S01]  /*fa990*/  LDL.LU R243, [R1+0x1394] ;  /* 0x0013940001f37983 */ /* 0x002ea20000300800 */
[----:B------:R-:W-:-:S04]  /*fa9a0*/  IADD3 R182, R115, 0x166, RZ ;  /* 0x0000016673b67810 */ /* 0x000fc80007ffe0ff */
[----:B------:R-:W-:Y:S02]  /*fa9b0*/  ISETP.GE.AND P4, PT, R182, c[0x0][0x17c], PT ;  /* 0x00005f00b6007a0c */ /* 0x000fe40003f86270 */
[----:B------:R-:W-:Y:S02]  /*fa9c0*/  ISETP.LT.AND P2, PT, R186, c[0x0][0x178], !P2 ;  /* 0x00005e00ba007a0c */ /* 0x000fe40005741270 */
[----:B------:R-:W-:Y:S02]  /*fa9d0*/  ISETP.LT.AND P6, PT, R150, c[0x0][0x178], !P4 ;  /* 0x00005e0096007a0c */ /* 0x000fe400067c1270 */
[----:B------:R-:W-:Y:S02]  /*fa9e0*/  IADD3 R180, R181, c[0x0][0x198], RZ ;  /* 0x00006600b5b47a10 */ /* 0x000fe40007ffe0ff */
[----:B------:R-:W-:Y:S02]  /*fa9f0*/  ISETP.LT.AND P3, PT, R151, c[0x0][0x178], !P4 ;  /* 0x00005e0097007a0c */ /* 0x000fe40006761270 */
[----:B------:R-:W-:Y:S01]  /*faa00*/  ISETP.LT.AND P5, PT, R111, c[0x0][0x178], !P4 ;  /* 0x00005e006f007a0c */ /* 0x000fe200067a1270 */
[----:B------:R-:W-:Y:S01]  /*faa10*/  IMAD.WIDE R2, R181, 0x4, R4 ;  /* 0x00000004b5027825 */ /* 0x000fe200078e0204 */
[----:B------:R-:W-:-:S02]  /*faa20*/  IADD3 R182, R115, 0x167, RZ ;  /* 0x0000016773b67810 */ /* 0x000fc40007ffe0ff */
[----:B------:R-:W-:Y:S01]  /*faa30*/  ISETP.LT.AND P4, PT, R186, c[0x0][0x178], !P4 ;  /* 0x00005e00ba007a0c */ /* 0x000fe20006781270 */
[----:B------:R-:W-:Y:S01]  /*faa40*/  IMAD.WIDE R178, R180, 0x4, R174 ;  /* 0x00000004b4b27825 */ /* 0x000fe200078e02ae */
[----:B------:R-:W-:Y:S01]  /*faa50*/  ISETP.GE.AND P1, PT, R182, c[0x0][0x17c], PT ;  /* 0x00005f00b6007a0c */ /* 0x000fe20003f26270 */
[----:B----4-:R1:W-:Y:S02]  /*faa60*/  @P2 STG.E [R2.64], R246 ;  /* 0x000000f602002986 */ /* 0x0103e4000c101904 */
[----:B------:R-:W-:Y:S01]  /*faa70*/  IMAD.WIDE R176, R180, 0x4, R172 ;  /* 0x00000004b4b07825 */ /* 0x000fe200078e02ac */
[----:B------:R-:W-:Y:S01]  /*faa80*/  ISETP.LT.AND P2, PT, R150, c[0x0][0x178], !P1 ;  /* 0x00005e0096007a0c */ /* 0x000fe20004f41270 */
[----:B------:R4:W-:Y:S04]  /*faa90*/  @P6 STG.E [R178.64], R249 ;  /* 0x000000f9b2006986 */ /* 0x0009e8000c101904 */
[----:B------:R3:W-:Y:S01]  /*faaa0*/  @P3 STG.E [R176.64], R248 ;  /* 0x000000f8b0003986 */ /* 0x0007e2000c101904 */
[----:B-1----:R-:W-:-:S03]  /*faab0*/  IMAD.WIDE R2, R180, 0x4, R6 ;  /* 0x00000004b4027825 */ /* 0x002fc600078e0206 */
[----:B------:R-:W2:Y:S01]  /*faac0*/  LDL.LU R246, [R1+0xa94] ;  /* 0x000a940001f67983 */ /* 0x000ea20000300800 */
[C---:B----4-:R-:W-:Y:S01]  /*faad0*/  IMAD.WIDE R178, R180.reuse, 0x4, R4 ;  /* 0x00000004b4b27825 */ /* 0x050fe200078e0204 */
[----:B------:R-:W-:Y:S02]  /*faae0*/  IADD3 R180, R180, c[0x0][0x198], RZ ;  /* 0x00006600b4b47a10 */ /* 0x000fe40007ffe0ff */
[----:B---3--:R1:W-:Y:S01]  /*faaf0*/  @P5 STG.E [R2.64], R185 ;  /* 0x000000b902005986 */ /* 0x0083e2000c101904 */
[----:B------:R-:W-:-:S03]  /*fab00*/  ISETP.LT.AND P3, PT, R151, c[0x0][0x178], !P1 ;  /* 0x00005e0097007a0c */ /* 0x000fc60004f61270 */
[----:B------:R-:W-:Y:S01]  /*fab10*/  @P4 STG.E [R178.64], R187 ;  /* 0x000000bbb2004986 */ /* 0x000fe2000c101904 */
[----:B------:R-:W-:Y:S01]  /*fab20*/  ISETP.LT.AND P4, PT, R111, c[0x0][0x178], !P1 ;  /* 0x00005e006f007a0c */ /* 0x000fe20004f81270 */
[C---:B------:R-:W-:Y:S02]  /*fab30*/  IMAD.WIDE R176, R180.reuse, 0x4, R172 ;  /* 0x00000004b4b07825 */ /* 0x040fe400078e02ac */
[----:B------:R-:W3:Y:S02]  /*fab40*/  LDL.LU R183, [R1+0x1bf0] ;  /* 0x001bf00001b77983 */ /* 0x000ee40000300800 */
[C---:B-1----:R-:W-:Y:S02]  /*fab50*/  IMAD.WIDE R2, R180.reuse, 0x4, R174 ;  /* 0x00000004b4027825 */ /* 0x042fe400078e02ae */
[----:B------:R-:W4:Y:S04]  /*fab60*/  LDL.LU R184, [R1+0x1710] ;  /* 0x0017100001b87983 */ /* 0x000f280000300800 */
[----:B------:R-:W3:Y:S04]  /*fab70*/  LDL.LU R251, [R1+0xe60] ;  /* 0x000e600001fb7983 */ /* 0x000ee80000300800 */
[----:B------:R-:W3:Y:S04]  /*fab80*/  LDL.LU R250, [R1+0x1c34] ;  /* 0x001c340001fa7983 */ /* 0x000ee80000300800 */
[----:B------:R1:W-:Y:S04]  /*fab90*/  @P2 STG.E [R2.64], R245 ;  /* 0x000000f502002986 */ /* 0x0003e8000c101904 */
[----:B------:R1:W-:Y:S02]  /*faba0*/  @P3 STG.E [R176.64], R244 ;  /* 0x000000f4b0003986 */ /* 0x0003e4000c101904 */
[----:B-1----:R-:W-:-:S02]  /*fabb0*/  IMAD.WIDE R2, R180, 0x4, R6 ;  /* 0x00000004b4027825 */ /* 0x002fc400078e0206 */
[----:B------:R-:W3:Y:S04]  /*fabc0*/  LDL.LU R245, [R1+0x1bf4] ;  /* 0x001bf40001f57983 */ /* 0x000ee80000300800 */
[----:B------:R-:W3:Y:S04]  /*fabd0*/  LDL.LU R244, [R1+0x1714] ;  /* 0x0017140001f47983 */ /* 0x000ee80000300800 */
[----:B--2---:R1:W-:Y:S04]  /*fabe0*/  @P4 STG.E [R2.64], R243 ;  /* 0x000000f302004986 */ /* 0x0043e8000c101904 */
[----:B-1----:R-:W2:Y:S01]  /*fabf0*/  LDL.LU R3, [R1+0x1c30] ;  /* 0x001c300001037983 */ /* 0x002ea20000300800 */
[----:B------:R-:W-:-:S02]  /*fac00*/  ISETP.LT.AND P1, PT, R186, c[0x0][0x178], !P1 ;  /* 0x00005e00ba007a0c */ /* 0x000fc40004f21270 */
[----:B------:R-:W-:Y:S02]  /*fac10*/  ISETP.LT.AND P6, PT, R150, c[0x0][0x178], !P0 ;  /* 0x00005e0096007a0c */ /* 0x000fe400047c1270 */
[----:B------:R-:W-:Y:S02]  /*fac20*/  ISETP.LT.AND P5, PT, R151, c[0x0][0x178], !P0 ;  /* 0x00005e0097007a0c */ /* 0x000fe400047a1270 */
[----:B------:R-:W-:Y:S02]  /*fac30*/  IADD3 R178, R115, 0x169, RZ ;  /* 0x0000016973b27810 */ /* 0x000fe40007ffe0ff */
[C---:B------:R-:W-:Y:S01]  /*fac40*/  IADD3 R182, R180.reuse, c[0x0][0x198], RZ ;  /* 0x00006600b4b67a10 */ /* 0x040fe20007ffe0ff */
[----:B------:R-:W-:Y:S01]  /*fac50*/  IMAD.WIDE R176, R180, 0x4, R4 ;  /* 0x00000004b4b07825 */ /* 0x000fe200078e0204 */
[----:B------:R-:W-:Y:S01]  /*fac60*/  ISETP.GE.AND P2, PT, R178, c[0x0][0x17c], PT ;  /* 0x00005f00b2007a0c */ /* 0x000fe20003f46270 */
[----:B------:R-:W4:Y:S01]  /*fac70*/  LDL.LU R243, [R1+0xe64] ;  /* 0x000e640001f37983 */ /* 0x000f220000300800 */
[----:B------:R-:W-:Y:S01]  /*fac80*/  ISETP.LT.AND P3, PT, R111, c[0x0][0x178], !P0 ;  /* 0x00005e006f007a0c */ /* 0x000fe20004761270 */
[----:B------:R-:W-:-:S02]  /*fac90*/  IMAD.WIDE R178, R182, 0x4, R174 ;  /* 0x00000004b6b27825 */ /* 0x000fc400078e02ae */
[----:B------:R-:W4:Y:S02]  /*faca0*/  LDL.LU R249, [R1+0x1c60] ;  /* 0x001c600001f97983 */ /* 0x000f240000300800 */
[----:B------:R-:W-:Y:S01]  /*facb0*/  IMAD.WIDE R180, R182, 0x4, R172 ;  /* 0x00000004b6b47825 */ /* 0x000fe200078e02ac */
[----:B------:R-:W-:Y:S01]  /*facc0*/  ISETP.LT.AND P4, PT, R111, c[0x0][0x178], !P2 ;  /* 0x00005e006f007a0c */ /* 0x000fe20005781270 */
[----:B------:R-:W4:Y:S04]  /*facd0*/  LDL.LU R248, [R1+0x1c20] ;  /* 0x001c200001f87983 */ /* 0x000f280000300800 */
[----:B------:R1:W-:Y:S01]  /*face0*/  @P1 STG.E [R176.64], R246 ;  /* 0x000000f6b0001986 */ /* 0x0003e2000c101904 */
[----:B------:R-:W-:-:S03]  /*facf0*/  ISETP.LT.AND P1, PT, R186, c[0x0][0x178], !P0 ;  /* 0x00005e00ba007a0c */ /* 0x000fc60004721270 */
[----:B------:R-:W4:Y:S04]  /*fad00*/  LDL.LU R185, [R1+0x1a70] ;  /* 0x001a700001b97983 */ /* 0x000f280000300800 */
[----:B------:R-:W4:Y:S01]  /*fad10*/  LDL.LU R187, [R1+0x1010] ;  /* 0x0010100001bb7983 */ /* 0x000f220000300800 */
[----:B-1----:R-:W-:-:S03]  /*fad20*/  IADD3 R176, R115, 0x16b, RZ ;  /* 0x0000016b73b07810 */ /* 0x002fc60007ffe0ff */
[----:B------:R-:W4:Y:S01]  /*fad30*/  LDL.LU R246, [R1+0x1c64] ;  /* 0x001c640001f67983 */ /* 0x000f220000300800 */
[----:B------:R-:W-:-:S03]  /*fad40*/  ISETP.GE.AND P0, PT, R176, c[0x0][0x17c], PT ;  /* 0x00005f00b0007a0c */ /* 0x000fc60003f06270 */
[----:B--2---:R1:W-:Y:S01]  /*fad50*/  @P6 STG.E [R178.64], R3 ;  /* 0x00000003b2006986 */ /* 0x0043e2000c101904 */
[----:B------:R-:W-:-:S03]  /*fad60*/  ISETP.LT.AND P6, PT, R150, c[0x0][0x178], !P2 ;  /* 0x00005e0096007a0c */ /* 0x000fc600057c1270 */
[----:B---3--:R2:W-:Y:S01]  /*fad70*/  @P5 STG.E [R180.64], R183 ;  /* 0x000000b7b4005986 */ /* 0x0085e2000c101904 */
[----:B------:R-:W-:Y:S01]  /*fad80*/  ISETP.LT.AND P5, PT, R151, c[0x0][0x178], !P2 ;  /* 0x00005e0097007a0c */ /* 0x000fe200057a1270 */
[C---:B-1----:R-:W-:Y:S01]  /*fad90*/  IMAD.WIDE R2, R182.reuse, 0x4, R6 ;  /* 0x00000004b6027825 */ /* 0x042fe200078e0206 */
[----:B------:R-:W-:Y:S02]  /*fada0*/  IADD3 R178, R115, 0x16a, RZ ;  /* 0x0000016a73b27810 */ /* 0x000fe40007ffe0ff */
[----:B--2---:R-:W-:Y:S02]  /*fadb0*/  IADD3 R183, R182, c[0x0][0x198], RZ ;  /* 0x00006600b6b77a10 */ /* 0x004fe40007ffe0ff */
[----:B----4-:R1:W-:Y:S01]  /*fadc0*/  @P3 STG.E [R2.64], R184 ;  /* 0x000000b802003986 */ /* 0x0103e2000c101904 */
[----:B------:R-:W-:Y:S02]  /*fadd0*/  ISETP.GE.AND P3, PT, R178, c[0x0][0x17c], PT ;  /* 0x00005f00b2007a0c */ /* 0x000fe40003f66270 */
[----:B------:R-:W-:-:S04]  /*fade0*/  IMAD.WIDE R176, R183, 0x4, R174 ;  /* 0x00000004b7b07825 */ /* 0x000fc800078e02ae */
[----:B------:R-:W-:-:S04]  /*fadf0*/  IMAD.WIDE R178, R183, 0x4, R172 ;  /* 0x00000004b7b27825 */ /* 0x000fc800078e02ac */
[----:B-1----:R-:W-:-:S04]  /*fae00*/  IMAD.WIDE R2, R182, 0x4, R4 ;  /* 0x00000004b6027825 */ /* 0x002fc800078e0204 */
[----:B------:R-:W-:Y:S01]  /*fae10*/  IMAD.WIDE R180, R183, 0x4, R6 ;  /* 0x00000004b7b47825 */ /* 0x000fe200078e0206 */
[----:B------:R-:W-:Y:S04]  /*fae20*/  @P1 STG.E [R2.64], R251 ;  /* 0x000000fb02001986 */ /* 0x000fe8000c101904 */
[----:B------:R-:W-:Y:S04]  /*fae30*/  @P6 STG.E [R176.64], R250 ;  /* 0x000000fab0006986 */ /* 0x000fe8000c101904 */
[----:B------:R1:W-:Y:S04]  /*fae40*/  @P5 STG.E [R178.64], R245 ;  /* 0x000000f5b2005986 */ /* 0x0003e8000c101904 */
[----:B------:R2:W-:Y:S04]  /*fae50*/  @P4 STG.E [R180.64], R244 ;  /* 0x000000f4b4004986 */ /* 0x0005e8000c101904 */
[----:B-1----:R-:W3:Y:S04]  /*fae60*/  LDL.LU R245, [R1+0x1c24] ;  /* 0x001c240001f57983 */ /* 0x002ee80000300800 */
[----:B--2---:R-:W2:Y:S01]  /*fae70*/  LDL.LU R244, [R1+0x1a74] ;  /* 0x001a740001f47983 */ /* 0x004ea20000300800 */
        /* <DEDUP_REMOVED lines=10> */
[----:B------:R1:W-:Y:S01]  /*faf20*/  @P2 STG.E [R178.64], R243 ;  /* 0x000000f3b2002986 */ /* 0x0003e2000c101904 */
[----:B------:R-:W-:-:S03]  /*faf30*/  ISETP.LT.AND P5, PT, R150, c[0x0][0x178], !P0 ;  /* 0x00005e0096007a0c */ /* 0x000fc600047a1270 */
[----:B------:R4:W-:Y:S01]  /*faf40*/  @P4 STG.E [R2.64], R249 ;  /* 0x000000f902004986 */ /* 0x0009e2000c101904 */
[----:B------:R-:W-:-:S03]  /*faf50*/  ISETP.GE.AND P2, PT, R180, c[0x0][0x17c], PT ;  /* 0x00005f00b4007a0c */ /* 0x000fc60003f46270 */
[----:B------:R4:W-:Y:S01]  /*faf60*/  @P6 STG.E [R176.64], R248 ;  /* 0x000000f8b0006986 */ /* 0x0009e2000c101904 */
[----:B------:R-:W-:Y:S02]  /*faf70*/  ISETP.LT.AND P6, PT, R151, c[0x0][0x178], !P0 ;  /* 0x00005e0097007a0c */ /* 0x000fe400047c1270 */
[----:B------:R-:W-:Y:S01]  /*faf80*/  ISETP.LT.AND P4, PT, R111, c[0x0][0x178], !P0 ;  /* 0x00005e006f007a0c */ /* 0x000fe20004781270 */
[----:B-1----:R-:W2:Y:S01]  /*faf90*/  LDL.LU R243, [R1+0x1014] ;  /* 0x0010140001f37983 */ /* 0x002ea20000300800 */
[C---:B------:R-:W-:Y:S01]  /*fafa0*/  IADD3 R180, R181.reuse, c[0x0][0x198], RZ ;  /* 0x00006600b5b47a10 */ /* 0x040fe20007ffe0ff */
[C---:B----4-:R-:W-:Y:S02]  /*fafb0*/  IMAD.WIDE R2, R181.reuse, 0x4, R6 ;  /* 0x00000004b5027825 */ /* 0x050fe400078e0206 */
[----:B------:R-:W4:Y:S02]  /*fafc0*/  LDL.LU R183, [R1+0x1c50] ;  /* 0x001c500001b77983 */ /* 0x000f240000300800 */
[----:B------:R-:W-:-:S02]  /*fafd0*/  IMAD.WIDE R176, R181, 0x4, R4 ;  /* 0x00000004b5b07825 */ /* 0x000fc400078e0204 */
[----:B------:R1:W-:Y:S02]  /*fafe0*/  @P3 STG.E [R2.64], R185 ;  /* 0x000000b902003986 */ /* 0x0003e4000c101904 */
[C---:B------:R-:W-:Y:S02]  /*faff0*/  IMAD.WIDE R178, R180.reuse, 0x4, R174 ;  /* 0x00000004b4b27825 */ /* 0x040fe400078e02ae */
[----:B------:R1:W-:Y:S04]  /*fb000*/  @P1 STG.E [R176.64], R187 ;  /* 0x000000bbb0001986 */ /* 0x0003e8000c101904 */
[----:B------:R-:W4:Y:S01]  /*fb010*/  LDL.LU R184, [R1+0x1c10] ;  /* 0x001c100001b87983 */ /* 0x000f220000300800 */
[----:B-1----:R-:W-:-:S03]  /*fb020*/  IMAD.WIDE R2, R180, 0x4, R6 ;  /* 0x00000004b4027825 */ /* 0x002fc600078e0206 */
[----:B------:R-:W4:Y:S01]  /*fb030*/  LDL.LU R249, [R1+0x1020] ;  /* 0x0010200001f97983 */ /* 0x000f220000300800 */
[----:B------:R-:W-:-:S03]  /*fb040*/  IMAD.WIDE R176, R180, 0x4, R172 ;  /* 0x00000004b4b07825 */ /* 0x000fc600078e02ac */
[----:B------:R1:W-:Y:S01]  /*fb050*/  @P5 STG.E [R178.64], R246 ;  /* 0x000000f6b2005986 */ /* 0x0003e2000c101904 */
[----:B------:R-:W-:-:S03]  /*fb060*/  IADD3 R181, R180, c[0x0][0x198], RZ ;  /* 0x00006600b4b57a10 */ /* 0x000fc60007ffe0ff */
[----:B------:R-:W4:Y:S04]  /*fb070*/  LDL.LU R248, [R1+0x1c84] ;  /* 0x001c840001f87983 */ /* 0x000f280000300800 */
[----:B-1----:R-:W4:Y:S04]  /*fb080*/  LDL.LU R246, [R1+0x1c54] ;  /* 0x001c540001f67983 */ /* 0x002f280000300800 */
[----:B---3--:R1:W-:Y:S04]  /*fb090*/  @P6 STG.E [R176.64], R245 ;  /* 0x000000f5b0006986 */ /* 0x0083e8000c101904 */
[----:B--2---:R2:W-:Y:S04]  /*fb0a0*/  @P4 STG.E [R2.64], R244 ;  /* 0x000000f402004986 */ /* 0x0045e8000c101904 */
[----:B-1----:R-:W3:Y:S04]  /*fb0b0*/  LDL.LU R245, [R1+0x1c14] ;  /* 0x001c140001f57983 */ /* 0x002ee80000300800 */
[----:B--2---:R-:W2:Y:S01]  /*fb0c0*/  LDL.LU R244, [R1+0x1024] ;  /* 0x0010240001f47983 */ /* 0x004ea20000300800 */
[----:B------:R-:W-:-:S04]  /*fb0d0*/  IMAD.WIDE R2, R180, 0x4, R4 ;  /* 0x00000004b4027825 */ /* 0x000fc800078e0204 */
[----:B------:R-:W2:Y:S01]  /*fb0e0*/  LDL.LU R180, [R1+0x1c80] ;  /* 0x001c800001b47983 */ /* 0x000ea20000300800 */
[----:B------:R-:W-:Y:S02]  /*fb0f0*/  ISETP.LT.AND P1, PT, R186, c[0x0][0x178], !P0 ;  /* 0x00005e00ba007a0c */ /* 0x000fe40004721270 */
[----:B------:R-:W-:Y:S02]  /*fb100*/  ISETP.LT.AND P3, PT, R150, c[0x0][0x178], !P2 ;  /* 0x00005e0096007a0c */ /* 0x000fe40005761270 */
[----:B------:R-:W-:Y:S02]  /*fb110*/  ISETP.LT.AND P5, PT, R151, c[0x0][0x178], !P2 ;  /* 0x00005e0097007a0c */ /* 0x000fe400057a1270 */
[C---:B------:R-:W-:Y:S02]  /*fb120*/  IADD3 R178, R115.reuse, 0x16f, RZ ;  /* 0x0000016f73b27810 */ /* 0x040fe40007ffe0ff */
[----:B------:R-:W-:Y:S01]  /*fb130*/  IADD3 R182, R115, 0x16d, RZ ;  /* 0x0000016d73b67810 */ /* 0x000fe20007ffe0ff */
[----:B------:R-:W-:Y:S01]  /*fb140*/  IMAD.WIDE R176, R181, 0x4, R174 ;  /* 0x00000004b5b07825 */ /* 0x000fe200078e02ae */
[----:B------:R-:W-:-:S02]  /*fb150*/  ISETP.LT.AND P6, PT, R111, c[0x0][0x178], !P2 ;  /* 0x00005e006f007a0c */ /* 0x000fc400057c1270 */
[----:B------:R-:W-:Y:S01]  /*fb160*/  ISETP.GE.AND P0, PT, R178, c[0x0][0x17c], PT ;  /* 0x00005f00b2007a0c */ /* 0x000fe20003f06270 */
[----:B------:R-:W-:Y:S01]  /*fb170*/  IMAD.WIDE R178, R181, 0x4, R172 ;  /* 0x00000004b5b27825 */ /* 0x000fe200078e02ac */
[----:B------:R-:W-:Y:S01]  /*fb180*/  ISETP.GE.AND P4, PT, R182, c[0x0][0x17c], PT ;  /* 0x00005f00b6007a0c */ /* 0x000fe20003f86270 */
[----:B------:R-:W3:Y:S01]  /*fb190*/  LDL.LU R251, [R1+0x1c90] ;  /* 0x001c900001fb7983 */ /* 0x000ee20000300800 */
[----:B------:R-:W-:Y:S01]  /*fb1a0*/  ISETP.LT.AND P2, PT, R186, c[0x0][0x178], !P2 ;  /* 0x00005e00ba007a0c */ /* 0x000fe20005741270 */
[----:B------:R-:W3:Y:S02]  /*fb1b0*/  LDL.LU R250, [R1+0x1c70] ;  /* 0x001c700001fa7983 */ /* 0x000ee40000300800 */
[----:B------:R-:W3:Y:S01]  /*fb1c0*/  LDL.LU R185, [R1+0x1c40] ;  /* 0x001c400001b97983 */ /* 0x000ee20000300800 */
[----:B------:R1:W-:Y:S01]  /*fb1d0*/  @P1 STG.E [R2.64], R243 ;  /* 0x000000f302001986 */ /* 0x0003e2000c101904 */
[----:B------:R-:W-:Y:S02]  /*fb1e0*/  ISETP.LT.AND P1, PT, R111, c[0x0][0x178], !P4 ;  /* 0x00005e006f007a0c */ /* 0x000fe40006721270 */
[C---:B------:R-:W-:Y:S01]  /*fb1f0*/  IADD3 R182, R181.reuse, c[0x0][0x198], RZ ;  /* 0x00006600b5b67a10 */ /* 0x040fe20007ffe0ff */
[----:B------:R-:W3:Y:S01]  /*fb200*/  LDL.LU R187, [R1+0x1a80] ;  /* 0x001a800001bb7983 */ /* 0x000ee20000300800 */
[----:B-1----:R-:W-:-:S03]  /*fb210*/  IMAD.WIDE R2, R181, 0x4, R6 ;  /* 0x00000004b5027825 */ /* 0x002fc600078e0206 */
[----:B------:R-:W3:Y:S04]  /*fb220*/  LDL.LU R243, [R1+0x1c94] ;  /* 0x001c940001f37983 */ /* 0x000ee80000300800 */
[----:B--2---:R1:W-:Y:S01]  /*fb230*/  @P3 STG.E [R176.64], R180 ;  /* 0x000000b4b0003986 */ /* 0x0043e2000c101904 */
[----:B----4-:R-:W-:Y:S01]  /*fb240*/  @P5 STG.E [R178.64], R183 ;  /* 0x000000b7b2005986 */ /* 0x010fe2000c101904 */
[----:B------:R-:W-:Y:S02]  /*fb250*/  ISETP.LT.AND P5, PT, R150, c[0x0][0x178], !P4 ;  /* 0x00005e0096007a0c */ /* 0x000fe400067a1270 */
[----:B------:R-:W-:Y:S01]  /*fb260*/  ISETP.LT.AND P3, PT, R151, c[0x0][0x178], !P4 ;  /* 0x00005e0097007a0c */ /* 0x000fe20006761270 */
[----:B------:R2:W-:Y:S01]  /*fb270*/  @P6 STG.E [R2.64], R184 ;  /* 0x000000b802006986 */ /* 0x0005e2000c101904 */
[----:B-1----:R-:W-:Y:S01]  /*fb280*/  IADD3 R176, R115, 0x16e, RZ ;  /* 0x0000016e73b07810 */ /* 0x002fe20007ffe0ff */
[----:B------:R-:W-:-:S04]  /*fb290*/  IMAD.WIDE R180, R181, 0x4, R4 ;  /* 0x00000004b5b47825 */ /* 0x000fc800078e0204 */
[----:B--2---:R-:W-:Y:S01]  /*fb2a0*/  IMAD.WIDE R2, R182, 0x4, R174 ;  /* 0x00000004b6027825 */ /* 0x004fe200078e02ae */
[----:B------:R-:W-:-:S03]  /*fb2b0*/  ISETP.GE.AND P6, PT, R176, c[0x0][0x17c], PT ;  /* 0x00005f00b0007a0c */ /* 0x000fc60003fc6270 */
[----:B------:R-:W-:-:S04]  /*fb2c0*/  IMAD.WIDE R176, R182, 0x4, R172 ;  /* 0x00000004b6b07825 */ /* 0x000fc800078e02ac */
[----:B------:R-:W-:Y:S01]  /*fb2d0*/  IMAD.WIDE R178, R182, 0x4, R6 ;  /* 0x00000004b6b27825 */ /* 0x000fe200078e0206 */
[----:B------:R-:W-:Y:S03]  /*fb2e0*/  @P2 STG.E [R180.64], R249 ;  /* 0x000000f9b4002986 */ /* 0x000fe6000c101904 */
[----:B------:R-:W-:Y:S02]  /*fb2f0*/  @P5 STG.E [R2.64], R248 ;  /* 0x000000f802005986 */ /* 0x000fe4000c101904 */
[----:B------:R1:W-:Y:S01]  /*fb300*/  @P3 STG.E [R176.64], R246 ;  /* 0x000000f6b0003986 */ /* 0x0003e2000c101904 */
[----:B---3--:R2:W-:Y:S04]  /*fb310*/  @P1 STG.E [R178.64], R245 ;  /* 0x000000f5b2001986 */ /* 0x0085e8000c101904 */
[----:B-1----:R-:W3:Y:S04]  /*fb320*/  LDL.LU R246, [R1+0x1c74] ;  /* 0x001c740001f67983 */ /* 0x002ee80000300800 */
[----:B--2---:R-:W2:Y:S01]  /*fb330*/  LDL.LU R245, [R1+0x1c44] ;  /* 0x001c440001f57983 */ /* 0x004ea20000300800 */
[----:B------:R-:W-:Y:S01]  /*fb340*/  ISETP.LT.AND P4, PT, R186, c[0x0][0x178], !P4 ;  /* 0x00005e00ba007a0c */ /* 0x000fe20006781270 */
[----:B------:R-:W-:-:S12]  /*fb350*/  IMAD.WIDE R180, R182, 0x4, R4 ;  /* 0x00000004b6b47825 */ /* 0x000fd800078e0204 */
[----:B------:R1:W-:Y:S04]  /*fb360*/  @P4 STG.E [R180.64], R244 ;  /* 0x000000f4b4004986 */ /* 0x0003e8000c101904 */
[----:B-1----:R-:W4:Y:S01]  /*fb370*/  LDL.LU R244, [R1+0x1a84] ;  /* 0x001a840001f47983 */ /* 0x002f220000300800 */
[----:B------:R-:W-:Y:S02]  /*fb380*/  ISETP.LT.AND P2, PT, R150, c[0x0][0x178], !P6 ;  /* 0x00005e0096007a0c */ /* 0x000fe40007741270 */
[----:B------:R-:W-:Y:S02]  /*fb390*/  ISETP.LT.AND P4, PT, R151, c[0x0][0x178], !P6 ;  /* 0x00005e0097007a0c */ /* 0x000fe40007781270 */
[----:B------:R-:W-:Y:S02]  /*fb3a0*/  ISETP.LT.AND P3, PT, R111, c[0x0][0x178], !P6 ;  /* 0x00005e006f007a0c */ /* 0x000fe40007761270 */
[----:B------:R-:W-:-:S02]  /*fb3b0*/  IADD3 R182, R182, c[0x0][0x198], RZ ;  /* 0x00006600b6b67a10 */ /* 0x000fc40007ffe0ff */
[----:B------:R-:W-:Y:S01]  /*fb3c0*/  IADD3 R2, R115, 0x170, RZ ;  /* 0x0000017073027810 */ /* 0x000fe20007ffe0ff */
[----:B------:R-:W-:Y:S01]  /*fb3d0*/  ISETP.LT.AND P6, PT, R186, c[0x0][0x178], !P6 ;  /* 0x00005e00ba007a0c */ /* 0x000fe200077c1270 */
[----:B------:R-:W-:Y:S01]  /*fb3e0*/  ISETP.LT.AND P5, PT, R150, c[0x0][0x178], !P0 ;  /* 0x00005e0096007a0c */ /* 0x000fe200047a1270 */
[----:B------:R-:W4:Y:S01]  /*fb3f0*/  LDL.LU R249, [R1+0x1bc8] ;  /* 0x001bc80001f97983 */ /* 0x000f220000300800 */
[----:B------:R-:W-:Y:S01]  /*fb400*/  IMAD.WIDE R178, R182, 0x4, R174 ;  /* 0x00000004b6b27825 */ /* 0x000fe200078e02ae */
[----:B------:R-:W-:-:S03]  /*fb410*/  ISETP.GE.AND P1, PT, R2, c[0x0][0x17c], PT ;  /* 0x00005f0002007a0c */ /* 0x000fc60003f26270 */
[----:B------:R-:W-:-:S04]  /*fb420*/  IMAD.WIDE R2, R182, 0x4, R172 ;  /* 0x00000004b6027825 */ /* 0x000fc800078e02ac */
[C---:B------:R-:W-:Y:S01]  /*fb430*/  IMAD.WIDE R176, R182.reuse, 0x4, R6 ;  /* 0x00000004b6b07825 */ /* 0x040fe200078e0206 */
[C---:B------:R-:W-:Y:S01]  /*fb440*/  IADD3 R180, R182.reuse, c[0x0][0x198], RZ ;  /* 0x00006600b6b47a10 */ /* 0x040fe20007ffe0ff */
[----:B------:R1:W-:Y:S02]  /*fb450*/  @P2 STG.E [R178.64], R251 ;  /* 0x000000fbb2002986 */ /* 0x0003e4000c101904 */
[----:B------:R1:W-:Y:S02]  /*fb460*/  @P4 STG.E [R2.64], R250 ;  /* 0x000000fa02004986 */ /* 0x0003e4000c101904 */
[----:B------:R1:W-:Y:S01]  /*fb470*/  @P3 STG.E [R176.64], R185 ;  /* 0x000000b9b0003986 */ /* 0x0003e2000c101904 */
[----:B------:R-:W-:Y:S01]  /*fb480*/  ISETP.LT.AND P3, PT, R151, c[0x0][0x178], !P0 ;  /* 0x00005e0097007a0c */ /* 0x000fe20004761270 */
[----:B------:R-:W4:Y:S01]  /*fb490*/  LDL.LU R248, [R1+0xc78] ;  /* 0x000c780001f87983 */ /* 0x000f220000300800 */
[----:B------:R-:W-:Y:S01]  /*fb4a0*/  ISETP.LT.AND P4, PT, R111, c[0x0][0x178], !P0 ;  /* 0x00005e006f007a0c */ /* 0x000fe20004781270 */
[----:B-1----:R-:W-:-:S04]  /*fb4b0*/  IMAD.WIDE R178, R182, 0x4, R4 ;  /* 0x00000004b6b27825 */ /* 0x002fc800078e0204 */
[C---:B------:R-:W-:Y:S01]  /*fb4c0*/  IMAD.WIDE R2, R180.reuse, 0x4, R174 ;  /* 0x00000004b4027825 */ /* 0x040fe200078e02ae */
[----:B------:R-:W4:Y:S04]  /*fb4d0*/  LDL.LU R185, [R1+0x838] ;  /* 0x0008380001b97983 */ /* 0x000f280000300800 */
[----:B------:R1:W-:Y:S01]  /*fb4e0*/  @P6 STG.E [R178.64], R187 ;  /* 0x000000bbb2006986 */ /* 0x0003e2000c101904 */
[----:B------:R1:W-:Y:S02]  /*fb4f0*/  @P5 STG.E [R2.64], R243 ;  /* 0x000000f302005986 */ /* 0x0003e4000c101904 */
[C---:B------:R-:W-:Y:S01]  /*fb500*/  IMAD.WIDE R176, R180.reuse, 0x4, R172 ;  /* 0x00000004b4b07825 */ /* 0x040fe200078e02ac */
[----:B-1----:R-:W4:Y:S03]  /*fb510*/  LDL.LU R187, [R1+0x538] ;  /* 0x0005380001bb7983 */ /* 0x002f260000300800 */
[----:B------:R-:W-:-:S04]  /*fb520*/  IMAD.WIDE R2, R180, 0x4, R6 ;  /* 0x00000004b4027825 */ /* 0x000fc800078e0206 */
[----:B------:R-:W4:Y:S01]  /*fb530*/  LDL.LU R243, [R1+0x1bcc] ;  /* 0x001bcc0001f37983 */ /* 0x000f220000300800 */
[----:B------:R-:W-:Y:S02]  /*fb540*/  ISETP.LT.AND P5, PT, R186, c[0x0][0x178], !P0 ;  /* 0x00005e00ba007a0c */ /* 0x000fe400047a1270 */
[----:B------:R-:W-:-:S04]  /*fb550*/  IADD3 R178, R115, 0x171, RZ ;  /* 0x0000017173b27810 */ /* 0x000fc80007ffe0ff */
[----:B------:R-:W-:Y:S01]  /*fb560*/  ISETP.GE.AND P2, PT, R178, c[0x0][0x17c], PT ;  /* 0x00005f00b2007a0c */ /* 0x000fe20003f46270 */
[----:B------:R-:W-:Y:S01]  /*fb570*/  IMAD.WIDE R178, R180, 0x4, R4 ;  /* 0x00000004b4b27825 */ /* 0x000fe200078e0204 */
[----:B---3--:R1:W-:Y:S04]  /*fb580*/  @P3 STG.E [R176.64], R246 ;  /* 0x000000f6b0003986 */ /* 0x0083e8000c101904 */
[----:B--2---:R2:W-:Y:S04]  /*fb590*/  @P4 STG.E [R2.64], R245 ;  /* 0x000000f502004986 */ /* 0x0045e8000c101904 */
[----:B-1----:R-:W3:Y:S04]  /*fb5a0*/  LDL.LU R246, [R1+0xc7c] ;  /* 0x000c7c0001f67983 */ /* 0x002ee80000300800 */
[----:B--2---:R-:W2:Y:S04]  /*fb5b0*/  LDL.LU R245, [R1+0x83c] ;  /* 0x00083c0001f57983 */ /* 0x004ea80000300800 */
[----:B----4-:R1:W-:Y:S04]  /*fb5c0*/  @P5 STG.E [R178.64], R244 ;  /* 0x000000f4b2005986 */ /* 0x0103e8000c101904 */
[----:B-1----:R-:W4:Y:S01]  /*fb5d0*/  LDL.LU R244, [R1+0x53c] ;  /* 0x00053c0001f47983 */ /* 0x002f220000300800 */
[----:B------:R-:W-:-:S02]  /*fb5e0*/  ISETP.LT.AND P6, PT, R150, c[0x0][0x178], !P1 ;  /* 0x00005e0096007a0c */ /* 0x000fc40004fc1270 */
[----:B------:R-:W-:Y:S02]  /*fb5f0*/  ISETP.LT.AND P0, PT, R151, c[0x0][0x178], !P1 ;  /* 0x00005e0097007a0c */ /* 0x000fe40004f01270 */
[----:B------:R-:W-:Y:S02]  /*fb600*/  IADD3 R181, R180, c[0x0][0x198], RZ ;  /* 0x00006600b4b57a10 */ /* 0x000fe40007ffe0ff */
[----:B------:R-:W-:Y:S01]  /*fb610*/  ISETP.LT.AND P5, PT, R111, c[0x0][0x178], !P1 ;  /* 0x00005e006f007a0c */ /* 0x000fe20004fa1270 */
[----:B------:R-:W-:Y:S01]  /*fb620*/  ISETP.LT.AND P1, PT, R186, c[0x0][0x178], !P1 ;  /* 0x00005e00ba007a0c */ /* 0x000fe20004f21270 */
[----:B------:R-:W-:Y:S01]  /*fb630*/  ISETP.LT.AND P4, PT, R150, c[0x0][0x178], !P2 ;  /* 0x00005e0096007a0c */ /* 0x000fe20005781270 */
[----:B------:R-:W4:Y:S01]  /*fb640*/  LDL.LU R183, [R1+0x1bd8] ;  /* 0x001bd80001b77983 */ /* 0x000f220000300800 */
[----:B------:R-:W-:-:S04]  /*fb650*/  IMAD.WIDE R176, R181, 0x4, R174 ;  /* 0x00000004b5b07825 */ /* 0x000fc800078e02ae */
[----:B------:R-:W-:Y:S01]  /*fb660*/  IMAD.WIDE R2, R181, 0x4, R172 ;  /* 0x00000004b5027825 */ /* 0x000fe200078e02ac */
[----:B------:R-:W-:Y:S02]  /*fb670*/  ISETP.LT.AND P3, PT, R111, c[0x0][0x178], !P2 ;  /* 0x00005e006f007a0c */ /* 0x000fe40005761270 */
[C---:B------:R-:W-:Y:S02]  /*fb680*/  IADD3 R178, R115.reuse, 0x179, RZ ;  /* 0x0000017973b27810 */ /* 0x040fe40007ffe0ff */
[----:B------:R-:W-:Y:S01]  /*fb690*/  IADD3 R179, R115, 0x172, RZ ;  /* 0x0000017273b37810 */ /* 0x000fe20007ffe0ff */
[----:B------:R-:W4:Y:S04]  /*fb6a0*/  LDL.LU R184, [R1+0xe58] ;  /* 0x000e580001b87983 */ /* 0x000f280000300800 */
[----:B------:R1:W-:Y:S01]  /*fb6b0*/  @P6 STG.E [R176.64], R249 ;  /* 0x000000f9b0006986 */ /* 0x0003e2000c101904 */
[----:B------:R1:W-:Y:S01]  /*fb6c0*/  @P0 STG.E [R2.64], R248 ;  /* 0x000000f802000986 */ /* 0x0003e2000c101904 */
[----:B------:R-:W-:Y:S01]  /*fb6d0*/  ISETP.LT.AND P6, PT, R151, c[0x0][0x178], !P2 ;  /* 0x00005e0097007a0c */ /* 0x000fe200057c1270 */
[----:B------:R-:W4:Y:S01]  /*fb6e0*/  LDL.LU R251, [R1+0xaa8] ;  /* 0x000aa80001fb7983 */ /* 0x000f220000300800 */
[----:B------:R-:W-:Y:S01]  /*fb6f0*/  ISETP.GE.AND P0, PT, R178, c[0x0][0x17c], PT ;  /* 0x00005f00b2007a0c */ /* 0x000fe20003f06270 */
[----:B-1----:R-:W-:-:S04]  /*fb700*/  IMAD.WIDE R176, R181, 0x4, R4 ;  /* 0x00000004b5b07825 */ /* 0x002fc800078e0204 */
[C---:B------:R-:W-:Y:S01]  /*fb710*/  IMAD.WIDE R2, R181.reuse, 0x4, R6 ;  /* 0x00000004b5027825 */ /* 0x040fe200078e0206 */
[----:B------:R-:W-:-:S04]  /*fb720*/  IADD3 R181, R181, c[0x0][0x198], RZ ;  /* 0x00006600b5b57a10 */ /* 0x000fc80007ffe0ff */
[----:B------:R1:W-:Y:S01]  /*fb730*/  @P5 STG.E [R2.64], R185 ;  /* 0x000000b902005986 */ /* 0x0003e2000c101904 */
[----:B------:R1:W-:Y:S01]  /*fb740*/  @P1 STG.E [R176.64], R187 ;  /* 0x000000bbb0001986 */ /* 0x0003e2000c101904 */
[----:B------:R-:W-:Y:S01]  /*fb750*/  ISETP.GE.AND P5, PT, R179, c[0x0][0x17c], PT ;  /* 0x00005f00b3007a0c */ /* 0x000fe20003fa6270 */
[----:B------:R-:W-:-:S04]  /*fb760*/  IMAD.WIDE R178, R181, 0x4, R6 ;  /* 0x00000004b5b27825 */ /* 0x000fc800078e0206 */
[----:B-1----:R-:W-:-:S04]  /*fb770*/  IMAD.WIDE R2, R181, 0x4, R174 ;  /* 0x00000004b5027825 */ /* 0x002fc800078e02ae */
[C---:B------:R-:W-:Y:S01]  /*fb780*/  IMAD.WIDE R176, R181.reuse, 0x4, R172 ;  /* 0x00000004b5b07825 */ /* 0x040fe200078e02ac */
[----:B------:R1:W-:Y:S01]  /*fb790*/  @P4 STG.E [R2.64], R243 ;  /* 0x000000f302004986 */ /* 0x0003e2000c101904 */
[----:B------:R-:W-:Y:S02]  /*fb7a0*/  ISETP.LT.AND P2, PT, R186, c[0x0][0x178], !P2 ;  /* 0x00005e00ba007a0c */ /* 0x000fe40005741270 */
[----:B-1----:R-:W-:Y:S01]  /*fb7b0*/  IMAD.WIDE R2, R181, 0x4, R4 ;  /* 0x00000004b5027825 */ /* 0x002fe200078e0204 */
[----:B---3--:R1:W-:Y:S04]  /*fb7c0*/  @P6 STG.E [R176.64], R246 ;  /* 0x000000f6b0006986 */ /* 0x0083e8000c101904 */
[----:B--2---:R2:W-:Y:S04]  /*fb7d0*/  @P3 STG.E [R178.64], R245 ;  /* 0x000000f5b2003986 */ /* 0x0045e8000c101904 */
[----:B-1----:R-:W3:Y:S04]  /*fb7e0*/  LDL.LU R246, [R1+0x548] ;  /* 0x0005480001f67983 */ /* 0x002ee80000300800 */
[----:B--2---:R-:W2:Y:S01]  /*fb7f0*/  LDL.LU R245, [R1+0x1bdc] ;  /* 0x001bdc0001f57983 */ /* 0x004ea20000300800 */
[----:B------:R-:W2:Y:S02]  /*fb800*/  LDL.LU R250, [R1+0xe5c] ;  /* 0x000e5c0001fa7983 */ /* 0x000ea40000300800 */
[----:B------:R-:W2:Y:S01]  /*fb810*/  LDL.LU R243, [R1+0xaac] ;  /* 0x000aac0001f37983 */ /* 0x000ea20000300800 */
[----:B----4-:R1:W-:Y:S04]  /*fb820*/  @P2 STG.E [R2.64], R244 ;  /* 0x000000f402002986 */ /* 0x0103e8000c101904 */
[----:B-1----:R-:W4:Y:S01]  /*fb830*/  LDL.LU R244, [R1+0x54c] ;  /* 0x00054c0001f47983 */ /* 0x002f220000300800 */
[----:B------:R-:W-:-:S02]  /*fb840*/  ISETP.LT.AND P1, PT, R150, c[0x0][0x178], !P5 ;  /* 0x00005e0096007a0c */ /* 0x000fc40006f21270 */
[----:B------:R-:W-:Y:S02]  /*fb850*/  IADD3 R180, R181, c[0x0][0x198], RZ ;  /* 0x00006600b5b47a10 */ /* 0x000fe40007ffe0ff */
[----:B------:R-:W-:Y:S02]  /*fb860*/  ISETP.LT.AND P3, PT, R151, c[0x0][0x178], !P5 ;  /* 0x00005e0097007a0c */ /* 0x000fe40006f61270 */
[----:B------:R-:W-:Y:S02]  /*fb870*/  IADD3 R178, R115, 0x173, RZ ;  /* 0x0000017373b27810 */ /* 0x000fe40007ffe0ff */
[----:B------:R-:W-:Y:S01]  /*fb880*/  ISETP.LT.AND P6, PT, R111, c[0x0][0x178], !P5 ;  /* 0x00005e006f007a0c */ /* 0x000fe20006fc1270 */
[----:B------:R-:W4:Y:S01]  /*fb890*/  LDL.LU R249, [R1+0x1be8] ;  /* 0x001be80001f97983 */ /* 0x000f220000300800 */
[----:B------:R-:W-:Y:S01]  /*fb8a0*/  IMAD.WIDE R176, R180, 0x4, R174 ;  /* 0x00000004b4b07825 */ /* 0x000fe200078e02ae */
[----:B------:R-:W-:Y:S02]  /*fb8b0*/  ISETP.GE.AND P4, PT, R178, c[0x0][0x17c], PT ;  /* 0x00005f00b2007a0c */ /* 0x000fe40003f86270 */
[----:B------:R-:W-:Y:S01]  /*fb8c0*/  ISETP.LT.AND P5, PT, R186, c[0x0][0x178], !P5 ;  /* 0x00005e00ba007a0c */ /* 0x000fe20006fa1270 */
[C---:B------:R-:W-:Y:S01]  /*fb8d0*/  IMAD.WIDE R2, R180.reuse, 0x4, R6 ;  /* 0x00000004b4027825 */ /* 0x040fe200078e0206 */
[----:B------:R-:W-:Y:S01]  /*fb8e0*/  IADD3 R181, R180, c[0x0][0x198], RZ ;  /* 0x00006600b4b57a10 */ /* 0x000fe20007ffe0ff */
[----:B------:R-:W4:Y:S04]  /*fb8f0*/  LDL.LU R248, [R1+0x13a8] ;  /* 0x0013a80001f87983 */ /* 0x000f280000300800 */
[----:B------:R1:W-:Y:S01]  /*fb900*/  @P1 STG.E [R176.64], R183 ;  /* 0x000000b7b0001986 */ /* 0x0003e2000c101904 */
[----:B------:R-:W-:-:S02]  /*fb910*/  ISETP.LT.AND P1, PT, R150, c[0x0][0x178], !P4 ;  /* 0x00005e0096007a0c */ /* 0x000fc40006721270 */
[----:B------:R-:W-:Y:S01]  /*fb920*/  IADD3 R178, R115, 0x174, RZ ;  /* 0x0000017473b27810 */ /* 0x000fe20007ffe0ff */
[----:B------:R-:W4:Y:S01]  /*fb930*/  LDL.LU R185, [R1+0xc88] ;  /* 0x000c880001b97983 */ /* 0x000f220000300800 */
[----:B------:R-:W4:Y:S01]  /*fb940*/  LDL.LU R187, [R1+0x848] ;  /* 0x0008480001bb7983 */ /* 0x000f220000300800 */
[----:B-1----:R-:W-:Y:S01]  /*fb950*/  IMAD.WIDE R176, R180, 0x4, R172 ;  /* 0x00000004b4b07825 */ /* 0x002fe200078e02ac */
[----:B------:R-:W-:-:S03]  /*fb960*/  ISETP.GE.AND P2, PT, R178, c[0x0][0x17c], PT ;  /* 0x00005f00b2007a0c */ /* 0x000fc60003f46270 */
[----:B------:R-:W-:Y:S01]  /*fb970*/  IMAD.WIDE R178, R180, 0x4, R4 ;  /* 0x00000004b4b27825 */ /* 0x000fe200078e0204 */
[----:B------:R-:W-:Y:S03]  /*fb980*/  @P3 STG.E [R176.64], R184 ;  /* 0x000000b8b0003986 */ /* 0x000fe6000c101904 */
[----:B------:R1:W-:Y:S01]  /*fb990*/  @P6 STG.E [R2.64], R251 ;  /* 0x000000fb02006986 */ /* 0x0003e2000c101904 */
[----:B------:R-:W-:Y:S02]  /*fb9a0*/  ISETP.LT.AND P3, PT, R151, c[0x0][0x178], !P4 ;  /* 0x00005e0097007a0c */ /* 0x000fe40006761270 */
[----:B------:R-:W-:Y:S01]  /*fb9b0*/  ISETP.LT.AND P6, PT, R111, c[0x0][0x178], !P4 ;  /* 0x00005e006f007a0c */ /* 0x000fe200067c1270 */
[----:B-1----:R-:W-:-:S04]  /*fb9c0*/  IMAD.WIDE R2, R181, 0x4, R174 ;  /* 0x00000004b5027825 */ /* 0x002fc800078e02ae */
[C---:B------:R-:W-:Y:S01]  /*fb9d0*/  IMAD.WIDE R176, R181.reuse, 0x4, R172 ;  /* 0x00000004b5b07825 */ /* 0x040fe200078e02ac */
[----:B------:R-:W-:Y:S01]  /*fb9e0*/  ISETP.LT.AND P4, PT, R186, c[0x0][0x178], !P4 ;  /* 0x00005e00ba007a0c */ /* 0x000fe20006781270 */
[----:B---3--:R1:W-:Y:S04]  /*fb9f0*/  @P5 STG.E [R178.64], R246 ;  /* 0x000000f6b2005986 */ /* 0x0083e8000c101904 */
[----:B--2---:R2:W-:Y:S01]  /*fba00*/  @P1 STG.E [R2.64], R245 ;  /* 0x000000f502001986 */ /* 0x0045e2000c101904 */
[----:B------:R-:W-:Y:S03]  /*fba10*/  @P3 STG.E [R176.64], R250 ;  /* 0x000000fab0003986 */ /* 0x000fe6000c101904 */
[----:B-1----:R-:W3:Y:S04]  /*fba20*/  LDL.LU R246, [R1+0x1bec] ;  /* 0x001bec0001f67983 */ /* 0x002ee80000300800 */
[----:B--2---:R-:W2:Y:S01]  /*fba30*/  LDL.LU R245, [R1+0x13ac] ;  /* 0x0013ac0001f57983 */ /* 0x004ea20000300800 */
[----:B------:R-:W-:-:S05]  /*fba40*/  IMAD.WIDE R2, R181, 0x4, R6 ;  /* 0x00000004b5027825 */ /* 0x000fca00078e0206 */
[----:B------:R1:W-:Y:S04]  /*fba50*/  @P6 STG.E [R2.64], R243 ;  /* 0x000000f302006986 */ /* 0x0003e8000c101904 */
[----:B-1----:R-:W2:Y:S01]  /*fba60*/  LDL.LU R243, [R1+0xc8c] ;  /* 0x000c8c0001f37983 */ /* 0x002ea20000300800 */
[----:B------:R-:W-:-:S04]  /*fba70*/  IADD3 R178, R115, 0x175, RZ ;  /* 0x0000017573b27810 */ /* 0x000fc80007ffe0ff */
[----:B------:R-:W-:Y:S01]  /*fba80*/  ISETP.GE.AND P1, PT, R178, c[0x0][0x17c], PT ;  /* 0x00005f00b2007a0c */ /* 0x000fe20003f26270 */
[----:B------:R-:W-:-:S05]  /*fba90*/  IMAD.WIDE R178, R181, 0x4, R4 ;  /* 0x00000004b5b27825 */ /* 0x000fca00078e0204 */
[----:B----4-:R1:W-:Y:S04]  /*fbaa0*/  @P4 STG.E [R178.64], R244 ;  /* 0x000000f4b2004986 */ /* 0x0103e8000c101904 */
[----:B-1----:R-:W4:Y:S01]  /*fbab0*/  LDL.LU R244, [R1+0x84c] ;  /* 0x00084c0001f47983 */ /* 0x002f220000300800 */
[----:B------:R-:W-:Y:S02]  /*fbac0*/  ISETP.LT.AND P5, PT, R150, c[0x0][0x178], !P2 ;  /* 0x00005e0096007a0c */ /* 0x000fe400057a1270 */
[----:B------:R-:W-:Y:S02]  /*fbad0*/  IADD3 R180, R181, c[0x0][0x198], RZ ;  /* 0x00006600b5b47a10 */ /* 0x000fe40007ffe0ff */
[----:B------:R-:W-:Y:S02]  /*fbae0*/  ISETP.LT.AND P3, PT, R151, c[0x0][0x178], !P2 ;  /* 0x00005e0097007a0c */ /* 0x000fe40005761270 */
[----:B------:R-:W-:Y:S01]  /*fbaf0*/  ISETP.LT.AND P4, PT, R111, c[0x0][0x178], !P2 ;  /* 0x00005e006f007a0c */ /* 0x000fe20005781270 */
[----:B------:R-:W-:Y:S01]  /*fbb00*/  ISETP.LT.AND P2, PT, R186, c[0x0][0x178], !P2 ;  /* 0x00005e00ba007a0c */ /* 0x000fe20005741270 */
[----:B------:R-:W-:Y:S01]  /*fbb10*/  ISETP.LT.AND P6, PT, R151, c[0x0][0x178], !P1 ;  /* 0x00005e0097007a0c */ /* 0x000fe20004fc1270 */
[----:B------:R-:W-:-:S04]  /*fbb20*/  IMAD.WIDE R176, R180, 0x4, R174 ;  /* 0x00000004b4b07825 */ /* 0x000fc800078e02ae */
[----:B------:R-:W-:-:S04]  /*fbb30*/  IMAD.WIDE R2, R180, 0x4, R6 ;  /* 0x00000004b4027825 */ /* 0x000fc800078e0206 */
[----:B------:R-:W-:Y:S01]  /*fbb40*/  IMAD.WIDE R178, R180, 0x4, R4 ;  /* 0x00000004b4b27825 */ /* 0x000fe200078e0204 */
[----:B------:R-:W4:Y:S04]  /*fbb50*/  LDL.LU R184, [R1+0x1398] ;  /* 0x0013980001b87983 */ /* 0x000f280000300800 */
[----:B------:R1:W-:Y:S01]  /*fbb60*/  @P5 STG.E [R176.64], R249 ;  /* 0x000000f9b0005986 */ /* 0x0003e2000c101904 */
[----:B------:R-:W-:Y:S02]  /*fbb70*/  ISETP.LT.AND P5, PT, R150, c[0x0][0x178], !P1 ;  /* 0x00005e0096007a0c */ /* 0x000fe40004fa1270 */
[C---:B------:R-:W-:Y:S01]  /*fbb80*/  IADD3 R181, R180.reuse, c[0x0][0x198], RZ ;  /* 0x00006600b4b57a10 */ /* 0x040fe20007ffe0ff */
[----:B-1----:R-:W-:Y:S01]  /*fbb90*/  IMAD.WIDE R176, R180, 0x4, R172 ;  /* 0x00000004b4b07825 */ /* 0x002fe200078e02ac */
[----:B------:R-:W4:Y:S04]  /*fbba0*/  LDL.LU R249, [R1+0xa98] ;  /* 0x000a980001f97983 */ /* 0x000f280000300800 */
[----:B------:R1:W-:Y:S01]  /*fbbb0*/  @P3 STG.E [R176.64], R248 ;  /* 0x000000f8b0003986 */ /* 0x0003e2000c101904 */
[----:B------:R1:W-:Y:S02]  /*fbbc0*/  @P4 STG.E [R2.64], R185 ;  /* 0x000000b902004986 */ /* 0x0003e4000c101904 */
[----:B------:R-:W-:Y:S01]  /*fbbd0*/  @P2 STG.E [R178.64], R187 ;  /* 0x000000bbb2002986 */ /* 0x000fe2000c101904 */
[----:B------:R-:W-:Y:S01]  /*fbbe0*/  ISETP.LT.AND P2, PT, R111, c[0x0][0x178], !P1 ;  /* 0x00005e006f007a0c */ /* 0x000fe20004f41270 */
[----:B-1----:R-:W-:-:S04]  /*fbbf0*/  IMAD.WIDE R176, R181, 0x4, R174 ;  /* 0x00000004b5b07825 */ /* 0x002fc800078e02ae */
[----:B------:R-:W-:Y:S01]  /*fbc00*/  IMAD.WIDE R2, R181, 0x4, R172 ;  /* 0x00000004b5027825 */ /* 0x000fe200078e02ac */
[----:B------:R-:W4:Y:S01]  /*fbc10*/  LDL.LU R248, [R1+0x1c0c] ;  /* 0x001c0c0001f87983 */ /* 0x000f220000300800 */
[----:B------:R-:W-:-:S03]  /*fbc20*/  ISETP.LT.AND P1, PT, R186, c[0x0][0x178], !P1 ;  /* 0x00005e00ba007a0c */ /* 0x000fc60004f21270 */
[----:B---3--:R1:W-:Y:S04]  /*fbc30*/  @P5 STG.E [R176.64], R246 ;  /* 0x000000f6b0005986 */ /* 0x0083e8000c101904 */
[----:B--2---:R2:W-:Y:S04]  /*fbc40*/  @P6 STG.E [R2.64], R245 ;  /* 0x000000f502006986 */ /* 0x0045e8000c101904 */
[----:B-1----:R-:W3:Y:S01]  /*fbc50*/  LDL.LU R246, [R1+0x172c] ;  /* 0x00172c0001f67983 */ /* 0x002ee20000300800 */
[----:B--2---:R-:W-:-:S03]  /*fbc60*/  IMAD.WIDE R2, R181, 0x4, R6 ;  /* 0x00000004b5027825 */ /* 0x004fc600078e0206 */
[----:B------:R-:W2:Y:S04]  /*fbc70*/  LDL.LU R245, [R1+0x139c] ;  /* 0x00139c0001f57983 */ /* 0x000ea80000300800 */
[----:B------:R1:W-:Y:S04]  /*fbc80*/  @P2 STG.E [R2.64], R243 ;  /* 0x000000f302002986 */ /* 0x0003e8000c101904 */
[----:B-1----:R-:W2:Y:S01]  /*fbc90*/  LDL.LU R2, [R1+0x1c08] ;  /* 0x001c080001027983 */ /* 0x002ea20000300800 */
[----:B------:R-:W3:Y:S02]  /*fbca0*/  LDL.LU R3, [R1+0x1728] ;  /* 0x0017280001037983 */ /* 0x000ee40000300800 */
[----:B------:R-:W-:-:S05]  /*fbcb0*/  IMAD.WIDE R176, R181, 0x4, R4 ;  /* 0x00000004b5b07825 */ /* 0x000fca00078e0204 */
[----:B----4-:R1:W-:Y:S04]  /*fbcc0*/  @P1 STG.E [R176.64], R244 ;  /* 0x000000f4b0001986 */ /* 0x0103e8000c101904 */
[----:B-1----:R-:W4:Y:S01]  /*fbcd0*/  LDL.LU R244, [R1+0xa9c] ;  /* 0x000a9c0001f47983 */ /* 0x002f220000300800 */
[C---:B------:R-:W-:Y:S02]  /*fbce0*/  IADD3 R182, R115.reuse, 0x176, RZ ;  /* 0x0000017673b67810 */ /* 0x040fe40007ffe0ff */
[----:B------:R-:W-:Y:S01]  /*fbcf0*/  IADD3 R183, R115, 0x177, RZ ;  /* 0x0000017773b77810 */ /* 0x000fe20007ffe0ff */
[----:B------:R-:W4:Y:S01]  /*fbd00*/  LDL.LU R251, [R1+0x1c38] ;  /* 0x001c380001fb7983 */ /* 0x000f220000300800 */
[----:B------:R-:W4:Y:S01]  /*fbd10*/  LDL.LU R250, [R1+0x1bf8] ;  /* 0x001bf80001fa7983 */ /* 0x000f220000300800 */
[----:B------:R-:W-:Y:S01]  /*fbd20*/  ISETP.GE.AND P3, PT, R182, c[0x0][0x17c], PT ;  /* 0x00005f00b6007a0c */ /* 0x000fe20003f66270 */
[----:B------:R-:W-:Y:S01]  /*fbd30*/  IADD3 R182, R181, c[0x0][0x198], RZ ;  /* 0x00006600b5b67a10 */ /* 0x000fe20007ffe0ff */
[----:B------:R-:W-:Y:S01]  /*fbd40*/  ISETP.GE.AND P2, PT, R183, c[0x0][0x17c], PT ;  /* 0x00005f00b7007a0c */ /* 0x000fe20003f46270 */
[----:B------:R-:W4:Y:S01]  /*fbd50*/  LDL.LU R185, [R1+0x1718] ;  /* 0x0017180001b97983 */ /* 0x000f220000300800 */
[----:B------:R-:W-:-:S02]  /*fbd60*/  ISETP.LT.AND P5, PT, R150, c[0x0][0x178], !P3 ;  /* 0x00005e0096007a0c */ /* 0x000fc40005fa1270 */
[----:B------:R-:W-:Y:S02]  /*fbd70*/  ISETP.LT.AND P4, PT, R151, c[0x0][0x178], !P3 ;  /* 0x00005e0097007a0c */ /* 0x000fe40005f81270 */
[----:B------:R-:W-:Y:S01]  /*fbd80*/  ISETP.LT.AND P6, PT, R111, c[0x0][0x178], !P3 ;  /* 0x00005e006f007a0c */ /* 0x000fe20005fc1270 */
[----:B------:R-:W-:-:S04]  /*fbd90*/  IMAD.WIDE R178, R182, 0x4, R174 ;  /* 0x00000004b6b27825 */ /* 0x000fc800078e02ae */
[----:B------:R-:W-:Y:S01]  /*fbda0*/  IMAD.WIDE R180, R182, 0x4, R172 ;  /* 0x00000004b6b47825 */ /* 0x000fe200078e02ac */
[----:B------:R-:W-:Y:S01]  /*fbdb0*/  ISETP.LT.AND P3, PT, R186, c[0x0][0x178], !P3 ;  /* 0x00005e00ba007a0c */ /* 0x000fe20005f61270 */
[----:B------:R-:W4:Y:S02]  /*fbdc0*/  LDL.LU R187, [R1+0xe68] ;  /* 0x000e680001bb7983 */ /* 0x000f240000300800 */
[----:B------:R-:W4:Y:S01]  /*fbdd0*/  LDL.LU R243, [R1+0x1c3c] ;  /* 0x001c3c0001f37983 */ /* 0x000f220000300800 */
[----:B------:R-:W-:Y:S02]  /*fbde0*/  ISETP.LT.AND P1, PT, R111, c[0x0][0x178], !P2 ;  /* 0x00005e006f007a0c */ /* 0x000fe40005721270 */
[----:B------:R-:W-:-:S05]  /*fbdf0*/  IADD3 R183, R182, c[0x0][0x198], RZ ;  /* 0x00006600b6b77a10 */ /* 0x000fca0007ffe0ff */
[----:B------:R-:W-:Y:S01]  /*fbe00*/  IMAD.WIDE R176, R183, 0x4, R174 ;  /* 0x00000004b7b07825 */ /* 0x000fe200078e02ae */
[----:B--2---:R-:W-:Y:S03]  /*fbe10*/  @P5 STG.E [R178.64], R2 ;  /* 0x00000002b2005986 */ /* 0x004fe6000c101904 */
[----:B---3--:R1:W-:Y:S01]  /*fbe20*/  @P4 STG.E [R180.64], R3 ;  /* 0x00000003b4004986 */ /* 0x0083e2000c101904 */
[----:B------:R-:W-:Y:S02]  /*fbe30*/  ISETP.LT.AND P5, PT, R150, c[0x0][0x178], !P2 ;  /* 0x00005e0096007a0c */ /* 0x000fe400057a1270 */
[----:B------:R-:W-:Y:S01]  /*fbe40*/  ISETP.LT.AND P4, PT, R151, c[0x0][0x178], !P2 ;  /* 0x00005e0097007a0c */ /* 0x000fe20005781270 */
[----:B------:R-:W-:Y:S02]  /*fbe50*/  ISETP.LT.AND P2, PT, R186, c[0x0][0x178], !P2 ;  /* 0x00005e00ba007a0c */ /* 0x000fe40005741270 */
[----:B-1----:R-:W-:-:S04]  /*fbe60*/  IMAD.WIDE R2, R182, 0x4, R6 ;  /* 0x00000004b6027825 */ /* 0x002fc800078e0206 */
[C---:B------:R-:W-:Y:S01]  /*fbe70*/  IMAD.WIDE R178, R183.reuse, 0x4, R172 ;  /* 0x00000004b7b27825 */ /* 0x040fe200078e02ac */
[----:B------:R1:W-:Y:S03]  /*fbe80*/  @P6 STG.E [R2.64], R184 ;  /* 0x000000b802006986 */ /* 0x0003e6000c101904 */
[----:B------:R-:W-:-:S04]  /*fbe90*/  IMAD.WIDE R180, R183, 0x4, R6 ;  /* 0x00000004b7b47825 */ /* 0x000fc800078e0206 */
[----:B-1----:R-:W-:-:S05]  /*fbea0*/  IMAD.WIDE R2, R182, 0x4, R4 ;  /* 0x00000004b6027825 */ /* 0x002fca00078e0204 */
[----:B------:R-:W-:Y:S01]  /*fbeb0*/  @P3 STG.E [R2.64], R249 ;  /* 0x000000f902003986 */ /* 0x000fe2000c101904 */
[----:B------:R-:W-:Y:S02]  /*fbec0*/  @P5 STG.E [R176.64], R248 ;  /* 0x000000f8b0005986 */ /* 0x000fe4000c101904 */
[----:B------:R1:W-:Y:S02]  /*fbed0*/  @P4 STG.E [R178.64], R246 ;  /* 0x000000f6b2004986 */ /* 0x0003e4000c101904 */
[----:B------:R2:W-:Y:S01]  /*fbee0*/  @P1 STG.E [R180.64], R245 ;  /* 0x000000f5b4001986 */ /* 0x0005e2000c101904 */
[----:B-1----:R-:W3:Y:S01]  /*fbef0*/  LDL.LU R246, [R1+0x1bfc] ;  /* 0x001bfc0001f67983 */ /* 0x002ee20000300800 */
[----:B--2---:R-:W2:Y:S02]  /*fbf00*/  LDL.LU R245, [R1+0x171c] ;  /* 0x00171c0001f57983 */ /* 0x004ea40000300800 */
[----:B------:R-:W-:-:S05]  /*fbf10*/  IMAD.WIDE R2, R183, 0x4, R4 ;  /* 0x00000004b7027825 */ /* 0x000fca00078e0204 */
[----:B----4-:R1:W-:Y:S04]  /*fbf20*/  @P2 STG.E [R2.64], R244 ;  /* 0x000000f402002986 */ /* 0x0103e8000c101904 */
[----:B-1----:R-:W4:Y:S01]  /*fbf30*/  LDL.LU R244, [R1+0xe6c] ;  /* 0x000e6c0001f47983 */ /* 0x002f220000300800 */
[----:B------:R-:W-:Y:S02]  /*fbf40*/  IADD3 R184, R115, 0x178, RZ ;  /* 0x0000017873b87810 */ /* 0x000fe40007ffe0ff */
[----:B------:R-:W-:Y:S02]  /*fbf50*/  IADD3 R176, R183, c[0x0][0x198], RZ ;  /* 0x00006600b7b07a10 */ /* 0x000fe40007ffe0ff */
[----:B------:R-:W-:Y:S02]  /*fbf60*/  ISETP.LT.AND P2, PT, R150, c[0x0][0x178], !P0 ;  /* 0x00005e0096007a0c */ /* 0x000fe40004741270 */
[----:B------:R-:W-:-:S02]  /*fbf70*/  IADD3 R177, R115, 0x17a, RZ ;  /* 0x0000017a73b17810 */ /* 0x000fc40007ffe0ff */
[----:B------:R-:W-:Y:S01]  /*fbf80*/  ISETP.GE.AND P6, PT, R184, c[0x0][0x17c], PT ;  /* 0x00005f00b8007a0c */ /* 0x000fe20003fc6270 */
[----:B------:R-:W4:Y:S01]  /*fbf90*/  LDL.LU R249, [R1+0x1c68] ;  /* 0x001c680001f97983 */ /* 0x000f220000300800 */
[C---:B------:R-:W-:Y:S01]  /*fbfa0*/  IMAD.WIDE R182, R176.reuse, 0x4, R174 ;  /* 0x00000004b0b67825 */ /* 0x040fe200078e02ae */
[----:B------:R-:W-:Y:S02]  /*fbfb0*/  IADD3 R2, R176, c[0x0][0x198], RZ ;  /* 0x00006600b0027a10 */ /* 0x000fe40007ffe0ff */
[----:B------:R-:W-:Y:S02]  /*fbfc0*/  ISETP.LT.AND P3, PT, R150, c[0x0][0x178], !P6 ;  /* 0x00005e0096007a0c */ /* 0x000fe40007761270 */
[----:B------:R-:W-:Y:S02]  /*fbfd0*/  ISETP.LT.AND P1, PT, R151, c[0x0][0x178], !P6 ;  /* 0x00005e0097007a0c */ /* 0x000fe40007721270 */
[----:B------:R-:W-:Y:S01]  /*fbfe0*/  ISETP.LT.AND P5, PT, R111, c[0x0][0x178], !P6 ;  /* 0x00005e006f007a0c */ /* 0x000fe200077a1270 */
[----:B------:R-:W-:-:S02]  /*fbff0*/  ISETP.LT.AND P6, PT, R186, c[0x0][0x178], !P6 ;  /* 0x00005e00ba007a0c */ /* 0x000fc400077c1270 */
[----:B------:R-:W-:Y:S01]  /*fc000*/  IMAD.WIDE R180, R176, 0x4, R172 ;  /* 0x00000004b0b47825 */ /* 0x000fe200078e02ac */
[----:B------:R-:W-:-:S03]  /*fc010*/  ISETP.GE.AND P4, PT, R177, c[0x0][0x17c], PT ;  /* 0x00005f00b1007a0c */ /* 0x000fc60003f86270 */
[----:B------:R-:W-:-:S04]  /*fc020*/  IMAD.WIDE R178, R176, 0x4, R6 ;  /* 0x00000004b0b27825 */ /* 0x000fc800078e0206 */
[----:B------:R-:W-:Y:S01]  /*fc030*/  IMAD.WIDE R176, R176, 0x4, R4 ;  /* 0x00000004b0b07825 */ /* 0x000fe200078e0204 */
[----:B------:R-:W4:Y:S04]  /*fc040*/  LDL.LU R248, [R1+0x1c28] ;  /* 0x001c280001f87983 */ /* 0x000f280000300800 */
[----:B------:R1:W-:Y:S01]  /*fc050*/  @P3 STG.E [R182.64], R251 ;  /* 0x000000fbb6003986 */ /* 0x0003e2000c101904 */
[----:B------:R-:W-:Y:S02]  /*fc060*/  @P1 STG.E [R180.64], R250 ;  /* 0x000000fab4001986 */ /* 0x000fe4000c101904 */
[----:B------:R1:W-:Y:S02]  /*fc070*/  @P5 STG.E [R178.64], R185 ;  /* 0x000000b9b2005986 */ /* 0x0003e4000c101904 */
[----:B------:R1:W-:Y:S01]  /*fc080*/  @P6 STG.E [R176.64], R187 ;  /* 0x000000bbb0006986 */ /* 0x0003e2000c101904 */
[----:B------:R-:W-:Y:S01]  /*fc090*/  ISETP.LT.AND P3, PT, R151, c[0x0][0x178], !P0 ;  /* 0x00005e0097007a0c */ /* 0x000fe20004761270 */
[C---:B-1----:R-:W-:Y:S01]  /*fc0a0*/  IMAD.WIDE R182, R2.reuse, 0x4, R174 ;  /* 0x0000000402b67825 */ /* 0x042fe200078e02ae */
[----:B------:R-:W4:Y:S04]  /*fc0b0*/  LDL.LU R185, [R1+0x1a78] ;  /* 0x001a780001b97983 */ /* 0x000f280000300800 */
[----:B------:R1:W-:Y:S01]  /*fc0c0*/  @P2 STG.E [R182.64], R243 ;  /* 0x000000f3b6002986 */ /* 0x0003e2000c101904 */
[----:B------:R-:W-:Y:S01]  /*fc0d0*/  ISETP.LT.AND P2, PT, R111, c[0x0][0x178], !P0 ;  /* 0x00005e006f007a0c */ /* 0x000fe20004741270 */
[----:B------:R-:W-:-:S04]  /*fc0e0*/  IMAD.WIDE R178, R2, 0x4, R172 ;  /* 0x0000000402b27825 */ /* 0x000fc800078e02ac */
[----:B------:R-:W4:Y:S01]  /*fc0f0*/  LDL.LU R187, [R1+0x1018] ;  /* 0x0010180001bb7983 */ /* 0x000f220000300800 */
[----:B------:R-:W-:Y:S01]  /*fc100*/  ISETP.LT.AND P0, PT, R186, c[0x0][0x178], !P0 ;  /* 0x00005e00ba007a0c */ /* 0x000fe20004701270 */
[C---:B------:R-:W-:Y:S01]  /*fc110*/  IMAD.WIDE R176, R2.reuse, 0x4, R6 ;  /* 0x0000000402b07825 */ /* 0x040fe200078e0206 */
[----:B------:R-:W-:Y:S01]  /*fc120*/  IADD3 R3, R115, 0x17b, RZ ;  /* 0x0000017b73037810 */ /* 0x000fe20007ffe0ff */
[----:B-1----:R-:W4:Y:S01]  /*fc130*/  LDL.LU R243, [R1+0x1c6c] ;  /* 0x001c6c0001f37983 */ /* 0x002f220000300800 */
[C---:B------:R-:W-:Y:S02]  /*fc140*/  IADD3 R182, R2.reuse, c[0x0][0x198], RZ ;  /* 0x0000660002b67a10 */ /* 0x040fe40007ffe0ff */
[----:B------:R-:W-:Y:S01]  /*fc150*/  ISETP.GE.AND P1, PT, R3, c[0x0][0x17c], PT ;  /* 0x00005f0003007a0c */ /* 0x000fe20003f26270 */
[----:B------:R-:W-:Y:S01]  /*fc160*/  IMAD.WIDE R2, R2, 0x4, R4 ;  /* 0x0000000402027825 */ /* 0x000fe200078e0204 */
[----:B---3--:R1:W-:Y:S03]  /*fc170*/  @P3 STG.E [R178.64], R246 ;  /* 0x000000f6b2003986 */ /* 0x0083e6000c101904 */
[----:B--2---:R2:W-:Y:S01]  /*fc180*/  @P2 STG.E [R176.64], R245 ;  /* 0x000000f5b0002986 */ /* 0x0045e2000c101904 */
[----:B-1----:R-:W3:Y:S01]  /*fc190*/  LDL.LU R246, [R1+0x1c2c] ;  /* 0x001c2c0001f67983 */ /* 0x002ee20000300800 */
[----:B--2---:R-:W2:Y:S03]  /*fc1a0*/  LDL.LU R245, [R1+0x1a7c] ;  /* 0x001a7c0001f57983 */ /* 0x004ea60000300800 */
[----:B----4-:R1:W-:Y:S04]  /*fc1b0*/  @P0 STG.E [R2.64], R244 ;  /* 0x000000f402000986 */ /* 0x0103e8000c101904 */
[----:B-1----:R-:W4:Y:S01]  /*fc1c0*/  LDL.LU R244, [R1+0x101c] ;  /* 0x00101c0001f47983 */ /* 0x002f220000300800 */
[----:B------:R-:W-:-:S02]  /*fc1d0*/  ISETP.LT.AND P6, PT, R150, c[0x0][0x178], !P4 ;  /* 0x00005e0096007a0c */ /* 0x000fc400067c1270 */
[----:B------:R-:W-:Y:S01]  /*fc1e0*/  ISETP.LT.AND P5, PT, R151, c[0x0][0x178], !P4 ;  /* 0x00005e0097007a0c */ /* 0x000fe200067a1270 */
[----:B------:R-:W-:-:S04]  /*fc1f0*/  IMAD.WIDE R180, R182, 0x4, R174 ;  /* 0x00000004b6b47825 */ /* 0x000fc800078e02ae */
[----:B------:R-:W-:Y:S01]  /*fc200*/  IMAD.WIDE R178, R182, 0x4, R172 ;  /* 0x00000004b6b27825 */ /* 0x000fe200078e02ac */
[----:B------:R-:W4:Y:S03]  /*fc210*/  LDL.LU R184, [R1+0x1c88] ;  /* 0x001c880001b87983 */ /* 0x000f260000300800 */
[----:B------:R-:W4:Y:S01]  /*fc220*/  LDL.LU R251, [R1+0x1c58] ;  /* 0x001c580001fb7983 */ /* 0x000f220000300800 */
[----:B------:R-:W-:Y:S01]  /*fc230*/  ISETP.LT.AND P3, PT, R151, c[0x0][0x178], !P1 ;  /* 0x00005e0097007a0c */ /* 0x000fe20004f61270 */
[----:B------:R1:W-:Y:S01]  /*fc240*/  @P6 STG.E [R180.64], R249 ;  /* 0x000000f9b4006986 */ /* 0x0003e2000c101904 */
[----:B------:R-:W-:Y:S01]  /*fc250*/  ISETP.LT.AND P6, PT, R111, c[0x0][0x178], !P4 ;  /* 0x00005e006f007a0c */ /* 0x000fe200067c1270 */
[----:B------:R-:W-:Y:S02]  /*fc260*/  ISETP.LT.AND P4, PT, R186, c[0x0][0x178], !P4 ;  /* 0x00005e00ba007a0c */ /* 0x000fe40006781270 */
[----:B------:R1:W-:Y:S01]  /*fc270*/  @P5 STG.E [R178.64], R248 ;  /* 0x000000f8b2005986 */ /* 0x0003e2000c101904 */
[----:B------:R-:W-:-:S02]  /*fc280*/  ISETP.LT.AND P5, PT, R150, c[0x0][0x178], !P1 ;  /* 0x00005e0096007a0c */ /* 0x000fc40004fa1270 */
[----:B------:R-:W-:Y:S01]  /*fc290*/  ISETP.LT.AND P0, PT, R111, c[0x0][0x178], !P1 ;  /* 0x00005e006f007a0c */ /* 0x000fe20004f01270 */
[----:B------:R-:W-:-:S04]  /*fc2a0*/  IMAD.WIDE R2, R182, 0x4, R6 ;  /* 0x00000004b6027825 */ /* 0x000fc800078e0206 */
[C---:B------:R-:W-:Y:S01]  /*fc2b0*/  IMAD.WIDE R176, R182.reuse, 0x4, R4 ;  /* 0x00000004b6b07825 */ /* 0x040fe200078e0204 */
[----:B-1----:R-:W-:Y:S01]  /*fc2c0*/  IADD3 R180, R182, c[0x0][0x198], RZ ;  /* 0x00006600b6b47a10 */ /* 0x002fe20007ffe0ff */
[----:B------:R-:W4:Y:S04]  /*fc2d0*/  LDL.LU R249, [R1+0x1c18] ;  /* 0x001c180001f97983 */ /* 0x000f280000300800 */
[----:B------:R1:W-:Y:S01]  /*fc2e0*/  @P6 STG.E [R2.64], R185 ;  /* 0x000000b902006986 */ /* 0x0003e2000c101904 */
[----:B------:R-:W-:-:S03]  /*fc2f0*/  IMAD.WIDE R178, R180, 0x4, R174 ;  /* 0x00000004b4b27825 */ /* 0x000fc600078e02ae */
[----:B------:R1:W-:Y:S01]  /*fc300*/  @P4 STG.E [R176.64], R187 ;  /* 0x000000bbb0004986 */ /* 0x0003e2000c101904 */
[----:B------:R-:W-:-:S03]  /*fc310*/  ISETP.LT.AND P1, PT, R186, c[0x0][0x178], !P1 ;  /* 0x00005e00ba007a0c */ /* 0x000fc60004f21270 */
[----:B------:R1:W-:Y:S04]  /*fc320*/  @P5 STG.E [R178.64], R243 ;  /* 0x000000f3b2005986 */ /* 0x0003e8000c101904 */
[----:B-1----:R-:W4:Y:S01]  /*fc330*/  LDL.LU R185, [R1+0x1028] ;  /* 0x0010280001b97983 */ /* 0x002f220000300800 */
[----:B------:R-:W-:-:S04]  /*fc340*/  IMAD.WIDE R2, R180, 0x4, R172 ;  /* 0x00000004b4027825 */ /* 0x000fc800078e02ac */
[C---:B------:R-:W-:Y:S01]  /*fc350*/  IMAD.WIDE R176, R180.reuse, 0x4, R6 ;  /* 0x00000004b4b07825 */ /* 0x040fe200078e0206 */
[----:B------:R-:W4:Y:S04]  /*fc360*/  LDL.LU R243, [R1+0x1c8c] ;  /* 0x001c8c0001f37983 */ /* 0x000f280000300800 */
[----:B---3--:R-:W-:Y:S01]  /*fc370*/  @P3 STG.E [R2.64], R246 ;  /* 0x000000f602003986 */ /* 0x008fe2000c101904 */
[----:B--2---:R1:W-:Y:S03]  /*fc380*/  @P0 STG.E [R176.64], R245 ;  /* 0x000000f5b0000986 */ /* 0x0043e6000c101904 */
[----:B-1----:R-:W2:Y:S01]  /*fc390*/  LDL.LU R245, [R1+0x1c5c] ;  /* 0x001c5c0001f57983 */ /* 0x002ea20000300800 */
[----:B------:R-:W3:Y:S02]  /*fc3a0*/  LDL.LU R246, [R1+0x1c1c] ;  /* 0x001c1c0001f67983 */ /* 0x000ee40000300800 */
[----:B------:R-:W-:-:S05]  /*fc3b0*/  IMAD.WIDE R2, R180, 0x4, R4 ;  /* 0x00000004b4027825 */ /* 0x000fca00078e0204 */
[----:B----4-:R1:W-:Y:S04]  /*fc3c0*/  @P1 STG.E [R2.64], R244 ;  /* 0x000000f402001986 */ /* 0x0103e8000c101904 */
[----:B-1----:R-:W4:Y:S01]  /*fc3d0*/  LDL.LU R244, [R1+0x102c] ;  /* 0x00102c0001f47983 */ /* 0x002f220000300800 */
[C---:B------:R-:W-:Y:S02]  /*fc3e0*/  IADD3 R183, R115.reuse, 0x17c, RZ ;  /* 0x0000017c73b77810 */ /* 0x040fe40007ffe0ff */
[C---:B------:R-:W-:Y:S02]  /*fc3f0*/  IADD3 R181, R115.reuse, 0x17e, RZ ;  /* 0x0000017e73b57810 */ /* 0x040fe40007ffe0ff */
[----:B------:R-:W-:Y:S01]  /*fc400*/  IADD3 R182, R115, 0x17d, RZ ;  /* 0x0000017d73b67810 */ /* 0x000fe20007ffe0ff */
[----:B------:R-:W4:Y:S01]  /*fc410*/  LDL.LU R250, [R1+0x1c98] ;  /* 0x001c980001fa7983 */ /* 0x000f220000300800 */
[----:B------:R-:W-:-:S02]  /*fc420*/  ISETP.GE.AND P6, PT, R183, c[0x0][0x17c], PT ;  /* 0x00005f00b7007a0c */ /* 0x000fc40003fc6270 */
[----:B------:R-:W-:Y:S02]  /*fc430*/  ISETP.GE.AND P2, PT, R181, c[0x0][0x17c], PT ;  /* 0x00005f00b5007a0c */ /* 0x000fe40003f46270 */
[----:B------:R-:W-:Y:S01]  /*fc440*/  ISETP.GE.AND P3, PT, R182, c[0x0][0x17c], PT ;  /* 0x00005f00b6007a0c */ /* 0x000fe20003f66270 */
[----:B------:R-:W4:Y:S01]  /*fc450*/  LDL.LU R248, [R1+0x1c78] ;  /* 0x001c780001f87983 */ /* 0x000f220000300800 */
[----:B------:R-:W-:Y:S02]  /*fc460*/  ISETP.LT.AND P4, PT, R150, c[0x0][0x178], !P6 ;  /* 0x00005e0096007a0c */ /* 0x000fe40007781270 */
[----:B------:R-:W-:Y:S02]  /*fc470*/  ISETP.LT.AND P5, PT, R151, c[0x0][0x178], !P6 ;  /* 0x00005e0097007a0c */ /* 0x000fe400077a1270 */
[----:B------:R-:W-:Y:S02]  /*fc480*/  IADD3 R181, R180, c[0x0][0x198], RZ ;  /* 0x00006600b4b57a10 */ /* 0x000fe40007ffe0ff */
[----:B------:R-:W-:-:S02]  /*fc490*/  ISETP.LT.AND P0, PT, R111, c[0x0][0x178], !P6 ;  /* 0x00005e006f007a0c */ /* 0x000fc40007701270 */
[----:B------:R-:W-:Y:S01]  /*fc4a0*/  ISETP.LT.AND P1, PT, R151, c[0x0][0x178], !P3 ;  /* 0x00005e0097007a0c */ /* 0x000fe20005f21270 */
[----:B------:R-:W4:Y:S01]  /*fc4b0*/  LDL.LU R187, [R1+0x1c48] ;  /* 0x001c480001bb7983 */ /* 0x000f220000300800 */
[----:B------:R-:W-:-:S04]  /*fc4c0*/  IMAD.WIDE R176, R181, 0x4, R174 ;  /* 0x00000004b5b07825 */ /* 0x000fc800078e02ae */
[C---:B------:R-:W-:Y:S01]  /*fc4d0*/  IMAD.WIDE R178, R181.reuse, 0x4, R172 ;  /* 0x00000004b5b27825 */ /* 0x040fe200078e02ac */
[----:B------:R-:W-:Y:S01]  /*fc4e0*/  ISETP.LT.AND P6, PT, R186, c[0x0][0x178], !P6 ;  /* 0x00005e00ba007a0c */ /* 0x000fe200077c1270 */
[----:B------:R1:W-:Y:S03]  /*fc4f0*/  @P4 STG.E [R176.64], R184 ;  /* 0x000000b8b0004986 */ /* 0x0003e6000c101904 */
[----:B------:R1:W-:Y:S01]  /*fc500*/  @P5 STG.E [R178.64], R251 ;  /* 0x000000fbb2005986 */ /* 0x0003e2000c101904 */
[----:B------:R-:W-:Y:S01]  /*fc510*/  ISETP.LT.AND P5, PT, R150, c[0x0][0x178], !P3 ;  /* 0x00005e0096007a0c */ /* 0x000fe20005fa1270 */
[----:B------:R-:W-:Y:S01]  /*fc520*/  IMAD.WIDE R2, R181, 0x4, R6 ;  /* 0x00000004b5027825 */ /* 0x000fe200078e0206 */
[----:B------:R-:W-:-:S03]  /*fc530*/  ISETP.LT.AND P4, PT, R111, c[0x0][0x178], !P3 ;  /* 0x00005e006f007a0c */ /* 0x000fc60005f81270 */
[C---:B-1----:R-:W-:Y:S01]  /*fc540*/  IMAD.WIDE R176, R181.reuse, 0x4, R4 ;  /* 0x00000004b5b07825 */ /* 0x042fe200078e0204 */
[----:B------:R-:W-:Y:S01]  /*fc550*/  IADD3 R181, R181, c[0x0][0x198], RZ ;  /* 0x00006600b5b57a10 */ /* 0x000fe20007ffe0ff */
[----:B------:R1:W-:Y:S01]  /*fc560*/  @P0 STG.E [R2.64], R249 ;  /* 0x000000f902000986 */ /* 0x0003e2000c101904 */
[----:B------:R-:W-:Y:S02]  /*fc570*/  IADD3 R178, R115, 0x181, RZ ;  /* 0x0000018173b27810 */ /* 0x000fe40007ffe0ff */
[----:B------:R1:W-:Y:S01]  /*fc580*/  @P6 STG.E [R176.64], R185 ;  /* 0x000000b9b0006986 */ /* 0x0003e2000c101904 */
[----:B------:R-:W-:Y:S02]  /*fc590*/  ISETP.LT.AND P3, PT, R186, c[0x0][0x178], !P3 ;  /* 0x00005e00ba007a0c */ /* 0x000fe40005f61270 */
[----:B------:R-:W-:Y:S01]  /*fc5a0*/  ISETP.GE.AND P0, PT, R178, c[0x0][0x17c], PT ;  /* 0x00005f00b2007a0c */ /* 0x000fe20003f06270 */
[----:B------:R-:W-:-:S04]  /*fc5b0*/  IMAD.WIDE R178, R181, 0x4, R6 ;  /* 0x00000004b5b27825 */ /* 0x000fc800078e0206 */
[----:B-1----:R-:W-:-:S04]  /*fc5c0*/  IMAD.WIDE R2, R181, 0x4, R174 ;  /* 0x00000004b5027825 */ /* 0x002fc800078e02ae */
[C---:B------:R-:W-:Y:S01]  /*fc5d0*/  IMAD.WIDE R176, R181.reuse, 0x4, R172 ;  /* 0x00000004b5b07825 */ /* 0x040fe200078e02ac */
[----:B------:R1:W-:Y:S04]  /*fc5e0*/  @P5 STG.E [R2.64], R243 ;  /* 0x000000f302005986 */ /* 0x0003e8000c101904 */
[----:B-1----:R-:W4:Y:S01]  /*fc5f0*/  LDL.LU R243, [R1+0x1a88] ;  /* 0x001a880001f37983 */ /* 0x002f220000300800 */
[----:B------:R-:W-:-:S03]  /*fc600*/  IMAD.WIDE R2, R181, 0x4, R4 ;  /* 0x00000004b5027825 */ /* 0x000fc600078e0204 */
[----:B--2---:R1:W-:Y:S01]  /*fc610*/  @P1 STG.E [R176.64], R245 ;  /* 0x000000f5b0001986 */ /* 0x0043e2000c101904 */
[----:B---3--:R2:W-:Y:S03]  /*fc620*/  @P4 STG.E [R178.64], R246 ;  /* 0x000000f6b2004986 */ /* 0x0085e6000c101904 */
[----:B-1----:R-:W3:Y:S01]  /*fc630*/  LDL.LU R245, [R1+0x1c9c] ;  /* 0x001c9c0001f57983 */ /* 0x002ee20000300800 */
[----:B------:R-:W3:Y:S02]  /*fc640*/  LDL.LU R185, [R1+0x1c7c] ;  /* 0x001c7c0001b97983 */ /* 0x000ee40000300800 */
[----:B--2---:R-:W2:Y:S01]  /*fc650*/  LDL.LU R246, [R1+0x1c4c] ;  /* 0x001c4c0001f67983 */ /* 0x004ea20000300800 */
[----:B----4-:R1:W-:Y:S04]  /*fc660*/  @P3 STG.E [R2.64], R244 ;  /* 0x000000f402003986 */ /* 0x0103e8000c101904 */
[----:B-1----:R-:W4:Y:S01]  /*fc670*/  LDL.LU R244, [R1+0x1a8c] ;  /* 0x001a8c0001f47983 */ /* 0x002f220000300800 */
[----:B------:R-:W-:-:S02]  /*fc680*/  ISETP.LT.AND P6, PT, R150, c[0x0][0x178], !P2 ;  /* 0x00005e0096007a0c */ /* 0x000fc400057c1270 */
[----:B------:R-:W-:Y:S02]  /*fc690*/  ISETP.LT.AND P5, PT, R151, c[0x0][0x178], !P2 ;  /* 0x00005e0097007a0c */ /* 0x000fe400057a1270 */
[----:B------:R-:W-:Y:S02]  /*fc6a0*/  IADD3 R180, R181, c[0x0][0x198], RZ ;  /* 0x00006600b5b47a10 */ /* 0x000fe40007ffe0ff */
[----:B------:R-:W-:Y:S02]  /*fc6b0*/  IADD3 R182, R115, 0x17f, RZ ;  /* 0x0000017f73b67810 */ /* 0x000fe40007ffe0ff */
[----:B------:R-:W-:Y:S01]  /*fc6c0*/  ISETP.LT.AND P1, PT, R111, c[0x0][0x178], !P2 ;  /* 0x00005e006f007a0c */ /* 0x000fe20005721270 */
[----:B------:R-:W-:Y:S01]  /*fc6d0*/  ISETP.LT.AND P2, PT, R186, c[0x0][0x178], !P2 ;  /* 0x00005e00ba007a0c */ /* 0x000fe20005741270 */
[----:B------:R-:W4:Y:S01]  /*fc6e0*/  LDL.LU R251, [R1+0x1ca0] ;  /* 0x001ca00001fb7983 */ /* 0x000f220000300800 */
[----:B------:R-:W-:-:S04]  /*fc6f0*/  IMAD.WIDE R176, R180, 0x4, R174 ;  /* 0x00000004b4b07825 */ /* 0x000fc800078e02ae */
[----:B------:R-:W-:Y:S01]  /*fc700*/  IMAD.WIDE R178, R180, 0x4, R172 ;  /* 0x00000004b4b27825 */ /* 0x000fe200078e02ac */
[----:B------:R-:W-:Y:S01]  /*fc710*/  ISETP.GE.AND P4, PT, R182, c[0x0][0x17c], PT ;  /* 0x00005f00b6007a0c */ /* 0x000fe20003f86270 */
[----:B------:R-:W4:Y:S04]  /*fc720*/  LDL.LU R249, [R1+0xc50] ;  /* 0x000c500001f97983 */ /* 0x000f280000300800 */
[----:B------:R1:W-:Y:S01]  /*fc730*/  @P6 STG.E [R176.64], R250 ;  /* 0x000000fab0006986 */ /* 0x0003e2000c101904 */
[----:B------:R1:W-:Y:S01]  /*fc740*/  @P5 STG.E [R178.64], R248 ;  /* 0x000000f8b2005986 */ /* 0x0003e2000c101904 */
[----:B------:R-:W-:Y:S02]  /*fc750*/  ISETP.LT.AND P6, PT, R150, c[0x0][0x178], !P4 ;  /* 0x00005e0096007a0c */ /* 0x000fe400067c1270 */
[----:B------:R-:W-:Y:S01]  /*fc760*/  ISETP.LT.AND P3, PT, R151, c[0x0][0x178], !P4 ;  /* 0x00005e0097007a0c */ /* 0x000fe20006761270 */
[----:B------:R-:W-:Y:S01]  /*fc770*/  IMAD.WIDE R2, R180, 0x4, R6 ;  /* 0x00000004b4027825 */ /* 0x000fe200078e0206 */
[----:B------:R-:W-:-:S02]  /*fc780*/  ISETP.LT.AND P5, PT, R111, c[0x0][0x178], !P4 ;  /* 0x00005e006f007a0c */ /* 0x000fc400067a1270 */
[----:B------:R-:W-:Y:S01]  /*fc790*/  IADD3 R181, R180, c[0x0][0x198], RZ ;  /* 0x00006600b4b57a10 */ /* 0x000fe20007ffe0ff */
[----:B------:R-:W-:Y:S01]  /*fc7a0*/  ISETP.LT.AND P4, PT, R186, c[0x0][0x178], !P4 ;  /* 0x00005e00ba007a0c */ /* 0x000fe20006781270 */
[----:B------:R1:W-:Y:S02]  /*fc7b0*/  @P1 STG.E [R2.64], R187 ;  /* 0x000000bb02001986 */ /* 0x0003e4000c101904 */
[----:B-1----:R-:W-:Y:S01]  /*fc7c0*/  IMAD.WIDE R176, R180, 0x4, R4 ;  /* 0x00000004b4b07825 */ /* 0x002fe200078e0204 */
[----:B------:R-:W-:Y:S01]  /*fc7d0*/  IADD3 R178, R115, 0x180, RZ ;  /* 0x0000018073b27810 */ /* 0x000fe20007ffe0ff */
[----:B------:R-:W4:Y:S03]  /*fc7e0*/  LDL.LU R248, [R1+0x810] ;  /* 0x0008100001f87983 */ /* 0x000f260000300800 */
[----:B------:R-:W-:Y:S01]  /*fc7f0*/  ISETP.GE.AND P1, PT, R178, c[0x0][0x17c], PT ;  /* 0x00005f00b2007a0c */ /* 0x000fe20003f26270 */
[----:B------:R-:W-:-:S04]  /*fc800*/  IMAD.WIDE R178, R181, 0x4, R172 ;  /* 0x00000004b5b27825 */ /* 0x000fc800078e02ac */
[C---:B------:R-:W-:Y:S01]  /*fc810*/  IMAD.WIDE R2, R181.reuse, 0x4, R174 ;  /* 0x00000004b5027825 */ /* 0x040fe200078e02ae */
[----:B------:R-:W4:Y:S04]  /*fc820*/  LDL.LU R187, [R1+0x510] ;  /* 0x0005100001bb7983 */ /* 0x000f280000300800 */
[----:B------:R1:W-:Y:S02]  /*fc830*/  @P2 STG.E [R176.64], R243 ;  /* 0x000000f3b0002986 */ /* 0x0003e4000c101904 */
[C---:B-1----:R-:W-:Y:S02]  /*fc840*/  IMAD.WIDE R176, R181.reuse, 0x4, R6 ;  /* 0x00000004b5b07825 */ /* 0x042fe400078e0206 */
[----:B------:R-:W4:Y:S04]  /*fc850*/  LDL.LU R243, [R1+0x1ca4] ;  /* 0x001ca40001f37983 */ /* 0x000f280000300800 */
[----:B---3--:R1:W-:Y:S01]  /*fc860*/  @P6 STG.E [R2.64], R245 ;  /* 0x000000f502006986 */ /* 0x0083e2000c101904 */
[----:B------:R-:W-:Y:S02]  /*fc870*/  @P3 STG.E [R178.64], R185 ;  /* 0x000000b9b2003986 */ /* 0x000fe4000c101904 */
[----:B--2---:R2:W-:Y:S01]  /*fc880*/  @P5 STG.E [R176.64], R246 ;  /* 0x000000f6b0005986 */ /* 0x0045e2000c101904 */
[----:B-1----:R-:W3:Y:S01]  /*fc890*/  LDL.LU R245, [R1+0xc54] ;  /* 0x000c540001f57983 */ /* 0x002ee20000300800 */
[----:B------:R-:W-:-:S04]  /*fc8a0*/  IMAD.WIDE R2, R181, 0x4, R4 ;  /* 0x00000004b5027825 */ /* 0x000fc800078e0204 */
[----:B--2---:R-:W2:Y:S01]  /*fc8b0*/  LDL.LU R246, [R1+0x814] ;  /* 0x0008140001f67983 */ /* 0x004ea20000300800 */
[----:B----4-:R1:W-:Y:S04]  /*fc8c0*/  @P4 STG.E [R2.64], R244 ;  /* 0x000000f402004986 */ /* 0x0103e8000c101904 */
[----:B-1----:R-:W4:Y:S01]  /*fc8d0*/  LDL.LU R244, [R1+0x514] ;  /* 0x0005140001f47983 */ /* 0x002f220000300800 */
[----:B------:R-:W-:Y:S02]  /*fc8e0*/  ISETP.LT.AND P2, PT, R150, c[0x0][0x178], !P1 ;  /* 0x00005e0096007a0c */ /* 0x000fe40004f41270 */
[----:B------:R-:W-:Y:S02]  /*fc8f0*/  ISETP.LT.AND P3, PT, R151, c[0x0][0x178], !P1 ;  /* 0x00005e0097007a0c */ /* 0x000fe40004f61270 */
[----:B------:R-:W-:-:S02]  /*fc900*/  IADD3 R178, R181, c[0x0][0x198], RZ ;  /* 0x00006600b5b27a10 */ /* 0x000fc40007ffe0ff */
[----:B------:R-:W-:Y:S01]  /*fc910*/  ISETP.LT.AND P4, PT, R111, c[0x0][0x178], !P1 ;  /* 0x00005e006f007a0c */ /* 0x000fe20004f81270 */
[----:B------:R-:W-:Y:S01]  /*fc920*/  ISETP.LT.AND P1, PT, R186, c[0x0][0x178], !P1 ;  /* 0x00005e00ba007a0c */ /* 0x000fe20004f21270 */
[----:B------:R-:W4:Y:S01]  /*fc930*/  LDL.LU R184, [R1+0x1cb0] ;  /* 0x001cb00001b87983 */ /* 0x000f220000300800 */
[----:B------:R-:W4:Y:S02]  /*fc940*/  LDL.LU R250, [R1+0xe30] ;  /* 0x000e300001fa7983 */ /* 0x000f240000300800 */
[----:B------:R-:W-:-:S04]  /*fc950*/  IMAD.WIDE R2, R178, 0x4, R174 ;  /* 0x00000004b2027825 */ /* 0x000fc800078e02ae */
[----:B------:R-:W-:Y:S01]  /*fc960*/  IMAD.WIDE R176, R178, 0x4, R172 ;  /* 0x00000004b2b07825 */ /* 0x000fe200078e02ac */
[----:B------:R-:W-:Y:S02]  /*fc970*/  ISETP.LT.AND P6, PT, R150, c[0x0][0x178], !P0 ;  /* 0x00005e0096007a0c */ /* 0x000fe400047c1270 */
[----:B------:R-:W-:Y:S01]  /*fc980*/  ISETP.LT.AND P5, PT, R151, c[0x0][0x178], !P0 ;  /* 0x00005e0097007a0c */ /* 0x000fe200047a1270 */
[----:B------:R-:W4:Y:S04]  /*fc990*/  LDL.LU R185, [R1+0xa70] ;  /* 0x000a700001b97983 */ /* 0x000f280000300800 */
[----:B------:R1:W-:Y:S01]  /*fc9a0*/  @P2 STG.E [R2.64], R251 ;  /* 0x000000fb02002986 */ /* 0x0003e2000c101904 */
[----:B------:R1:W-:Y:S01]  /*fc9b0*/  @P3 STG.E [R176.64], R249 ;  /* 0x000000f9b0003986 */ /* 0x0003e2000c101904 */
[----:B------:R-:W-:-:S02]  /*fc9c0*/  ISETP.LT.AND P3, PT, R111, c[0x0][0x178], !P0 ;  /* 0x00005e006f007a0c */ /* 0x000fc40004761270 */
[----:B------:R-:W-:Y:S02]  /*fc9d0*/  IADD3 R179, R115, 0x182, RZ ;  /* 0x0000018273b37810 */ /* 0x000fe40007ffe0ff */
[C---:B------:R-:W-:Y:S01]  /*fc9e0*/  IADD3 R182, R178.reuse, c[0x0][0x198], RZ ;  /* 0x00006600b2b67a10 */ /* 0x040fe20007ffe0ff */
[----:B-1----:R-:W-:-:S04]  /*fc9f0*/  IMAD.WIDE R2, R178, 0x4, R6 ;  /* 0x00000004b2027825 */ /* 0x002fc800078e0206 */
[----:B------:R-:W-:Y:S01]  /*fca00*/  IMAD.WIDE R176, R178, 0x4, R4 ;  /* 0x00000004b2b07825 */ /* 0x000fe200078e0204 */
[----:B------:R-:W-:-:S03]  /*fca10*/  ISETP.GE.AND P2, PT, R179, c[0x0][0x17c], PT ;  /* 0x00005f00b3007a0c */ /* 0x000fc60003f46270 */
[----:B------:R-:W-:Y:S01]  /*fca20*/  IMAD.WIDE R178, R182, 0x4, R174 ;  /* 0x00000004b6b27825 */ /* 0x000fe200078e02ae */
[----:B------:R1:W-:Y:S03]  /*fca30*/  @P4 STG.E [R2.64], R248 ;  /* 0x000000f802004986 */ /* 0x0003e6000c101904 */
[----:B------:R1:W-:Y:S01]  /*fca40*/  @P1 STG.E [R176.64], R187 ;  /* 0x000000bbb0001986 */ /* 0x0003e2000c101904 */
[----:B------:R-:W-:Y:S01]  /*fca50*/  ISETP.LT.AND P1, PT, R186, c[0x0][0x178], !P0 ;  /* 0x00005e00ba007a0c */ /* 0x000fe20004721270 */
[----:B------:R-:W-:-:S04]  /*fca60*/  IMAD.WIDE R180, R182, 0x4, R172 ;  /* 0x00000004b6b47825 */ /* 0x000fc800078e02ac */
[C---:B-1----:R-:W-:Y:S01]  /*fca70*/  IMAD.WIDE R2, R182.reuse, 0x4, R6 ;  /* 0x00000004b6027825 */ /* 0x042fe200078e0206 */
[----:B------:R-:W4:Y:S04]  /*fca80*/  LDL.LU R187, [R1+0x520] ;  /* 0x0005200001bb7983 */ /* 0x000f280000300800 */
[----:B------:R1:W-:Y:S04]  /*fca90*/  @P6 STG.E [R178.64], R243 ;  /* 0x000000f3b2006986 */ /* 0x0003e8000c101904 */
[----:B-1----:R-:W4:Y:S04]  /*fcaa0*/  LDL.LU R243, [R1+0x1cb4] ;  /* 0x001cb40001f37983 */ /* 0x002f280000300800 */
[----:B---3--:R1:W-:Y:S01]  /*fcab0*/  @P5 STG.E [R180.64], R245 ;  /* 0x000000f5b4005986 */ /* 0x0083e2000c101904 */
[----:B--2---:R2:W-:Y:S03]  /*fcac0*/  @P3 STG.E [R2.64], R246 ;  /* 0x000000f602003986 */ /* 0x0045e6000c101904 */
[----:B-1----:R-:W3:Y:S01]  /*fcad0*/  LDL.LU R245, [R1+0xe34] ;  /* 0x000e340001f57983 */ /* 0x002ee20000300800 */
[----:B--2---:R-:W-:-:S04]  /*fcae0*/  IMAD.WIDE R2, R182, 0x4, R4 ;  /* 0x00000004b6027825 */ /* 0x004fc800078e0204 */
[----:B------:R-:W2:Y:S01]  /*fcaf0*/  LDL.LU R246, [R1+0xa74] ;  /* 0x000a740001f67983 */ /* 0x000ea20000300800 */
[----:B----4-:R1:W-:Y:S04]  /*fcb00*/  @P1 STG.E [R2.64], R244 ;  /* 0x000000f402001986 */ /* 0x0103e8000c101904 */
[----:B-1----:R-:W4:Y:S01]  /*fcb10*/  LDL.LU R244, [R1+0x524] ;  /* 0x0005240001f47983 */ /* 0x002f220000300800 */
[----:B------:R-:W-:Y:S02]  /*fcb20*/  ISETP.LT.AND P6, PT, R150, c[0x0][0x178], !P2 ;  /* 0x00005e0096007a0c */ /* 0x000fe400057c1270 */
[----:B------:R-:W-:Y:S02]  /*fcb30*/  ISETP.LT.AND P4, PT, R151, c[0x0][0x178], !P2 ;  /* 0x00005e0097007a0c */ /* 0x000fe40005781270 */
[----:B------:R-:W-:-:S02]  /*fcb40*/  IADD3 R176, R115, 0x183, RZ ;  /* 0x0000018373b07810 */ /* 0x000fc40007ffe0ff */
[----:B------:R-:W-:Y:S02]  /*fcb50*/  ISETP.LT.AND P5, PT, R111, c[0x0][0x178], !P2 ;  /* 0x00005e006f007a0c */ /* 0x000fe400057a1270 */
[----:B------:R-:W-:Y:S02]  /*fcb60*/  IADD3 R183, R182, c[0x0][0x198], RZ ;  /* 0x00006600b6b77a10 */ /* 0x000fe40007ffe0ff */
[----:B------:R-:W-:Y:S02]  /*fcb70*/  IADD3 R178, R115, 0x184, RZ ;  /* 0x0000018473b27810 */ /* 0x000fe40007ffe0ff */
[----:B------:R-:W-:Y:S01]  /*fcb80*/  ISETP.GE.AND P0, PT, R176, c[0x0][0x17c], PT ;  /* 0x00005f00b0007a0c */ /* 0x000fe20003f06270 */
[----:B------:R-:W4:Y:S01]  /*fcb90*/  LDL.LU R251, [R1+0x1cc0] ;  /* 0x001cc00001fb7983 */ /* 0x000f220000300800 */
[----:B------:R-:W-:Y:S01]  /*fcba0*/  ISETP.LT.AND P2, PT, R186, c[0x0][0x178], !P2 ;  /* 0x00005e00ba007a0c */ /* 0x000fe20005741270 */
[----:B------:R-:W-:Y:S01]  /*fcbb0*/  IMAD.WIDE R176, R183, 0x4, R174 ;  /* 0x00000004b7b07825 */ /* 0x000fe200078e02ae */
[----:B------:R-:W-:-:S03]  /*fcbc0*/  ISETP.GE.AND P3, PT, R178, c[0x0][0x17c], PT ;  /* 0x00005f00b2007a0c */ /* 0x000fc60003f66270 */
[----:B------:R-:W-:-:S04]  /*fcbd0*/  IMAD.WIDE R178, R183, 0x4, R172 ;  /* 0x00000004b7b27825 */ /* 0x000fc800078e02ac */
[----:B------:R-:W-:Y:S01]  /*fcbe0*/  IMAD.WIDE R180, R183, 0x4, R6 ;  /* 0x00000004b7b47825 */ /* 0x000fe200078e0206 */
[----:B------:R-:W4:Y:S04]  /*fcbf0*/  LDL.LU R249, [R1+0x13c0] ;  /* 0x0013c00001f97983 */ /* 0x000f280000300800 */
[----:B------:R-:W-:Y:S01]  /*fcc00*/  @P6 STG.E [R176.64], R184 ;  /* 0x000000b8b0006986 */ /* 0x000fe2000c101904 */
[----:B------:R-:W-:Y:S01]  /*fcc10*/  @P4 STG.E [R178.64], R250 ;  /* 0x000000fab2004986 */ /* 0x000fe2000c101904 */
[----:B------:R-:W-:Y:S01]  /*fcc20*/  ISETP.LT.AND P4, PT, R150, c[0x0][0x178], !P0 ;  /* 0x00005e0096007a0c */ /* 0x000fe20004781270 */
[----:B------:R1:W-:Y:S01]  /*fcc30*/  @P5 STG.E [R180.64], R185 ;  /* 0x000000b9b4005986 */ /* 0x0003e2000c101904 */
[----:B------:R-:W-:Y:S01]  /*fcc40*/  ISETP.LT.AND P5, PT, R151, c[0x0][0x178], !P0 ;  /* 0x00005e0097007a0c */ /* 0x000fe200047a1270 */
[----:B------:R-:W4:Y:S01]  /*fcc50*/  LDL.LU R248, [R1+0xc60] ;  /* 0x000c600001f87983 */ /* 0x000f220000300800 */
[----:B------:R-:W-:Y:S01]  /*fcc60*/  ISETP.LT.AND P1, PT, R111, c[0x0][0x178], !P0 ;  /* 0x00005e006f007a0c */ /* 0x000fe20004721270 */
[----:B------:R-:W-:Y:S01]  /*fcc70*/  ISETP.LT.AND P0, PT, R186, c[0x0][0x178], !P0 ;  /* 0x00005e00ba007a0c */ /* 0x000fe20004701270 */
[C---:B-1----:R-:W-:Y:S01]  /*fcc80*/  IADD3 R181, R183.reuse, c[0x0][0x198], RZ ;  /* 0x00006600b7b57a10 */ /* 0x042fe20007ffe0ff */
[----:B------:R-:W-:Y:S01]  /*fcc90*/  IMAD.WIDE R178, R183, 0x4, R4 ;  /* 0x00000004b7b27825 */ /* 0x000fe200078e0204 */
[----:B------:R-:W4:Y:S03]  /*fcca0*/  LDL.LU R185, [R1+0x820] ;  /* 0x0008200001b97983 */ /* 0x000f260000300800 */
[----:B------:R-:W-:-:S04]  /*fccb0*/  IMAD.WIDE R2, R181, 0x4, R174 ;  /* 0x00000004b5027825 */ /* 0x000fc800078e02ae */
[C---:B------:R-:W-:Y:S01]  /*fccc0*/  IMAD.WIDE R176, R181.reuse, 0x4, R172 ;  /* 0x00000004b5b07825 */ /* 0x040fe200078e02ac */
[----:B------:R-:W-:Y:S04]  /*fccd0*/  @P2 STG.E [R178.64], R187 ;  /* 0x000000bbb2002986 */ /* 0x000fe8000c101904 */
[----:B------:R1:W-:Y:S04]  /*fcce0*/  @P4 STG.E [R2.64], R243 ;  /* 0x000000f302004986 */ /* 0x0003e8000c101904 */
[----:B-1----:R-:W4:Y:S01]  /*fccf0*/  LDL.LU R243, [R1+0x1cc4] ;  /* 0x001cc40001f37983 */ /* 0x002f220000300800 */
[----:B------:R-:W-:-:S03]  /*fcd00*/  IMAD.WIDE R2, R181, 0x4, R6 ;  /* 0x00000004b5027825 */ /* 0x000fc600078e0206 */
[----:B---3--:R1:W-:Y:S04]  /*fcd10*/  @P5 STG.E [R176.64], R245 ;  /* 0x000000f5b0005986 */ /* 0x0083e8000c101904 */
[----:B--2---:R-:W-:Y:S01]  /*fcd20*/  @P1 STG.E [R2.64], R246 ;  /* 0x000000f602001986 */ /* 0x004fe2000c101904 */
[----:B-1----:R-:W-:-:S03]  /*fcd30*/  IMAD.WIDE R176, R181, 0x4, R4 ;  /* 0x00000004b5b07825 */ /* 0x002fc600078e0204 */
[----:B------:R-:W2:Y:S04]  /*fcd40*/  LDL.LU R245, [R1+0x13c4] ;  /* 0x0013c40001f57983 */ /* 0x000ea80000300800 */
[----:B----4-:R1:W-:Y:S04]  /*fcd50*/  @P0 STG.E [R176.64], R244 ;  /* 0x000000f4b0000986 */ /* 0x0103e8000c101904 */
[----:B-1----:R-:W3:Y:S01]  /*fcd60*/  LDL.LU R244, [R1+0xc64] ;  /* 0x000c640001f47983 */ /* 0x002ee20000300800 */
[----:B------:R-:W4:Y:S02]  /*fcd70*/  LDL.LU R187, [R1+0x824] ;  /* 0x0008240001bb7983 */ /* 0x000f240000300800 */
[----:B------:R-:W4:Y:S01]  /*fcd80*/  LDL.LU R246, [R1+0x1ce0] ;  /* 0x001ce00001f67983 */ /* 0x000f220000300800 */
[----:B------:R-:W-:-:S02]  /*fcd90*/  IADD3 R180, R115, 0x185, RZ ;  /* 0x0000018573b47810 */ /* 0x000fc40007ffe0ff */
[----:B------:R-:W-:Y:S02]  /*fcda0*/  ISETP.LT.AND P6, PT, R150, c[0x0][0x178], !P3 ;  /* 0x00005e0096007a0c */ /* 0x000fe40005fc1270 */
[----:B------:R-:W-:Y:S02]  /*fcdb0*/  ISETP.LT.AND P5, PT, R151, c[0x0][0x178], !P3 ;  /* 0x00005e0097007a0c */ /* 0x000fe40005fa1270 */
[----:B------:R-:W-:Y:S02]  /*fcdc0*/  ISETP.LT.AND P4, PT, R111, c[0x0][0x178], !P3 ;  /* 0x00005e006f007a0c */ /* 0x000fe40005f81270 */
[----:B------:R-:W-:Y:S01]  /*fcdd0*/  ISETP.GE.AND P2, PT, R180, c[0x0][0x17c], PT ;  /* 0x00005f00b4007a0c */ /* 0x000fe20003f46270 */
[----:B------:R-:W-:Y:S01]  /*fcde0*/  IADD3 R180, R181, c[0x0][0x198], RZ ;  /* 0x00006600b5b47a10 */ /* 0x000fe20007ffe0ff */
[----:B------:R-:W-:Y:S01]  /*fcdf0*/  IADD3 R182, R115, 0x187, RZ ;  /* 0x0000018773b67810 */ /* 0x000fe20007ffe0ff */
[----:B------:R-:W4:Y:S03]  /*fce00*/  LDL.LU R250, [R1+0x13b0] ;  /* 0x0013b00001fa7983 */ /* 0x000f260000300800 */
[----:B------:R-:W-:Y:S01]  /*fce10*/  IMAD.WIDE R178, R180, 0x4, R174 ;  /* 0x00000004b4b27825 */ /* 0x000fe200078e02ae */
[----:B------:R-:W-:-:S03]  /*fce20*/  ISETP.LT.AND P3, PT, R186, c[0x0][0x178], !P3 ;  /* 0x00005e00ba007a0c */ /* 0x000fc60005f61270 */
[----:B------:R-:W-:-:S04]  /*fce30*/  IMAD.WIDE R176, R180, 0x4, R172 ;  /* 0x00000004b4b07825 */ /* 0x000fc800078e02ac */
[----:B------:R-:W-:Y:S01]  /*fce40*/  IMAD.WIDE R2, R180, 0x4, R6 ;  /* 0x00000004b4027825 */ /* 0x000fe200078e0206 */
[----:B------:R1:W-:Y:S01]  /*fce50*/  @P6 STG.E [R178.64], R251 ;  /* 0x000000fbb2006986 */ /* 0x0003e2000c101904 */
[----:B------:R-:W-:Y:S02]  /*fce60*/  ISETP.LT.AND P6, PT, R150, c[0x0][0x178], !P2 ;  /* 0x00005e0096007a0c */ /* 0x000fe400057c1270 */
[----:B------:R-:W-:Y:S01]  /*fce70*/  IADD3 R181, R180, c[0x0][0x198], RZ ;  /* 0x00006600b4b57a10 */ /* 0x000fe20007ffe0ff */
[----:B------:R1:W-:Y:S01]  /*fce80*/  @P5 STG.E [R176.64], R249 ;  /* 0x000000f9b0005986 */ /* 0x0003e2000c101904 */
[----:B------:R1:W-:Y:S01]  /*fce90*/  @P4 STG.E [R2.64], R248 ;  /* 0x000000f802004986 */ /* 0x0003e2000c101904 */
[----:B------:R-:W-:Y:S02]  /*fcea0*/  ISETP.LT.AND P1, PT, R151, c[0x0][0x178], !P2 ;  /* 0x00005e0097007a0c */ /* 0x000fe40005721270 */
[----:B------:R-:W-:Y:S02]  /*fceb0*/  ISETP.LT.AND P5, PT, R111, c[0x0][0x178], !P2 ;  /* 0x00005e006f007a0c */ /* 0x000fe400057a1270 */
[----:B-1----:R-:W-:Y:S01]  /*fcec0*/  IADD3 R178, R115, 0x186, RZ ;  /* 0x0000018673b27810 */ /* 0x002fe20007ffe0ff */
[----:B------:R-:W-:-:S04]  /*fced0*/  IMAD.WIDE R176, R181, 0x4, R174 ;  /* 0x00000004b5b07825 */ /* 0x000fc800078e02ae */
[----:B------:R-:W-:Y:S01]  /*fcee0*/  IMAD.WIDE R2, R180, 0x4, R4 ;  /* 0x00000004b4027825 */ /* 0x000fe200078e0204 */
[----:B------:R-:W-:Y:S02]  /*fcef0*/  ISETP.GE.AND P0, PT, R178, c[0x0][0x17c], PT ;  /* 0x00005f00b2007a0c */ /* 0x000fe40003f06270 */
[----:B------:R-:W-:Y:S01]  /*fcf00*/  ISETP.LT.AND P2, PT, R186, c[0x0][0x178], !P2 ;  /* 0x00005e00ba007a0c */ /* 0x000fe20005741270 */
[----:B------:R-:W4:Y:S04]  /*fcf10*/  LDL.LU R249, [R1+0xa80] ;  /* 0x000a800001f97983 */ /* 0x000f280000300800 */
[----:B------:R1:W-:Y:S01]  /*fcf20*/  @P3 STG.E [R2.64], R185 ;  /* 0x000000b902003986 */ /* 0x0003e2000c101904 */
[----:B------:R-:W-:Y:S01]  /*fcf30*/  IMAD.WIDE R178, R181, 0x4, R172 ;  /* 0x00000004b5b27825 */ /* 0x000fe200078e02ac */
[----:B------:R-:W-:-:S03]  /*fcf40*/  ISETP.GE.AND P4, PT, R182, c[0x0][0x17c], PT ;  /* 0x00005f00b6007a0c */ /* 0x000fc60003f86270 */
[C---:B------:R-:W-:Y:S02]  /*fcf50*/  IADD3 R182, R181.reuse, c[0x0][0x198], RZ ;  /* 0x00006600b5b67a10 */ /* 0x040fe40007ffe0ff */
[C---:B-1----:R-:W-:Y:S01]  /*fcf60*/  IMAD.WIDE R2, R181.reuse, 0x4, R6 ;  /* 0x00000004b5027825 */ /* 0x042fe200078e0206 */
[----:B------:R1:W-:Y:S01]  /*fcf70*/  @P6 STG.E [R176.64], R243 ;  /* 0x000000f3b0006986 */ /* 0x0003e2000c101904 */
[----:B------:R-:W-:Y:S02]  /*fcf80*/  ISETP.LT.AND P6, PT, R150, c[0x0][0x178], !P0 ;  /* 0x00005e0096007a0c */ /* 0x000fe400047c1270 */
[----:B------:R-:W-:Y:S01]  /*fcf90*/  IMAD.WIDE R180, R181, 0x4, R4 ;  /* 0x00000004b5b47825 */ /* 0x000fe200078e0204 */
[----:B-1----:R-:W4:Y:S03]  /*fcfa0*/  LDL.LU R243, [R1+0x1ce4] ;  /* 0x001ce40001f37983 */ /* 0x002f260000300800 */
[----:B------:R-:W4:Y:S01]  /*fcfb0*/  LDL.LU R248, [R1+0x1754] ;  /* 0x0017540001f87983 */ /* 0x000f220000300800 */
[----:B--2---:R1:W-:Y:S04]  /*fcfc0*/  @P1 STG.E [R178.64], R245 ;  /* 0x000000f5b2001986 */ /* 0x0043e8000c101904 */
[----:B-1----:R-:W2:Y:S04]  /*fcfd0*/  LDL.LU R245, [R1+0x13b4] ;  /* 0x0013b40001f57983 */ /* 0x002ea80000300800 */
[----:B---3--:R1:W-:Y:S01]  /*fcfe0*/  @P5 STG.E [R2.64], R244 ;  /* 0x000000f402005986 */ /* 0x0083e2000c101904 */
[----:B----4-:R3:W-:Y:S03]  /*fcff0*/  @P2 STG.E [R180.64], R187 ;  /* 0x000000bbb4002986 */ /* 0x0107e6000c101904 */
[----:B-1----:R-:W4:Y:S01]  /*fd000*/  LDL.LU R244, [R1+0xa84] ;  /* 0x000a840001f47983 */ /* 0x002f220000300800 */
[----:B------:R-:W-:-:S04]  /*fd010*/  IMAD.WIDE R2, R182, 0x4, R174 ;  /* 0x00000004b6027825 */ /* 0x000fc800078e02ae */
[----:B------:R-:W2:Y:S02]  /*fd020*/  LDL.LU R183, [R1+0x1d10] ;  /* 0x001d100001b77983 */ /* 0x000ea40000300800 */
[----:B------:R-:W2:Y:S01]  /*fd030*/  LDL.LU R184, [R1+0x1cd0] ;  /* 0x001cd00001b87983 */ /* 0x000ea20000300800 */
[----:B------:R-:W2:Y:S01]  /*fd040*/  LDL.LU R251, [R1+0x1740] ;  /* 0x0017400001fb7983 */ /* 0x000ea20000300800 */
[----:B------:R-:W2:Y:S03]  /*fd050*/  LDL.LU R185, [R1+0xe40] ;  /* 0x000e400001b97983 */ /* 0x000ea60000300800 */
[----:B---3--:R-:W2:Y:S04]  /*fd060*/  LDL.LU R187, [R1+0x1d14] ;  /* 0x001d140001bb7983 */ /* 0x008ea80000300800 */
[----:B------:R1:W-:Y:S04]  /*fd070*/  @P6 STG.E [R2.64], R246 ;  /* 0x000000f602006986 */ /* 0x0003e8000c101904 */
[----:B-1----:R-:W2:Y:S01]  /*fd080*/  LDL.LU R246, [R1+0x44a4] ;  /* 0x0044a40001f67983 */ /* 0x002ea20000300800 */
[----:B------:R-:W2:Y:S01]  /*fd090*/  LDL.LU R3, [R1+0x1750] ;  /* 0x0017500001037983 */ /* 0x000ea20000300800 */
[----:B------:R-:W-:-:S02]  /*fd0a0*/  ISETP.LT.AND P3, PT, R151, c[0x0][0x178], !P0 ;  /* 0x00005e0097007a0c */ /* 0x000fc40004761270 */
[----:B------:R-:W-:Y:S02]  /*fd0b0*/  ISETP.LT.AND P1, PT, R111, c[0x0][0x178], !P0 ;  /* 0x00005e006f007a0c */ /* 0x000fe40004721270 */
[----:B------:R-:W-:Y:S01]  /*fd0c0*/  IADD3 R176, R115, 0x188, RZ ;  /* 0x0000018873b07810 */ /* 0x000fe20007ffe0ff */
[----:B------:R-:W-:-:S03]  /*fd0d0*/  IMAD.WIDE R178, R182, 0x4, R6 ;  /* 0x00000004b6b27825 */ /* 0x000fc600078e0206 */
[----:B------:R-:W-:Y:S01]  /*fd0e0*/  ISETP.GE.AND P5, PT, R176, c[0x0][0x17c], PT ;  /* 0x00005f00b0007a0c */ /* 0x000fe20003fa6270 */
[----:B------:R-:W-:Y:S01]  /*fd0f0*/  IMAD.WIDE R176, R182, 0x4, R172 ;  /* 0x00000004b6b07825 */ /* 0x000fe200078e02ac */
[----:B------:R-:W-:-:S03]  /*fd100*/  ISETP.LT.AND P0, PT, R186, c[0x0][0x178], !P0 ;  /* 0x00005e00ba007a0c */ /* 0x000fc60004701270 */
[C---:B------:R-:W-:Y:S01]  /*fd110*/  IMAD.WIDE R180, R182.reuse, 0x4, R4 ;  /* 0x00000004b6b47825 */ /* 0x040fe200078e0204 */
[----:B------:R-:W-:Y:S02]  /*fd120*/  IADD3 R182, R182, c[0x0][0x198], RZ ;  /* 0x00006600b6b67a10 */ /* 0x000fe40007ffe0ff */
[----:B------:R-:W-:Y:S02]  /*fd130*/  ISETP.LT.AND P2, PT, R111, c[0x0][0x178], !P4 ;  /* 0x00005e006f007a0c */ /* 0x000fe40006741270 */
[----:B------:R-:W-:Y:S02]  /*fd140*/  IADD3 R2, R115, 0x189, RZ ;  /* 0x0000018973027810 */ /* 0x000fe40007ffe0ff */
[C---:B------:R-:W-:Y:S01]  /*fd150*/  ISETP.LT.AND P6, PT, R150.reuse, c[0x0][0x178], !P5 ;  /* 0x00005e0096007a0c */ /* 0x040fe20006fc1270 */
[----:B--2---:R-:W-:Y:S01]  /*fd160*/  @P3 STG.E [R176.64], R3 ;  /* 0x00000003b0003986 */ /* 0x004fe2000c101904 */
[----:B------:R1:W-:Y:S01]  /*fd170*/  @P1 STG.E [R178.64], R250 ;  /* 0x000000fab2001986 */ /* 0x0003e2000c101904 */
[----:B------:R-:W-:-:S02]  /*fd180*/  ISETP.LT.AND P1, PT, R150, c[0x0][0x178], !P4 ;  /* 0x00005e0096007a0c */ /* 0x000fc40006721270 */
[----:B------:R-:W-:Y:S01]  /*fd190*/  ISETP.LT.AND P3, PT, R151, c[0x0][0x178], !P4 ;  /* 0x00005e0097007a0c */ /* 0x000fe20006761270 */
[----:B------:R-:W-:Y:S01]  /*fd1a0*/  @P0 STG.E [R180.64], R249 ;  /* 0x000000f9b4000986 */ /* 0x000fe2000c101904 */
[----:B------:R-:W-:Y:S01]  /*fd1b0*/  ISETP.GE.AND P0, PT, R2, c[0x0][0x17c], PT ;  /* 0x00005f0002007a0c */ /* 0x000fe20003f06270 */
[----:B-1----:R-:W-:-:S04]  /*fd1c0*/  IMAD.WIDE R178, R182, 0x4, R174 ;  /* 0x00000004b6b27825 */ /* 0x002fc800078e02ae */
[----:B------:R-:W-:-:S04]  /*fd1d0*/  IMAD.WIDE R2, R182, 0x4, R172 ;  /* 0x00000004b6027825 */ /* 0x000fc800078e02ac */
[----:B------:R-:W-:Y:S01]  /*fd1e0*/  IMAD.WIDE R176, R182, 0x4, R6 ;  /* 0x00000004b6b07825 */ /* 0x000fe200078e0206 */
[----:B------:R1:W-:Y:S03]  /*fd1f0*/  @P1 STG.E [R178.64], R243 ;  /* 0x000000f3b2001986 */ /* 0x0003e6000c101904 */
[----:B------:R-:W-:Y:S02]  /*fd200*/  @P3 STG.E [R2.64], R248 ;  /* 0x000000f802003986 */ /* 0x000fe4000c101904 */
[----:B------:R2:W-:Y:S01]  /*fd210*/  @P2 STG.E [R176.64], R245 ;  /* 0x000000f5b0002986 */ /* 0x0005e2000c101904 */
[----:B-1----:R-:W3:Y:S01]  /*fd220*/  LDL.LU R243, [R1+0x1cd4] ;  /* 0x001cd40001f37983 */ /* 0x002ee20000300800 */
[----:B--2---:R-:W2:Y:S01]  /*fd230*/  LDL.LU R245, [R1+0x1744] ;  /* 0x0017440001f57983 */ /* 0x004ea20000300800 */
[----:B------:R-:W-:Y:S02]  /*fd240*/  ISETP.LT.AND P4, PT, R186, c[0x0][0x178], !P4 ;  /* 0x00005e00ba007a0c */ /* 0x000fe40006781270 */
[C---:B------:R-:W-:Y:S01]  /*fd250*/  IADD3 R180, R182.reuse, c[0x0][0x198], RZ ;  /* 0x00006600b6b47a10 */ /* 0x040fe20007ffe0ff */
[----:B------:R-:W-:Y:S01]  /*fd260*/  IMAD.WIDE R178, R182, 0x4, R4 ;  /* 0x00000004b6b27825 */ /* 0x000fe200078e0204 */
[----:B------:R-:W-:-:S03]  /*fd270*/  ISETP.LT.AND P1, PT, R151, c[0x0][0x178], !P5 ;  /* 0x00005e0097007a0c */ /* 0x000fc60006f21270 */
[----:B------:R-:W-:Y:S01]  /*fd280*/  IMAD.WIDE R2, R180, 0x4, R174 ;  /* 0x00000004b4027825 */ /* 0x000fe200078e02ae */
[----:B------:R-:W-:-:S03]  /*fd290*/  ISETP.LT.AND P3, PT, R111, c[0x0][0x178], !P5 ;  /* 0x00005e006f007a0c */ /* 0x000fc60006f61270 */
[----:B------:R-:W-:Y:S02]  /*fd2a0*/  ISETP.LT.AND P5, PT, R186, c[0x0][0x178], !P5 ;  /* 0x00005e00ba007a0c */ /* 0x000fe40006fa1270 */
[----:B------:R-:W-:Y:S01]  /*fd2b0*/  IMAD.WIDE R176, R180, 0x4, R172 ;  /* 0x00000004b4b07825 */ /* 0x000fe200078e02ac */
[----:B----4-:R1:W-:Y:S03]  /*fd2c0*/  @P4 STG.E [R178.64], R244 ;  /* 0x000000f4b2004986 */ /* 0x0103e6000c101904 */
[----:B------:R4:W-:Y:S01]  /*fd2d0*/  @P6 STG.E [R2.64], R183 ;  /* 0x000000b702006986 */ /* 0x0009e2000c101904 */
[----:B------:R-:W-:Y:S02]  /*fd2e0*/  ISETP.LT.AND P6, PT, R150, c[0x0][0x178], !P0 ;  /* 0x00005e0096007a0c */ /* 0x000fe400047c1270 */
[C---:B------:R-:W-:Y:S02]  /*fd2f0*/  IADD3 R181, R180.reuse, c[0x0][0x198], RZ ;  /* 0x00006600b4b57a10 */ /* 0x040fe40007ffe0ff */
[----:B------:R-:W-:Y:S01]  /*fd300*/  ISETP.LT.AND P4, PT, R151, c[0x0][0x178], !P0 ;  /* 0x00005e0097007a0c */ /* 0x000fe20004781270 */
[----:B------:R4:W-:Y:S04]  /*fd310*/  @P1 STG.E [R176.64], R184 ;  /* 0x000000b8b0001986 */ /* 0x0009e8000c101904 */
[----:B-1----:R-:W2:Y:S01]  /*fd320*/  LDL.LU R244, [R1+0xe44] ;  /* 0x000e440001f47983 */ /* 0x002ea20000300800 */
[----:B------:R-:W-:Y:S01]  /*fd330*/  IADD3 R178, R115, 0x18a, RZ ;  /* 0x0000018a73b27810 */ /* 0x000fe20007ffe0ff */
[----:B------:R-:W2:Y:S02]  /*fd340*/  LDL.LU R250, [R1+0x1d40] ;  /* 0x001d400001fa7983 */ /* 0x000ea40000300800 */
[----:B----4-:R-:W-:Y:S01]  /*fd350*/  IMAD.WIDE R2, R180, 0x4, R6 ;  /* 0x00000004b4027825 */ /* 0x010fe200078e0206 */
[----:B------:R-:W4:Y:S01]  /*fd360*/  LDL.LU R249, [R1+0x1d00] ;  /* 0x001d000001f97983 */ /* 0x000f220000300800 */
[----:B------:R-:W-:-:S02]  /*fd370*/  ISETP.GE.AND P2, PT, R178, c[0x0][0x17c], PT ;  /* 0x00005f00b2007a0c */ /* 0x000fc40003f46270 */
[----:B------:R-:W-:-:S04]  /*fd380*/  IMAD.WIDE R178, R180, 0x4, R4 ;  /* 0x00000004b4b27825 */ /* 0x000fc800078e0204 */
[----:B------:R-:W-:Y:S01]  /*fd390*/  IMAD.WIDE R176, R181, 0x4, R174 ;  /* 0x00000004b5b07825 */ /* 0x000fe200078e02ae */
[----:B------:R1:W-:Y:S04]  /*fd3a0*/  @P3 STG.E [R2.64], R251 ;  /* 0x000000fb02003986 */ /* 0x0003e8000c101904 */
[----:B------:R-:W4:Y:S01]  /*fd3b0*/  LDL.LU R248, [R1+0x1a90] ;  /* 0x001a900001f87983 */ /* 0x000f220000300800 */
[----:B------:R1:W-:Y:S01]  /*fd3c0*/  @P5 STG.E [R178.64], R185 ;  /* 0x000000b9b2005986 */ /* 0x0003e2000c101904 */
[----:B------:R-:W-:Y:S01]  /*fd3d0*/  ISETP.LT.AND P5, PT, R111, c[0x0][0x178], !P0 ;  /* 0x00005e006f007a0c */ /* 0x000fe200047a1270 */
[----:B------:R1:W-:Y:S02]  /*fd3e0*/  @P6 STG.E [R176.64], R187 ;  /* 0x000000bbb0006986 */ /* 0x0003e4000c101904 */
[C---:B-1----:R-:W-:Y:S01]  /*fd3f0*/  IMAD.WIDE R2, R181.reuse, 0x4, R172 ;  /* 0x00000004b5027825 */ /* 0x042fe200078e02ac */
[----:B------:R-:W4:Y:S03]  /*fd400*/  LDL.LU R185, [R1+0xff0] ;  /* 0x000ff00001b97983 */ /* 0x000f260000300800 */
[----:B------:R-:W4:Y:S01]  /*fd410*/  LDL.LU R187, [R1+0x1d44] ;  /* 0x001d440001bb7983 */ /* 0x000f220000300800 */
[----:B---3--:R1:W-:Y:S02]  /*fd420*/  @P4 STG.E [R2.64], R243 ;  /* 0x000000f302004986 */ /* 0x0083e4000c101904 */
[----:B-1----:R-:W-:-:S02]  /*fd430*/  IMAD.WIDE R2, R181, 0x4, R6 ;  /* 0x00000004b5027825 */ /* 0x002fc400078e0206 */
[----:B------:R-:W3:Y:S04]  /*fd440*/  LDL.LU R243, [R1+0x1d04] ;  /* 0x001d040001f37983 */ /* 0x000ee80000300800 */
[----:B--2---:R1:W-:Y:S04]  /*fd450*/  @P5 STG.E [R2.64], R245 ;  /* 0x000000f502005986 */ /* 0x0043e8000c101904 */
[----:B-1----:R-:W2:Y:S01]  /*fd460*/  LDL.LU R245, [R1+0x1a94] ;  /* 0x001a940001f57983 */ /* 0x002ea20000300800 */
[----:B------:R-:W-:Y:S02]  /*fd470*/  ISETP.LT.AND P0, PT, R186, c[0x0][0x178], !P0 ;  /* 0x00005e00ba007a0c */ /* 0x000fe40004701270 */
[----:B------:R-:W-:-:S02]  /*fd480*/  ISETP.LT.AND P1, PT, R150, c[0x0][0x178], !P2 ;  /* 0x00005e0096007a0c */ /* 0x000fc40005721270 */
[----:B------:R-:W-:Y:S02]  /*fd490*/  IADD3 R179, R115, 0x18b, RZ ;  /* 0x0000018b73b37810 */ /* 0x000fe40007ffe0ff */
[----:B------:R-:W-:Y:S01]  /*fd4a0*/  ISETP.LT.AND P3, PT, R151, c[0x0][0x178], !P2 ;  /* 0x00005e0097007a0c */ /* 0x000fe20005761270 */
[C---:B------:R-:W-:Y:S01]  /*fd4b0*/  IMAD.WIDE R176, R181.reuse, 0x4, R4 ;  /* 0x00000004b5b07825 */ /* 0x040fe200078e0204 */
[----:B------:R-:W-:Y:S02]  /*fd4c0*/  IADD3 R180, R181, c[0x0][0x198], RZ ;  /* 0x00006600b5b47a10 */ /* 0x000fe40007ffe0ff */
[----:B------:R-:W-:Y:S02]  /*fd4d0*/  ISETP.GE.AND P4, PT, R179, c[0x0][0x17c], PT ;  /* 0x00005f00b3007a0c */ /* 0x000fe40003f86270 */
[----:B------:R-:W-:Y:S01]  /*fd4e0*/  ISETP.LT.AND P6, PT, R111, c[0x0][0x178], !P2 ;  /* 0x00005e006f007a0c */ /* 0x000fe200057c1270 */
[----:B------:R-:W-:Y:S01]  /*fd4f0*/  ISETP.LT.AND P2, PT, R186, c[0x0][0x178], !P2 ;  /* 0x00005e00ba007a0c */ /* 0x000fe20005741270 */
[----:B------:R-:W-:Y:S01]  /*fd500*/  IADD3 R178, R115, 0x18c, RZ ;  /* 0x0000018c73b27810 */ /* 0x000fe20007ffe0ff */
[----:B------:R-:W-:Y:S01]  /*fd510*/  IMAD.WIDE R2, R180, 0x4, R174 ;  /* 0x00000004b4027825 */ /* 0x000fe200078e02ae */
[----:B------:R1:W-:Y:S01]  /*fd520*/  @P0 STG.E [R176.64], R244 ;  /* 0x000000f4b0000986 */ /* 0x0003e2000c101904 */
[----:B------:R-:W-:-:S02]  /*fd530*/  ISETP.LT.AND P0, PT, R150, c[0x0][0x178], !P4 ;  /* 0x00005e0096007a0c */ /* 0x000fc40006701270 */
[----:B------:R-:W-:Y:S02]  /*fd540*/  IADD3 R181, R180, c[0x0][0x198], RZ ;  /* 0x00006600b4b57a10 */ /* 0x000fe40007ffe0ff */
[----:B------:R-:W-:Y:S01]  /*fd550*/  ISETP.GE.AND P5, PT, R178, c[0x0][0x17c], PT ;  /* 0x00005f00b2007a0c */ /* 0x000fe20003fa6270 */
[----:B------:R4:W-:Y:S01]  /*fd560*/  @P1 STG.E [R2.64], R250 ;  /* 0x000000fa02001986 */ /* 0x0009e2000c101904 */
[C---:B------:R-:W-:Y:S01]  /*fd570*/  IMAD.WIDE R178, R180.reuse, 0x4, R6 ;  /* 0x00000004b4b27825 */ /* 0x040fe200078e0206 */
[----:B------:R-:W-:Y:S02]  /*fd580*/  ISETP.LT.AND P1, PT, R151, c[0x0][0x178], !P4 ;  /* 0x00005e0097007a0c */ /* 0x000fe40006721270 */
[----:B-1----:R-:W2:Y:S01]  /*fd590*/  LDL.LU R244, [R1+0xff4] ;  /* 0x000ff40001f47983 */ /* 0x002ea20000300800 */
[----:B------:R-:W-:-:S04]  /*fd5a0*/  IMAD.WIDE R176, R180, 0x4, R172 ;  /* 0x00000004b4b07825 */ /* 0x000fc800078e02ac */
[----:B------:R-:W2:Y:S02]  /*fd5b0*/  LDL.LU R184, [R1+0x1d60] ;  /* 0x001d600001b87983 */ /* 0x000ea40000300800 */
[----:B----4-:R-:W-:Y:S01]  /*fd5c0*/  IMAD.WIDE R2, R180, 0x4, R4 ;  /* 0x00000004b4027825 */ /* 0x010fe200078e0204 */
[----:B------:R1:W-:Y:S03]  /*fd5d0*/  @P3 STG.E [R176.64], R249 ;  /* 0x000000f9b0003986 */ /* 0x0003e6000c101904 */
[----:B------:R4:W-:Y:S02]  /*fd5e0*/  @P6 STG.E [R178.64], R248 ;  /* 0x000000f8b2006986 */ /* 0x0009e4000c101904 */
[----:B------:R4:W-:Y:S01]  /*fd5f0*/  @P2 STG.E [R2.64], R185 ;  /* 0x000000b902002986 */ /* 0x0009e2000c101904 */
[----:B------:R-:W-:Y:S01]  /*fd600*/  ISETP.LT.AND P6, PT, R111, c[0x0][0x178], !P4 ;  /* 0x00005e006f007a0c */ /* 0x000fe200067c1270 */
[----:B-1----:R-:W2:Y:S01]  /*fd610*/  LDL.LU R249, [R1+0x1d30] ;  /* 0x001d300001f97983 */ /* 0x002ea20000300800 */
[----:B------:R-:W-:-:S04]  /*fd620*/  IMAD.WIDE R176, R181, 0x4, R174 ;  /* 0x00000004b5b07825 */ /* 0x000fc800078e02ae */
[----:B----4-:R-:W4:Y:S02]  /*fd630*/  LDL.LU R248, [R1+0x1cf0] ;  /* 0x001cf00001f87983 */ /* 0x010f240000300800 */
[----:B------:R-:W4:Y:S02]  /*fd640*/  LDL.LU R185, [R1+0x1000] ;  /* 0x0010000001b97983 */ /* 0x000f240000300800 */
[C---:B------:R-:W-:Y:S01]  /*fd650*/  IMAD.WIDE R2, R181.reuse, 0x4, R172 ;  /* 0x00000004b5027825 */ /* 0x040fe200078e02ac */
[----:B------:R1:W-:Y:S04]  /*fd660*/  @P0 STG.E [R176.64], R187 ;  /* 0x000000bbb0000986 */ /* 0x0003e8000c101904 */
[----:B-1----:R-:W4:Y:S01]  /*fd670*/  LDL.LU R187, [R1+0x1d64] ;  /* 0x001d640001bb7983 */ /* 0x002f220000300800 */
[----:B------:R-:W-:-:S03]  /*fd680*/  IMAD.WIDE R176, R181, 0x4, R6 ;  /* 0x00000004b5b07825 */ /* 0x000fc600078e0206 */
[----:B---3--:R1:W-:Y:S04]  /*fd690*/  @P1 STG.E [R2.64], R243 ;  /* 0x000000f302001986 */ /* 0x0083e8000c101904 */
[----:B-1----:R-:W3:Y:S04]  /*fd6a0*/  LDL.LU R243, [R1+0x1d34] ;  /* 0x001d340001f37983 */ /* 0x002ee80000300800 */
[----:B--2---:R1:W-:Y:S04]  /*fd6b0*/  @P6 STG.E [R176.64], R245 ;  /* 0x000000f5b0006986 */ /* 0x0043e8000c101904 */
[----:B-1----:R-:W2:Y:S01]  /*fd6c0*/  LDL.LU R245, [R1+0x1cf4] ;  /* 0x001cf40001f57983 */ /* 0x002ea20000300800 */
[----:B------:R-:W-:-:S02]  /*fd6d0*/  IADD3 R178, R115, 0x18d, RZ ;  /* 0x0000018d73b27810 */ /* 0x000fc40007ffe0ff */
[----:B------:R-:W-:Y:S02]  /*fd6e0*/  ISETP.LT.AND P4, PT, R186, c[0x0][0x178], !P4 ;  /* 0x00005e00ba007a0c */ /* 0x000fe40006781270 */
[----:B------:R-:W-:Y:S01]  /*fd6f0*/  ISETP.GE.AND P3, PT, R178, c[0x0][0x17c], PT ;  /* 0x00005f00b2007a0c */ /* 0x000fe20003f66270 */
[----:B------:R-:W-:Y:S01]  /*fd700*/  IADD3 R178, R115, 0x18e, RZ ;  /* 0x0000018e73b27810 */ /* 0x000fe20007ffe0ff */
[----:B------:R-:W-:Y:S02]  /*fd710*/  ISETP.LT.AND P0, PT, R150, c[0x0][0x178], !P5 ;  /* 0x00005e0096007a0c */ /* 0x000fe40006f01270 */
[----:B------:R-:W-:Y:S02]  /*fd720*/  ISETP.LT.AND P1, PT, R151, c[0x0][0x178], !P5 ;  /* 0x00005e0097007a0c */ /* 0x000fe40006f21270 */
[C---:B------:R-:W-:Y:S02]  /*fd730*/  IADD3 R180, R181.reuse, c[0x0][0x198], RZ ;  /* 0x00006600b5b47a10 */ /* 0x040fe40007ffe0ff */
[----:B------:R-:W-:Y:S01]  /*fd740*/  ISETP.GE.AND P2, PT, R178, c[0x0][0x17c], PT ;  /* 0x00005f00b2007a0c */ /* 0x000fe20003f46270 */
[----:B------:R-:W-:Y:S01]  /*fd750*/  IMAD.WIDE R178, R181, 0x4, R4 ;  /* 0x00000004b5b27825 */ /* 0x000fe200078e0204 */
[----:B------:R-:W-:-:S03]  /*fd760*/  ISETP.LT.AND P6, PT, R111, c[0x0][0x178], !P5 ;  /* 0x00005e006f007a0c */ /* 0x000fc60006fc1270 */
[----:B------:R-:W-:Y:S02]  /*fd770*/  ISETP.LT.AND P5, PT, R186, c[0x0][0x178], !P5 ;  /* 0x00005e00ba007a0c */ /* 0x000fe40006fa1270 */
[----:B------:R-:W-:-:S04]  /*fd780*/  IMAD.WIDE R2, R180, 0x4, R174 ;  /* 0x00000004b4027825 */ /* 0x000fc800078e02ae */
[----:B------:R-:W-:Y:S01]  /*fd790*/  IMAD.WIDE R176, R180, 0x4, R172 ;  /* 0x00000004b4b07825 */ /* 0x000fe200078e02ac */
[----:B------:R1:W-:Y:S01]  /*fd7a0*/  @P4 STG.E [R178.64], R244 ;  /* 0x000000f4b2004986 */ /* 0x0003e2000c101904 */
[----:B------:R-:W-:Y:S02]  /*fd7b0*/  ISETP.LT.AND P4, PT, R150, c[0x0][0x178], !P3 ;  /* 0x00005e0096007a0c */ /* 0x000fe40005f81270 */
[C---:B------:R-:W-:Y:S01]  /*fd7c0*/  IADD3 R181, R180.reuse, c[0x0][0x198], RZ ;  /* 0x00006600b4b57a10 */ /* 0x040fe20007ffe0ff */
[----:B------:R1:W-:Y:S04]  /*fd7d0*/  @P0 STG.E [R2.64], R184 ;  /* 0x000000b802000986 */ /* 0x0003e8000c101904 */
[----:B-1----:R-:W2:Y:S01]  /*fd7e0*/  LDL.LU R244, [R1+0x1004] ;  /* 0x0010040001f47983 */ /* 0x002ea20000300800 */
[----:B------:R-:W-:Y:S01]  /*fd7f0*/  IADD3 R178, R115, 0x18f, RZ ;  /* 0x0000018f73b27810 */ /* 0x000fe20007ffe0ff */
[----:B------:R-:W2:Y:S02]  /*fd800*/  LDL.LU R251, [R1+0x1d70] ;  /* 0x001d700001fb7983 */ /* 0x000ea40000300800 */
[----:B------:R-:W2:Y:S02]  /*fd810*/  LDL.LU R250, [R1+0x1d50] ;  /* 0x001d500001fa7983 */ /* 0x000ea40000300800 */
[----:B------:R-:W-:Y:S01]  /*fd820*/  IMAD.WIDE R2, R180, 0x4, R6 ;  /* 0x00000004b4027825 */ /* 0x000fe200078e0206 */
[----:B------:R-:W-:Y:S01]  /*fd830*/  ISETP.GE.AND P0, PT, R178, c[0x0][0x17c], PT ;  /* 0x00005f00b2007a0c */ /* 0x000fe20003f06270 */
[----:B------:R1:W-:Y:S02]  /*fd840*/  @P1 STG.E [R176.64], R249 ;  /* 0x000000f9b0001986 */ /* 0x0003e4000c101904 */
[----:B------:R-:W-:Y:S01]  /*fd850*/  IMAD.WIDE R178, R180, 0x4, R4 ;  /* 0x00000004b4b27825 */ /* 0x000fe200078e0204 */
[----:B------:R-:W-:-:S03]  /*fd860*/  ISETP.LT.AND P1, PT, R151, c[0x0][0x178], !P3 ;  /* 0x00005e0097007a0c */ /* 0x000fc60005f21270 */
[----:B----4-:R4:W-:Y:S01]  /*fd870*/  @P6 STG.E [R2.64], R248 ;  /* 0x000000f802006986 */ /* 0x0109e2000c101904 */
[----:B------:R4:W-:Y:S01]  /*fd880*/  @P5 STG.E [R178.64], R185 ;  /* 0x000000b9b2005986 */ /* 0x0009e2000c101904 */
[----:B------:R-:W-:Y:S01]  /*fd890*/  ISETP.LT.AND P5, PT, R111, c[0x0][0x178], !P3 ;  /* 0x00005e006f007a0c */ /* 0x000fe20005fa1270 */
[C---:B-1----:R-:W-:Y:S02]  /*fd8a0*/  IMAD.WIDE R176, R181.reuse, 0x4, R174 ;  /* 0x00000004b5b07825 */ /* 0x042fe400078e02ae */
[----:B------:R-:W2:Y:S02]  /*fd8b0*/  LDL.LU R249, [R1+0x1d20] ;  /* 0x001d200001f97983 */ /* 0x000ea40000300800 */
[----:B----4-:R-:W4:Y:S02]  /*fd8c0*/  LDL.LU R248, [R1+0x1ac0] ;  /* 0x001ac00001f87983 */ /* 0x010f240000300800 */
[----:B------:R1:W-:Y:S04]  /*fd8d0*/  @P4 STG.E [R176.64], R187 ;  /* 0x000000bbb0004986 */ /* 0x0003e8000c101904 */
[----:B------:R-:W4:Y:S01]  /*fd8e0*/  LDL.LU R185, [R1+0x1d74] ;  /* 0x001d740001b97983 */ /* 0x000f220000300800 */
[----:B------:R-:W-:-:S04]  /*fd8f0*/  IMAD.WIDE R2, R181, 0x4, R6 ;  /* 0x00000004b5027825 */ /* 0x000fc800078e0206 */
[----:B-1----:R-:W-:Y:S01]  /*fd900*/  IMAD.WIDE R176, R181, 0x4, R172 ;  /* 0x00000004b5b07825 */ /* 0x002fe200078e02ac */
[----:B------:R-:W4:Y:S04]  /*fd910*/  LDL.LU R187, [R1+0x1d54] ;  /* 0x001d540001bb7983 */ /* 0x000f280000300800 */
[----:B---3--:R1:W-:Y:S04]  /*fd920*/  @P1 STG.E [R176.64], R243 ;  /* 0x000000f3b0001986 */ /* 0x0083e8000c101904 */
[----:B-1----:R-:W3:Y:S04]  /*fd930*/  LDL.LU R243, [R1+0x1d24] ;  /* 0x001d240001f37983 */ /* 0x002ee80000300800 */
[----:B--2---:R1:W-:Y:S04]  /*fd940*/  @P5 STG.E [R2.64], R245 ;  /* 0x000000f502005986 */ /* 0x0043e8000c101904 */
[----:B-1----:R-:W2:Y:S01]  /*fd950*/  LDL.LU R245, [R1+0x1ac4] ;  /* 0x001ac40001f57983 */ /* 0x002ea20000300800 */
[----:B------:R-:W-:-:S02]  /*fd960*/  ISETP.LT.AND P3, PT, R186, c[0x0][0x178], !P3 ;  /* 0x00005e00ba007a0c */ /* 0x000fc40005f61270 */
[----:B------:R-:W-:Y:S02]  /*fd970*/  ISETP.LT.AND P6, PT, R150, c[0x0][0x178], !P2 ;  /* 0x00005e0096007a0c */ /* 0x000fe400057c1270 */
[----:B------:R-:W-:Y:S02]  /*fd980*/  ISETP.LT.AND P4, PT, R151, c[0x0][0x178], !P2 ;  /* 0x00005e0097007a0c */ /* 0x000fe40005781270 */
[C---:B------:R-:W-:Y:S01]  /*fd990*/  IADD3 R180, R181.reuse, c[0x0][0x198], RZ ;  /* 0x00006600b5b47a10 */ /* 0x040fe20007ffe0ff */
[----:B------:R-:W-:-:S04]  /*fd9a0*/  IMAD.WIDE R178, R181, 0x4, R4 ;  /* 0x00000004b5b27825 */ /* 0x000fc800078e0204 */
[----:B------:R-:W-:-:S04]  /*fd9b0*/  IMAD.WIDE R176, R180, 0x4, R174 ;  /* 0x00000004b4b07825 */ /* 0x000fc800078e02ae */
[----:B------:R-:W-:Y:S01]  /*fd9c0*/  IMAD.WIDE R2, R180, 0x4, R172 ;  /* 0x00000004b4027825 */ /* 0x000fe200078e02ac */
[----:B------:R-:W-:Y:S01]  /*fd9d0*/  IADD3 R182, R115, 0x190, RZ ;  /* 0x0000019073b67810 */ /* 0x000fe20007ffe0ff */
[----:B------:R1:W-:Y:S01]  /*fd9e0*/  @P3 STG.E [R178.64], R244 ;  /* 0x000000f4b2003986 */ /* 0x0003e2000c101904 */
[----:B------:R-:W-:Y:S01]  /*fd9f0*/  ISETP.LT.AND P3, PT, R111, c[0x0][0x178], !P2 ;  /* 0x00005e006f007a0c */ /* 0x000fe20005761270 */
[----:B------:R1:W-:Y:S01]  /*fda00*/  @P6 STG.E [R176.64], R251 ;  /* 0x000000fbb0006986 */ /* 0x0003e2000c101904 */
[----:B------:R-:W-:Y:S02]  /*fda10*/  ISETP.LT.AND P2, PT, R186, c[0x0][0x178], !P2 ;  /* 0x00005e00ba007a0c */ /* 0x000fe40005741270 */
[----:B------:R-:W-:Y:S02]  /*fda20*/  ISETP.LT.AND P6, PT, R150, c[0x0][0x178], !P0 ;  /* 0x00005e0096007a0c */ /* 0x000fe400047c1270 */
[----:B------:R-:W-:Y:S01]  /*fda30*/  ISETP.LT.AND P5, PT, R151, c[0x0][0x178], !P0 ;  /* 0x00005e0097007a0c */ /* 0x000fe200047a1270 */
[----:B------:R1:W-:Y:S01]  /*fda40*/  @P4 STG.E [R2.64], R250 ;  /* 0x000000fa02004986 */ /* 0x0003e2000c101904 */
[----:B------:R-:W-:-:S02]  /*fda50*/  ISETP.GE.AND P1, PT, R182, c[0x0][0x17c], PT ;  /* 0x00005f00b6007a0c */ /* 0x000fc40003f26270 */
[----:B------:R-:W-:Y:S01]  /*fda60*/  ISETP.LT.AND P4, PT, R111, c[0x0][0x178], !P0 ;  /* 0x00005e006f007a0c */ /* 0x000fe20004781270 */
[----:B------:R-:W-:Y:S01]  /*fda70*/  IADD3 R182, R180, c[0x0][0x198], RZ ;  /* 0x00006600b4b67a10 */ /* 0x000fe20007ffe0ff */
[----:B------:R-:W-:Y:S02]  /*fda80*/  ISETP.LT.AND P0, PT, R186, c[0x0][0x178], !P0 ;  /* 0x00005e00ba007a0c */ /* 0x000fe40004701270 */
[----:B------:R-:W-:Y:S01]  /*fda90*/  IADD3 R183, R115, 0x191, RZ ;  /* 0x0000019173b77810 */ /* 0x000fe20007ffe0ff */
[----:B-1----:R-:W2:Y:S01]  /*fdaa0*/  LDL.LU R244, [R1+0x1ca8] ;  /* 0x001ca80001f47983 */ /* 0x002ea20000300800 */
[----:B------:R-:W2:Y:S02]  /*fdab0*/  LDL.LU R251, [R1+0x1cac] ;  /* 0x001cac0001fb7983 */ /* 0x000ea40000300800 */
[----:B------:R-:W-:-:S04]  /*fdac0*/  IMAD.WIDE R176, R180, 0x4, R4 ;  /* 0x00000004b4b07825 */ /* 0x000fc800078e0204 */
[----:B------:R-:W-:-:S04]  /*fdad0*/  IMAD.WIDE R2, R180, 0x4, R6 ;  /* 0x00000004b4027825 */ /* 0x000fc800078e0206 */
[----:B------:R-:W-:-:S04]  /*fdae0*/  IMAD.WIDE R178, R182, 0x4, R174 ;  /* 0x00000004b6b27825 */ /* 0x000fc800078e02ae */
[C---:B------:R-:W-:Y:S01]  /*fdaf0*/  IMAD.WIDE R180, R182.reuse, 0x4, R172 ;  /* 0x00000004b6b47825 */ /* 0x040fe200078e02ac */
[----:B------:R-:W2:Y:S04]  /*fdb00*/  LDL.LU R250, [R1+0xc5c] ;  /* 0x000c5c0001fa7983 */ /* 0x000ea80000300800 */
[----:B------:R1:W-:Y:S01]  /*fdb10*/  @P3 STG.E [R2.64], R249 ;  /* 0x000000f902003986 */ /* 0x0003e2000c101904 */
[----:B----4-:R-:W-:Y:S02]  /*fdb20*/  @P2 STG.E [R176.64], R248 ;  /* 0x000000f8b0002986 */ /* 0x010fe4000c101904 */
[----:B------:R4:W-:Y:S01]  /*fdb30*/  @P6 STG.E [R178.64], R185 ;  /* 0x000000b9b2006986 */ /* 0x0009e2000c101904 */
[----:B------:R-:W-:Y:S01]  /*fdb40*/  ISETP.GE.AND P3, PT, R183, c[0x0][0x17c], PT ;  /* 0x00005f00b7007a0c */ /* 0x000fe20003f66270 */
[C---:B-1----:R-:W-:Y:S01]  /*fdb50*/  IMAD.WIDE R2, R182.reuse, 0x4, R6 ;  /* 0x00000004b6027825 */ /* 0x042fe200078e0206 */
[----:B------:R1:W-:Y:S04]  /*fdb60*/  @P5 STG.E [R180.64], R187 ;  /* 0x000000bbb4005986 */ /* 0x0003e8000c101904 */
[----:B----4-:R-:W4:Y:S01]  /*fdb70*/  LDL.LU R185, [R1+0x81c] ;  /* 0x00081c0001b97983 */ /* 0x010f220000300800 */
[----:B------:R-:W-:-:S03]  /*fdb80*/  IADD3 R183, R182, c[0x0][0x198], RZ ;  /* 0x00006600b6b77a10 */ /* 0x000fc60007ffe0ff */
[----:B-1----:R-:W4:Y:S04]  /*fdb90*/  LDL.LU R187, [R1+0x51c] ;  /* 0x00051c0001bb7983 */ /* 0x002f280000300800 */
[----:B---3--:R1:W-:Y:S02]  /*fdba0*/  @P4 STG.E [R2.64], R243 ;  /* 0x000000f302004986 */ /* 0x0083e4000c101904 */
[----:B-1----:R-:W-:Y:S02]  /*fdbb0*/  IMAD.WIDE R2, R182, 0x4, R4 ;  /* 0x00000004b6027825 */ /* 0x002fe400078e0204 */
[----:B------:R-:W3:Y:S04]  /*fdbc0*/  LDL.LU R182, [R1+0x518] ;  /* 0x0005180001b67983 */ /* 0x000ee80000300800 */
[----:B--2---:R1:W-:Y:S04]  /*fdbd0*/  @P0 STG.E [R2.64], R245 ;  /* 0x000000f502000986 */ /* 0x0043e8000c101904 */
[----:B-1----:R-:W2:Y:S01]  /*fdbe0*/  LDL.LU R2, [R1+0xc58] ;  /* 0x000c580001027983 */ /* 0x002ea20000300800 */
[----:B------:R-:W3:Y:S01]  /*fdbf0*/  LDL.LU R3, [R1+0x818] ;  /* 0x0008180001037983 */ /* 0x000ee20000300800 */
[----:B------:R-:W-:-:S02]  /*fdc00*/  ISETP.LT.AND P6, PT, R150, c[0x0][0x178], !P1 ;  /* 0x00005e0096007a0c */ /* 0x000fc40004fc1270 */
[----:B------:R-:W-:Y:S02]  /*fdc10*/  ISETP.LT.AND P5, PT, R151, c[0x0][0x178], !P1 ;  /* 0x00005e0097007a0c */ /* 0x000fe40004fa1270 */
[----:B------:R-:W-:Y:S02]  /*fdc20*/  ISETP.LT.AND P2, PT, R111, c[0x0][0x178], !P1 ;  /* 0x00005e006f007a0c */ /* 0x000fe40004f41270 */
[----:B------:R-:W-:Y:S01]  /*fdc30*/  ISETP.LT.AND P4, PT, R186, c[0x0][0x178], !P1 ;  /* 0x00005e00ba007a0c */ /* 0x000fe20004f81270 */
[----:B------:R-:W-:-:S04]  /*fdc40*/  IMAD.WIDE R176, R183, 0x4, R174 ;  /* 0x00000004b7b07825 */ /* 0x000fc800078e02ae */
[----:B------:R-:W-:Y:S01]  /*fdc50*/  IMAD.WIDE R178, R183, 0x4, R172 ;  /* 0x00000004b7b27825 */ /* 0x000fe200078e02ac */
[----:B------:R-:W-:-:S03]  /*fdc60*/  IADD3 R184, R115, 0x192, RZ ;  /* 0x0000019273b87810 */ /* 0x000fc60007ffe0ff */
[----:B------:R-:W-:Y:S01]  /*fdc70*/  IMAD.WIDE R180, R183, 0x4, R6 ;  /* 0x00000004b7b47825 */ /* 0x000fe200078e0206 */
[----:B------:R-:W-:Y:S02]  /*fdc80*/  ISETP.GE.AND P1, PT, R184, c[0x0][0x17c], PT ;  /* 0x00005f00b8007a0c */ /* 0x000fe40003f26270 */
[----:B------:R-:W4:Y:S04]  /*fdc90*/  LDL.LU R184, [R1+0xe38] ;  /* 0x000e380001b87983 */ /* 0x000f280000300800 */
[----:B------:R1:W-:Y:S01]  /*fdca0*/  @P6 STG.E [R176.64], R244 ;  /* 0x000000f4b0006986 */ /* 0x0003e2000c101904 */
[----:B------:R-:W4:Y:S02]  /*fdcb0*/  LDL.LU R249, [R1+0xa78] ;  /* 0x000a780001f97983 */ /* 0x000f240000300800 */
[----:B------:R-:W4:Y:S02]  /*fdcc0*/  LDL.LU R248, [R1+0x528] ;  /* 0x0005280001f87983 */ /* 0x000f240000300800 */
[----:B------:R-:W4:Y:S01]  /*fdcd0*/  LDL.LU R243, [R1+0x1cbc] ;  /* 0x001cbc0001f37983 */ /* 0x000f220000300800 */
[----:B------:R-:W4:Y:S04]  /*fdce0*/  LDL.LU R245, [R1+0xe3c] ;  /* 0x000e3c0001f57983 */ /* 0x000f280000300800 */
[----:B-1----:R-:W4:Y:S01]  /*fdcf0*/  LDL.LU R244, [R1+0x44a0] ;  /* 0x0044a00001f47983 */ /* 0x002f220000300800 */
[----:B------:R-:W-:-:S02]  /*fdd00*/  ISETP.LT.AND P0, PT, R151, c[0x0][0x178], !P3 ;  /* 0x00005e0097007a0c */ /* 0x000fc40005f01270 */
[----:B------:R-:W-:Y:S02]  /*fdd10*/  ISETP.LT.AND P6, PT, R111, c[0x0][0x178], !P3 ;  /* 0x00005e006f007a0c */ /* 0x000fe40005fc1270 */
[C---:B------:R-:W-:Y:S01]  /*fdd20*/  IADD3 R176, R183.reuse, c[0x0][0x198], RZ ;  /* 0x00006600b7b07a10 */ /* 0x040fe20007ffe0ff */
[----:B--2---:R-:W-:Y:S01]  /*fdd30*/  @P5 STG.E [R178.64], R2 ;  /* 0x00000002b2005986 */ /* 0x004fe2000c101904 */
[----:B---3--:R1:W-:Y:S02]  /*fdd40*/  @P2 STG.E [R180.64], R3 ;  /* 0x00000003b4002986 */ /* 0x0083e4000c101904 */
[----:B-1----:R-:W-:-:S05]  /*fdd50*/  IMAD.WIDE R2, R183, 0x4, R4 ;  /* 0x00000004b7027825 */ /* 0x002fca00078e0204 */
[----:B------:R1:W-:Y:S04]  /*fdd60*/  @P4 STG.E [R2.64], R182 ;  /* 0x000000b602004986 */ /* 0x0003e8000c101904 */
[----:B-1----:R-:W2:Y:S01]  /*fdd70*/  LDL.LU R3, [R1+0x1cb8] ;  /* 0x001cb80001037983 */ /* 0x002ea20000300800 */
[----:B------:R-:W-:Y:S01]  /*fdd80*/  ISETP.LT.AND P5, PT, R150, c[0x0][0x178], !P3 ;  /* 0x00005e0096007a0c */ /* 0x000fe20005fa1270 */
[----:B------:R-:W-:-:S04]  /*fdd90*/  IMAD.WIDE R182, R176, 0x4, R174 ;  /* 0x00000004b0b67825 */ /* 0x000fc800078e02ae */
[----:B------:R-:W-:-:S04]  /*fdda0*/  IMAD.WIDE R180, R176, 0x4, R172 ;  /* 0x00000004b0b47825 */ /* 0x000fc800078e02ac */
[----:B------:R-:W-:-:S04]  /*fddb0*/  IMAD.WIDE R178, R176, 0x4, R6 ;  /* 0x00000004b0b27825 */ /* 0x000fc800078e0206 */
[----:B------:R-:W-:Y:S01]  /*fddc0*/  @P5 STG.E [R182.64], R251 ;  /* 0x000000fbb6005986 */ /* 0x000fe2000c101904 */
[----:B------:R-:W-:Y:S02]  /*fddd0*/  @P0 STG.E [R180.64], R250 ;  /* 0x000000fab4000986 */ /* 0x000fe4000c101904 */
[----:B----4-:R1:W-:Y:S02]  /*fdde0*/  @P6 STG.E [R178.64], R185 ;  /* 0x000000b9b2006986 */ /* 0x0103e4000c101904 */
[----:B-1----:R-:W3:Y:S01]  /*fddf0*/  LDL.LU R185, [R1+0xa7c] ;  /* 0x000a7c0001b97983 */ /* 0x002ee20000300800 */
[----:B------:R-:W-:Y:S02]  /*fde00*/  ISETP.LT.AND P3, PT, R186, c[0x0][0x178], !P3 ;  /* 0x00005e00ba007a0c */ /* 0x000fe40005f61270 */
[----:B------:R-:W-:Y:S02]  /*fde10*/  ISETP.LT.AND P4, PT, R150, c[0x0][0x178], !P1 ;  /* 0x00005e0096007a0c */ /* 0x000fe40004f81270 */
[----:B------:R-:W-:-:S02]  /*fde20*/  IADD3 R177, R115, 0x193, RZ ;  /* 0x0000019373b17810 */ /* 0x000fc40007ffe0ff */
[C---:B------:R-:W-:Y:S02]  /*fde30*/  IADD3 R2, R176.reuse, c[0x0][0x198], RZ ;  /* 0x00006600b0027a10 */ /* 0x040fe40007ffe0ff */
[----:B------:R-:W-:Y:S01]  /*fde40*/  ISETP.GE.AND P2, PT, R177, c[0x0][0x17c], PT ;  /* 0x00005f00b1007a0c */ /* 0x000fe20003f46270 */
[----:B------:R-:W-:-:S04]  /*fde50*/  IMAD.WIDE R176, R176, 0x4, R4 ;  /* 0x00000004b0b07825 */ /* 0x000fc800078e0204 */
[----:B------:R-:W-:Y:S01]  /*fde60*/  IMAD.WIDE R182, R2, 0x4, R174 ;  /* 0x0000000402b67825 */ /* 0x000fe200078e02ae */
[----:B------:R1:W-:Y:S01]  /*fde70*/  @P3 STG.E [R176.64], R187 ;  /* 0x000000bbb0003986 */ /* 0x0003e2000c101904 */
[C---:B------:R-:W-:Y:S02]  /*fde80*/  ISETP.LT.AND P3, PT, R151.reuse, c[0x0][0x178], !P1 ;  /* 0x00005e0097007a0c */ /* 0x040fe40004f61270 */
[----:B------:R-:W-:Y:S02]  /*fde90*/  ISETP.LT.AND P0, PT, R186, c[0x0][0x178], !P1 ;  /* 0x00005e00ba007a0c */ /* 0x000fe40004f01270 */
[----:B------:R-:W-:Y:S01]  /*fdea0*/  ISETP.LT.AND P6, PT, R150, c[0x0][0x178], !P2 ;  /* 0x00005e0096007a0c */ /* 0x000fe200057c1270 */
[C---:B------:R-:W-:Y:S01]  /*fdeb0*/  IMAD.WIDE R178, R2.reuse, 0x4, R172 ;  /* 0x0000000402b27825 */ /* 0x040fe200078e02ac */
[----:B------:R-:W-:Y:S01]  /*fdec0*/  ISETP.LT.AND P5, PT, R151, c[0x0][0x178], !P2 ;  /* 0x00005e0097007a0c */ /* 0x000fe200057a1270 */
[----:B-1----:R-:W4:Y:S02]  /*fded0*/  LDL.LU R187, [R1+0x52c] ;  /* 0x00052c0001bb7983 */ /* 0x002f240000300800 */
[----:B------:R-:W3:Y:S02]  /*fdee0*/  LDL.LU R251, [R1+0x1cc8] ;  /* 0x001cc80001fb7983 */ /* 0x000ee40000300800 */
[----:B------:R-:W-:-:S04]  /*fdef0*/  IMAD.WIDE R176, R2, 0x4, R6 ;  /* 0x0000000402b07825 */ /* 0x000fc800078e0206 */
[----:B------:R-:W4:Y:S01]  /*fdf00*/  LDL.LU R250, [R1+0x13c8] ;  /* 0x0013c80001fa7983 */ /* 0x000f220000300800 */
[----:B--2---:R1:W-:Y:S01]  /*fdf10*/  @P4 STG.E [R182.64], R3 ;  /* 0x00000003b6004986 */ /* 0x0043e2000c101904 */
[----:B------:R-:W-:Y:S01]  /*fdf20*/  ISETP.LT.AND P4, PT, R111, c[0x0][0x178], !P1 ;  /* 0x00005e006f007a0c */ /* 0x000fe20004f81270 */
[----:B------:R2:W-:Y:S01]  /*fdf30*/  @P3 STG.E [R178.64], R184 ;  /* 0x000000b8b2003986 */ /* 0x0005e2000c101904 */
[----:B-1----:R-:W-:Y:S02]  /*fdf40*/  IADD3 R3, R115, 0x194, RZ ;  /* 0x0000019473037810 */ /* 0x002fe40007ffe0ff */
[----:B------:R-:W-:-:S09]  /*fdf50*/  IADD3 R182, R2, c[0x0][0x198], RZ ;  /* 0x0000660002b67a10 */ /* 0x000fd20007ffe0ff */
[----:B------:R1:W-:Y:S01]  /*fdf60*/  @P4 STG.E [R176.64], R249 ;  /* 0x000000f9b0004986 */ /* 0x0003e2000c101904 */
[----:B------:R-:W-:Y:S01]  /*fdf70*/  ISETP.GE.AND P1, PT, R3, c[0x0][0x17c], PT ;  /* 0x00005f0003007a0c */ /* 0x000fe20003f26270 */
[----:B------:R-:W-:-:S04]  /*fdf80*/  IMAD.WIDE R2, R2, 0x4, R4 ;  /* 0x0000000402027825 */ /* 0x000fc800078e0204 */
[----:B------:R-:W-:-:S04]  /*fdf90*/  IMAD.WIDE R180, R182, 0x4, R174 ;  /* 0x00000004b6b47825 */ /* 0x000fc800078e02ae */
[C---:B--2---:R-:W-:Y:S01]  /*fdfa0*/  IMAD.WIDE R178, R182.reuse, 0x4, R172 ;  /* 0x00000004b6b27825 */ /* 0x044fe200078e02ac */
[----:B-1----:R-:W2:Y:S04]  /*fdfb0*/  LDL.LU R249, [R1+0xc68] ;  /* 0x000c680001f97983 */ /* 0x002ea80000300800 */
[----:B------:R1:W-:Y:S01]  /*fdfc0*/  @P0 STG.E [R2.64], R248 ;  /* 0x000000f802000986 */ /* 0x0003e2000c101904 */
[----:B------:R1:W-:Y:S02]  /*fdfd0*/  @P6 STG.E [R180.64], R243 ;  /* 0x000000f3b4006986 */ /* 0x0003e4000c101904 */
[----:B------:R1:W-:Y:S02]  /*fdfe0*/  @P5 STG.E [R178.64], R245 ;  /* 0x000000f5b2005986 */ /* 0x0003e4000c101904 */
[----:B-1----:R-:W2:Y:S01]  /*fdff0*/  LDL.LU R248, [R1+0x828] ;  /* 0x0008280001f87983 */ /* 0x002ea20000300800 */
[----:B------:R-:W2:Y:S02]  /*fe000*/  LDL.LU R243, [R1+0x1ccc] ;  /* 0x001ccc0001f37983 */ /* 0x000ea40000300800 */
[----:B------:R-:W2:Y:S01]  /*fe010*/  LDL.LU R245, [R1+0x13cc] ;  /* 0x0013cc0001f57983 */ /* 0x000ea20000300800 */
[----:B------:R-:W-:Y:S01]  /*fe020*/  ISETP.LT.AND P3, PT, R111, c[0x0][0x178], !P2 ;  /* 0x00005e006f007a0c */ /* 0x000fe20005761270 */
[----:B------:R-:W-:-:S12]  /*fe030*/  IMAD.WIDE R2, R182, 0x4, R6 ;  /* 0x00000004b6027825 */ /* 0x000fd800078e0206 */
[----:B---3--:R1:W-:Y:S04]  /*fe040*/  @P3 STG.E [R2.64], R185 ;  /* 0x000000b902003986 */ /* 0x0083e8000c101904 */
[----:B-1----:R-:W3:Y:S01]  /*fe050*/  LDL.LU R185, [R1+0xc6c] ;  /* 0x000c6c0001b97983 */ /* 0x002ee20000300800 */
[----:B------:R-:W-:Y:S02]  /*fe060*/  ISETP.LT.AND P2, PT, R186, c[0x0][0x178], !P2 ;  /* 0x00005e00ba007a0c */ /* 0x000fe40005741270 */
[----:B------:R-:W-:Y:S02]  /*fe070*/  ISETP.LT.AND P5, PT, R150, c[0x0][0x178], !P1 ;  /* 0x00005e0096007a0c */ /* 0x000fe40004fa1270 */
[----:B------:R-:W-:Y:S02]  /*fe080*/  IADD3 R180, R182, c[0x0][0x198], RZ ;  /* 0x00006600b6b47a10 */ /* 0x000fe40007ffe0ff */
[----:B------:R-:W-:-:S02]  /*fe090*/  IADD3 R183, R115, 0x195, RZ ;  /* 0x0000019573b77810 */ /* 0x000fc40007ffe0ff */
[----:B------:R-:W-:Y:S02]  /*fe0a0*/  ISETP.LT.AND P0, PT, R151, c[0x0][0x178], !P1 ;  /* 0x00005e0097007a0c */ /* 0x000fe40004f01270 */
[----:B------:R-:W-:Y:S01]  /*fe0b0*/  ISETP.LT.AND P4, PT, R111, c[0x0][0x178], !P1 ;  /* 0x00005e006f007a0c */ /* 0x000fe20004f81270 */
[----:B------:R-:W-:-:S04]  /*fe0c0*/  IMAD.WIDE R176, R182, 0x4, R4 ;  /* 0x00000004b6b07825 */ /* 0x000fc800078e0204 */
[----:B------:R-:W-:Y:S01]  /*fe0d0*/  IMAD.WIDE R178, R180, 0x4, R174 ;  /* 0x00000004b4b27825 */ /* 0x000fe200078e02ae */
[----:B------:R-:W-:Y:S02]  /*fe0e0*/  ISETP.GE.AND P6, PT, R183, c[0x0][0x17c], PT ;  /* 0x00005f00b7007a0c */ /* 0x000fe40003fc6270 */
[----:B------:R-:W-:Y:S02]  /*fe0f0*/  IADD3 R181, R115, 0x196, RZ ;  /* 0x0000019673b57810 */ /* 0x000fe40007ffe0ff */
[----:B------:R-:W-:Y:S01]  /*fe100*/  ISETP.LT.AND P1, PT, R186, c[0x0][0x178], !P1 ;  /* 0x00005e00ba007a0c */ /* 0x000fe20004f21270 */
[----:B------:R-:W-:Y:S01]  /*fe110*/  IMAD.WIDE R2, R180, 0x4, R6 ;  /* 0x00000004b4027825 */ /* 0x000fe200078e0206 */
[----:B----4-:R1:W-:Y:S03]  /*fe120*/  @P2 STG.E [R176.64], R187 ;  /* 0x000000bbb0002986 */ /* 0x0103e6000c101904 */
[----:B------:R4:W-:Y:S01]  /*fe130*/  @P5 STG.E [R178.64], R251 ;  /* 0x000000fbb2005986 */ /* 0x0009e2000c101904 */
[----:B------:R-:W-:-:S02]  /*fe140*/  ISETP.LT.AND P2, PT, R150, c[0x0][0x178], !P6 ;  /* 0x00005e0096007a0c */ /* 0x000fc40007741270 */
[----:B------:R-:W-:Y:S02]  /*fe150*/  ISETP.LT.AND P5, PT, R151, c[0x0][0x178], !P6 ;  /* 0x00005e0097007a0c */ /* 0x000fe400077a1270 */
[----:B------:R-:W-:Y:S01]  /*fe160*/  ISETP.GE.AND P3, PT, R181, c[0x0][0x17c], PT ;  /* 0x00005f00b5007a0c */ /* 0x000fe20003f66270 */
[C---:B------:R-:W-:Y:S01]  /*fe170*/  IADD3 R181, R180.reuse, c[0x0][0x198], RZ ;  /* 0x00006600b4b57a10 */ /* 0x040fe20007ffe0ff */
[----:B------:R-:W-:Y:S01]  /*fe180*/  IADD3 R182, R115, 0x197, RZ ;  /* 0x0000019773b67810 */ /* 0x000fe20007ffe0ff */
[----:B-1----:R-:W-:-:S04]  /*fe190*/  IMAD.WIDE R176, R180, 0x4, R172 ;  /* 0x00000004b4b07825 */ /* 0x002fc800078e02ac */
[C---:B----4-:R-:W-:Y:S01]  /*fe1a0*/  IMAD.WIDE R178, R181.reuse, 0x4, R172 ;  /* 0x00000004b5b27825 */ /* 0x050fe200078e02ac */
[----:B------:R-:W4:Y:S04]  /*fe1b0*/  LDL.LU R187, [R1+0x82c] ;  /* 0x00082c0001bb7983 */ /* 0x000f280000300800 */
[----:B------:R1:W-:Y:S01]  /*fe1c0*/  @P0 STG.E [R176.64], R250 ;  /* 0x000000fab0000986 */ /* 0x0003e2000c101904 */
[----:B------:R-:W4:Y:S01]  /*fe1d0*/  LDL.LU R183, [R1+0x13b8] ;  /* 0x0013b80001b77983 */ /* 0x000f220000300800 */
[----:B------:R-:W-:Y:S02]  /*fe1e0*/  ISETP.GE.AND P0, PT, R182, c[0x0][0x17c], PT ;  /* 0x00005f00b6007a0c */ /* 0x000fe40003f06270 */
[----:B------:R-:W4:Y:S01]  /*fe1f0*/  LDL.LU R182, [R1+0x1758] ;  /* 0x0017580001b67983 */ /* 0x000f220000300800 */
[----:B------:R-:W4:Y:S02]  /*fe200*/  LDL.LU R184, [R1+0xa88] ;  /* 0x000a880001b87983 */ /* 0x000f240000300800 */
[C---:B-1----:R-:W-:Y:S01]  /*fe210*/  IMAD.WIDE R176, R181.reuse, 0x4, R174 ;  /* 0x00000004b5b07825 */ /* 0x042fe200078e02ae */
[----:B--2---:R1:W-:Y:S03]  /*fe220*/  @P4 STG.E [R2.64], R249 ;  /* 0x000000f902004986 */ /* 0x0043e6000c101904 */
[----:B-1----:R-:W-:Y:S01]  /*fe230*/  IMAD.WIDE R2, R180, 0x4, R4 ;  /* 0x00000004b4027825 */ /* 0x002fe200078e0204 */
[----:B------:R-:W-:-:S04]  /*fe240*/  IADD3 R180, R181, c[0x0][0x198], RZ ;  /* 0x00006600b5b47a10 */ /* 0x000fc80007ffe0ff */
[----:B------:R1:W-:Y:S01]  /*fe250*/  @P1 STG.E [R2.64], R248 ;  /* 0x000000f802001986 */ /* 0x0003e2000c101904 */
[----:B------:R2:W-:Y:S02]  /*fe260*/  @P2 STG.E [R176.64], R243 ;  /* 0x000000f3b0002986 */ /* 0x0005e4000c101904 */
[----:B------:R2:W-:Y:S02]  /*fe270*/  @P5 STG.E [R178.64], R245 ;  /* 0x000000f5b2005986 */ /* 0x0005e4000c101904 */
[C---:B-1----:R-:W-:Y:S01]  /*fe280*/  IMAD.WIDE R2, R181.reuse, 0x4, R6 ;  /* 0x00000004b5027825 */ /* 0x042fe200078e0206 */
[----:B--2---:R-:W2:Y:S03]  /*fe290*/  LDL.LU R243, [R1+0x1cec] ;  /* 0x001cec0001f37983 */ /* 0x004ea60000300800 */
[----:B------:R-:W2:Y:S02]  /*fe2a0*/  LDL.LU R245, [R1+0x175c] ;  /* 0x00175c0001f57983 */ /* 0x000ea40000300800 */
[----:B------:R-:W-:-:S02]  /*fe2b0*/  IMAD.WIDE R176, R181, 0x4, R4 ;  /* 0x00000004b5b07825 */ /* 0x000fc400078e0204 */
[----:B------:R-:W2:Y:S01]  /*fe2c0*/  LDL.LU R181, [R1+0x1ce8] ;  /* 0x001ce80001b57983 */ /* 0x000ea20000300800 */
[----:B------:R-:W-:Y:S01]  /*fe2d0*/  ISETP.LT.AND P4, PT, R111, c[0x0][0x178], !P6 ;  /* 0x00005e006f007a0c */ /* 0x000fe20007781270 */
[----:B------:R-:W2:-:S12]  /*fe2e0*/  LDL.LU R248, [R1+0x13bc] ;  /* 0x0013bc0001f87983 */ /* 0x000e980000300800 */
[----:B---3--:R1:W-:Y:S04]  /*fe2f0*/  @P4 STG.E [R2.64], R185 ;  /* 0x000000b902004986 */ /* 0x0083e8000c101904 */
[----:B-1----:R-:W3:Y:S01]  /*fe300*/  LDL.LU R185, [R1+0xa8c] ;  /* 0x000a8c0001b97983 */ /* 0x002ee20000300800 */
[----:B------:R-:W-:Y:S02]  /*fe310*/  ISETP.LT.AND P6, PT, R186, c[0x0][0x178], !P6 ;  /* 0x00005e00ba007a0c */ /* 0x000fe400077c1270 */
[----:B------:R-:W-:Y:S02]  /*fe320*/  ISETP.LT.AND P5, PT, R150, c[0x0][0x178], !P3 ;  /* 0x00005e0096007a0c */ /* 0x000fe40005fa1270 */
[----:B------:R-:W-:Y:S02]  /*fe330*/  ISETP.LT.AND P1, PT, R151, c[0x0][0x178], !P3 ;  /* 0x00005e0097007a0c */ /* 0x000fe40005f21270 */
[----:B------:R-:W-:-:S02]  /*fe340*/  IADD3 R178, R115, 0x198, RZ ;  /* 0x0000019873b27810 */ /* 0x000fc40007ffe0ff */
[----:B------:R-:W-:Y:S01]  /*fe350*/  ISETP.LT.AND P2, PT, R111, c[0x0][0x178], !P3 ;  /* 0x00005e006f007a0c */ /* 0x000fe20005f41270 */
[----:B------:R-:W-:Y:S01]  /*fe360*/  IMAD.WIDE R2, R180, 0x4, R172 ;  /* 0x00000004b4027825 */ /* 0x000fe200078e02ac */
[----:B------:R-:W3:Y:S01]  /*fe370*/  LDL.LU R251, [R1+0x1d18] ;  /* 0x001d180001fb7983 */ /* 0x000ee20000300800 */
[----:B------:R-:W-:Y:S02]  /*fe380*/  ISETP.GE.AND P4, PT, R178, c[0x0][0x17c], PT ;  /* 0x00005f00b2007a0c */ /* 0x000fe40003f86270 */
[----:B------:R-:W-:Y:S01]  /*fe390*/  IMAD.WIDE R178, R180, 0x4, R174 ;  /* 0x00000004b4b27825 */ /* 0x000fe200078e02ae */
[----:B------:R-:W-:Y:S01]  /*fe3a0*/  ISETP.LT.AND P3, PT, R186, c[0x0][0x178], !P3 ;  /* 0x00005e00ba007a0c */ /* 0x000fe20005f61270 */
[----:B------:R-:W3:Y:S04]  /*fe3b0*/  LDL.LU R250, [R1+0x1cd8] ;  /* 0x001cd80001fa7983 */ /* 0x000ee80000300800 */
[----:B----4-:R1:W-:Y:S01]  /*fe3c0*/  @P6 STG.E [R176.64], R187 ;  /* 0x000000bbb0006986 */ /* 0x0103e2000c101904 */
[----:B------:R-:W-:Y:S01]  /*fe3d0*/  ISETP.LT.AND P6, PT, R150, c[0x0][0x178], !P0 ;  /* 0x00005e0096007a0c */ /* 0x000fe200047c1270 */
[----:B------:R-:W3:Y:S02]  /*fe3e0*/  LDL.LU R249, [R1+0x1748] ;  /* 0x0017480001f97983 */ /* 0x000ee40000300800 */
[----:B-1----:R-:W-:Y:S01]  /*fe3f0*/  IMAD.WIDE R176, R180, 0x4, R6 ;  /* 0x00000004b4b07825 */ /* 0x002fe200078e0206 */
[----:B------:R-:W3:Y:S04]  /*fe400*/  LDL.LU R187, [R1+0xe48] ;  /* 0x000e480001bb7983 */ /* 0x000ee80000300800 */
[----:B--2---:R1:W-:Y:S01]  /*fe410*/  @P5 STG.E [R178.64], R181 ;  /* 0x000000b5b2005986 */ /* 0x0043e2000c101904 */
[----:B------:R-:W-:Y:S01]  /*fe420*/  ISETP.LT.AND P5, PT, R151, c[0x0][0x178], !P0 ;  /* 0x00005e0097007a0c */ /* 0x000fe200047a1270 */
[----:B------:R2:W-:Y:S02]  /*fe430*/  @P1 STG.E [R2.64], R182 ;  /* 0x000000b602001986 */ /* 0x0005e4000c101904 */
[----:B------:R2:W-:Y:S01]  /*fe440*/  @P2 STG.E [R176.64], R183 ;  /* 0x000000b7b0002986 */ /* 0x0005e2000c101904 */
[----:B------:R-:W-:-:S02]  /*fe450*/  ISETP.LT.AND P2, PT, R111, c[0x0][0x178], !P0 ;  /* 0x00005e006f007a0c */ /* 0x000fc40004741270 */
[C---:B-1----:R-:W-:Y:S01]  /*fe460*/  IADD3 R181, R180.reuse, c[0x0][0x198], RZ ;  /* 0x00006600b4b57a10 */ /* 0x042fe20007ffe0ff */
[----:B--2---:R-:W-:-:S04]  /*fe470*/  IMAD.WIDE R2, R180, 0x4, R4 ;  /* 0x00000004b4027825 */ /* 0x004fc800078e0204 */
[----:B------:R-:W-:-:S04]  /*fe480*/  IMAD.WIDE R176, R181, 0x4, R174 ;  /* 0x00000004b5b07825 */ /* 0x000fc800078e02ae */
[C---:B------:R-:W-:Y:S01]  /*fe490*/  IMAD.WIDE R178, R181.reuse, 0x4, R172 ;  /* 0x00000004b5b27825 */ /* 0x040fe200078e02ac */
[----:B------:R-:W-:Y:S01]  /*fe4a0*/  ISETP.LT.AND P0, PT, R186, c[0x0][0x178], !P0 ;  /* 0x00005e00ba007a0c */ /* 0x000fe20004701270 */
[----:B------:R-:W-:Y:S02]  /*fe4b0*/  @P3 STG.E [R2.64], R184 ;  /* 0x000000b802003986 */ /* 0x000fe4000c101904 */
[----:B------:R1:W-:Y:S02]  /*fe4c0*/  @P6 STG.E [R176.64], R243 ;  /* 0x000000f3b0006986 */ /* 0x0003e4000c101904 */
[----:B------:R2:W-:Y:S01]  /*fe4d0*/  @P5 STG.E [R178.64], R245 ;  /* 0x000000f5b2005986 */ /* 0x0005e2000c101904 */
[----:B-1----:R-:W4:Y:S01]  /*fe4e0*/  LDL.LU R243, [R1+0x1d1c] ;  /* 0x001d1c0001f37983 */ /* 0x002f220000300800 */
[----:B------:R-:W-:-:S04]  /*fe4f0*/  IMAD.WIDE R176, R181, 0x4, R6 ;  /* 0x00000004b5b07825 */ /* 0x000fc800078e0206 */
[----:B--2---:R-:W2:Y:S02]  /*fe500*/  LDL.LU R245, [R1+0x1cdc] ;  /* 0x001cdc0001f57983 */ /* 0x004ea40000300800 */
[----:B------:R-:W-:Y:S01]  /*fe510*/  IMAD.WIDE R2, R181, 0x4, R4 ;  /* 0x00000004b5027825 */ /* 0x000fe200078e0204 */
[----:B------:R1:W-:Y:S04]  /*fe520*/  @P2 STG.E [R176.64], R248 ;  /* 0x000000f8b0002986 */ /* 0x0003e8000c101904 */
[----:B---3--:R3:W-:Y:S01]  /*fe530*/  @P0 STG.E [R2.64], R185 ;  /* 0x000000b902000986 */ /* 0x0087e2000c101904 */
[----:B-1----:R-:W2:Y:S04]  /*fe540*/  LDL.LU R248, [R1+0x174c] ;  /* 0x00174c0001f87983 */ /* 0x002ea80000300800 */
[----:B---3--:R-:W3:Y:S01]  /*fe550*/  LDL.LU R185, [R1+0xe4c] ;  /* 0x000e4c0001b97983 */ /* 0x008ee20000300800 */
[----:B------:R-:W-:-:S02]  /*fe560*/  ISETP.LT.AND P6, PT, R150, c[0x0][0x178], !P4 ;  /* 0x00005e0096007a0c */ /* 0x000fc400067c1270 */
[----:B------:R-:W-:Y:S02]  /*fe570*/  ISETP.LT.AND P3, PT, R151, c[0x0][0x178], !P4 ;  /* 0x00005e0097007a0c */ /* 0x000fe40006761270 */
[----:B------:R-:W-:Y:S02]  /*fe580*/  IADD3 R180, R181, c[0x0][0x198], RZ ;  /* 0x00006600b5b47a10 */ /* 0x000fe40007ffe0ff */
[----:B------:R-:W-:Y:S02]  /*fe590*/  IADD3 R182, R115, 0x199, RZ ;  /* 0x0000019973b67810 */ /* 0x000fe40007ffe0ff */
[----:B------:R-:W-:Y:S01]  /*fe5a0*/  ISETP.LT.AND P5, PT, R111, c[0x0][0x178], !P4 ;  /* 0x00005e006f007a0c */ /* 0x000fe200067a1270 */
[----:B------:R-:W3:Y:S01]  /*fe5b0*/  LDL.LU R183, [R1+0x1d08] ;  /* 0x001d080001b77983 */ /* 0x000ee20000300800 */
[----:B------:R-:W-:Y:S01]  /*fe5c0*/  ISETP.GE.AND P1, PT, R182, c[0x0][0x17c], PT ;  /* 0x00005f00b6007a0c */ /* 0x000fe20003f26270 */
[----:B------:R-:W-:-:S04]  /*fe5d0*/  IMAD.WIDE R178, R180, 0x4, R174 ;  /* 0x00000004b4b27825 */ /* 0x000fc800078e02ae */
[----:B------:R-:W-:Y:S01]  /*fe5e0*/  IMAD.WIDE R176, R180, 0x4, R172 ;  /* 0x00000004b4b07825 */ /* 0x000fe200078e02ac */
[----:B------:R-:W-:Y:S02]  /*fe5f0*/  ISETP.LT.AND P4, PT, R186, c[0x0][0x178], !P4 ;  /* 0x00005e00ba007a0c */ /* 0x000fe40006781270 */
[----:B------:R-:W-:Y:S01]  /*fe600*/  ISETP.LT.AND P0, PT, R150, c[0x0][0x178], !P1 ;  /* 0x00005e0096007a0c */ /* 0x000fe20004f01270 */
[C---:B------:R-:W-:Y:S01]  /*fe610*/  IMAD.WIDE R2, R180.reuse, 0x4, R6 ;  /* 0x00000004b4027825 */ /* 0x040fe200078e0206 */
[----:B------:R1:W-:Y:S03]  /*fe620*/  @P6 STG.E [R178.64], R251 ;  /* 0x000000fbb2006986 */ /* 0x0003e6000c101904 */
[----:B------:R-:W-:Y:S01]  /*fe630*/  @P3 STG.E [R176.64], R250 ;  /* 0x000000fab0003986 */ /* 0x000fe2000c101904 */
[----:B------:R-:W-:Y:S02]  /*fe640*/  ISETP.LT.AND P3, PT, R151, c[0x0][0x178], !P1 ;  /* 0x00005e0097007a0c */ /* 0x000fe40004f61270 */
[----:B------:R-:W-:Y:S01]  /*fe650*/  ISETP.LT.AND P6, PT, R111, c[0x0][0x178], !P1 ;  /* 0x00005e006f007a0c */ /* 0x000fe20004fc1270 */
[----:B------:R1:W-:Y:S02]  /*fe660*/  @P5 STG.E [R2.64], R249 ;  /* 0x000000f902005986 */ /* 0x0003e4000c101904 */
[C---:B-1----:R-:W-:Y:S01]  /*fe670*/  IMAD.WIDE R178, R180.reuse, 0x4, R4 ;  /* 0x00000004b4b27825 */ /* 0x042fe200078e0204 */
[----:B------:R-:W-:-:S02]  /*fe680*/  IADD3 R180, R180, c[0x0][0x198], RZ ;  /* 0x00006600b4b47a10 */ /* 0x000fc40007ffe0ff */
[----:B------:R-:W-:-:S03]  /*fe690*/  ISETP.LT.AND P1, PT, R186, c[0x0][0x178], !P1 ;  /* 0x00005e00ba007a0c */ /* 0x000fc60004f21270 */
[----:B------:R-:W-:-:S04]  /*fe6a0*/  IMAD.WIDE R2, R180, 0x4, R174 ;  /* 0x00000004b4027825 */ /* 0x000fc800078e02ae */
[C---:B------:R-:W-:Y:S01]  /*fe6b0*/  IMAD.WIDE R176, R180.reuse, 0x4, R172 ;  /* 0x00000004b4b07825 */ /* 0x040fe200078e02ac */
[----:B------:R-:W-:Y:S04]  /*fe6c0*/  @P4 STG.E [R178.64], R187 ;  /* 0x000000bbb2004986 */ /* 0x000fe8000c101904 */
[----:B----4-:R1:W-:Y:S01]  /*fe6d0*/  @P0 STG.E [R2.64], R243 ;  /* 0x000000f302000986 */ /* 0x0103e2000c101904 */
[----:B--2---:R2:W-:Y:S02]  /*fe6e0*/  @P3 STG.E [R176.64], R245 ;  /* 0x000000f5b0003986 */ /* 0x0045e4000c101904 */
[C---:B-1----:R-:W-:Y:S01]  /*fe6f0*/  IMAD.WIDE R2, R180.reuse, 0x4, R6 ;  /* 0x00000004b4027825 */ /* 0x042fe200078e0206 */
[----:B--2---:R-:W2:Y:S03]  /*fe700*/  LDL.LU R245, [R1+0xff8] ;  /* 0x000ff80001f57983 */ /* 0x004ea60000300800 */
[----:B------:R-:W4:Y:S02]  /*fe710*/  LDL.LU R187, [R1+0x1d0c] ;  /* 0x001d0c0001bb7983 */ /* 0x000f240000300800 */
[----:B------:R-:W2:Y:S02]  /*fe720*/  LDL.LU R243, [R1+0x1a9c] ;  /* 0x001a9c0001f37983 */ /* 0x000ea40000300800 */
[----:B------:R-:W-:Y:S01]  /*fe730*/  IMAD.WIDE R176, R180, 0x4, R4 ;  /* 0x00000004b4b07825 */ /* 0x000fe200078e0204 */
[----:B------:R1:W-:Y:S04]  /*fe740*/  @P6 STG.E [R2.64], R248 ;  /* 0x000000f802006986 */ /* 0x0003e8000c101904 */
[----:B---3--:R3:W-:Y:S04]  /*fe750*/  @P1 STG.E [R176.64], R185 ;  /* 0x000000b9b0001986 */ /* 0x0087e8000c101904 */
[----:B-1----:R-:W2:Y:S04]  /*fe760*/  LDL.LU R3, [R1+0x1d48] ;  /* 0x001d480001037983 */ /* 0x002ea80000300800 */
[----:B---3--:R-:W3:Y:S01]  /*fe770*/  LDL.LU R177, [R1+0x1a98] ;  /* 0x001a980001b17983 */ /* 0x008ee20000300800 */
[----:B------:R-:W-:-:S02]  /*fe780*/  IADD3 R182, R115, 0x19a, RZ ;  /* 0x0000019a73b67810 */ /* 0x000fc40007ffe0ff */
[----:B------:R-:W-:Y:S01]  /*fe790*/  IADD3 R178, R115, 0x19b, RZ ;  /* 0x0000019b73b27810 */ /* 0x000fe20007ffe0ff */
[----:B------:R-:W3:Y:S01]  /*fe7a0*/  LDL.LU R185, [R1+0xffc] ;  /* 0x000ffc0001b97983 */ /* 0x000ee20000300800 */
[----:B------:R-:W3:Y:S01]  /*fe7b0*/  LDL.LU R184, [R1+0x1d68] ;  /* 0x001d680001b87983 */ /* 0x000ee20000300800 */
[----:B------:R-:W-:Y:S01]  /*fe7c0*/  ISETP.GE.AND P2, PT, R182, c[0x0][0x17c], PT ;  /* 0x00005f00b6007a0c */ /* 0x000fe20003f46270 */
[----:B------:R-:W-:Y:S01]  /*fe7d0*/  IADD3 R182, R180, c[0x0][0x198], RZ ;  /* 0x00006600b4b67a10 */ /* 0x000fe20007ffe0ff */
[----:B------:R-:W-:Y:S01]  /*fe7e0*/  ISETP.GE.AND P0, PT, R178, c[0x0][0x17c], PT ;  /* 0x00005f00b2007a0c */ /* 0x000fe20003f06270 */
[----:B------:R-:W3:Y:S01]  /*fe7f0*/  LDL.LU R251, [R1+0x1d38] ;  /* 0x001d380001fb7983 */ /* 0x000ee20000300800 */
[----:B------:R-:W-:Y:S02]  /*fe800*/  ISETP.LT.AND P4, PT, R150, c[0x0][0x178], !P2 ;  /* 0x00005e0096007a0c */ /* 0x000fe40005781270 */
[----:B------:R-:W-:Y:S02]  /*fe810*/  ISETP.LT.AND P5, PT, R151, c[0x0][0x178], !P2 ;  /* 0x00005e0097007a0c */ /* 0x000fe400057a1270 */
[----:B------:R-:W-:Y:S01]  /*fe820*/  ISETP.LT.AND P3, PT, R111, c[0x0][0x178], !P2 ;  /* 0x00005e006f007a0c */ /* 0x000fe20005761270 */
[----:B------:R-:W-:-:S04]  /*fe830*/  IMAD.WIDE R178, R182, 0x4, R174 ;  /* 0x00000004b6b27825 */ /* 0x000fc800078e02ae */
[C---:B------:R-:W-:Y:S01]  /*fe840*/  IMAD.WIDE R180, R182.reuse, 0x4, R172 ;  /* 0x00000004b6b47825 */ /* 0x040fe200078e02ac */
[----:B------:R-:W3:Y:S03]  /*fe850*/  LDL.LU R250, [R1+0x1cf8] ;  /* 0x001cf80001fa7983 */ /* 0x000ee60000300800 */
[----:B------:R-:W3:Y:S02]  /*fe860*/  LDL.LU R249, [R1+0x1008] ;  /* 0x0010080001f97983 */ /* 0x000ee40000300800 */
[----:B------:R-:W3:Y:S01]  /*fe870*/  LDL.LU R248, [R1+0x1d6c] ;  /* 0x001d6c0001f87983 */ /* 0x000ee20000300800 */
[----:B--2---:R1:W-:Y:S01]  /*fe880*/  @P4 STG.E [R178.64], R3 ;  /* 0x00000003b2004986 */ /* 0x0043e2000c101904 */
[----:B------:R2:W-:Y:S02]  /*fe890*/  @P5 STG.E [R180.64], R183 ;  /* 0x000000b7b4005986 */ /* 0x0005e4000c101904 */
[C---:B-1----:R-:W-:Y:S01]  /*fe8a0*/  IMAD.WIDE R2, R182.reuse, 0x4, R6 ;  /* 0x00000004b6027825 */ /* 0x042fe200078e0206 */
[----:B--2---:R-:W-:-:S04]  /*fe8b0*/  IADD3 R183, R182, c[0x0][0x198], RZ ;  /* 0x00006600b6b77a10 */ /* 0x004fc80007ffe0ff */
[----:B---3--:R1:W-:Y:S02]  /*fe8c0*/  @P3 STG.E [R2.64], R177 ;  /* 0x000000b102003986 */ /* 0x0083e4000c101904 */
[----:B-1----:R-:W-:Y:S02]  /*fe8d0*/  IMAD.WIDE R2, R182, 0x4, R4 ;  /* 0x00000004b6027825 */ /* 0x002fe400078e0204 */
[----:B------:R-:W2:Y:S01]  /*fe8e0*/  LDL.LU R182, [R1+0x1d4c] ;  /* 0x001d4c0001b67983 */ /* 0x000ea20000300800 */
[----:B------:R-:W-:Y:S02]  /*fe8f0*/  ISETP.LT.AND P2, PT, R186, c[0x0][0x178], !P2 ;  /* 0x00005e00ba007a0c */ /* 0x000fe40005741270 */
[----:B------:R-:W-:Y:S02]  /*fe900*/  ISETP.LT.AND P6, PT, R150, c[0x0][0x178], !P0 ;  /* 0x00005e0096007a0c */ /* 0x000fe400047c1270 */
[----:B------:R-:W-:Y:S02]  /*fe910*/  ISETP.LT.AND P4, PT, R151, c[0x0][0x178], !P0 ;  /* 0x00005e0097007a0c */ /* 0x000fe40004781270 */
[----:B------:R-:W-:-:S02]  /*fe920*/  IADD3 R176, R115, 0x19c, RZ ;  /* 0x0000019c73b07810 */ /* 0x000fc40007ffe0ff */
[----:B------:R-:W-:Y:S02]  /*fe930*/  ISETP.LT.AND P5, PT, R111, c[0x0][0x178], !P0 ;  /* 0x00005e006f007a0c */ /* 0x000fe400047a1270 */
[----:B------:R-:W-:Y:S01]  /*fe940*/  IADD3 R178, R115, 0x19d, RZ ;  /* 0x0000019d73b27810 */ /* 0x000fe20007ffe0ff */
[----:B------:R-:W-:Y:S01]  /*fe950*/  ISETP.LT.AND P0, PT, R186, c[0x0][0x178], !P0 ;  /* 0x00005e00ba007a0c */ /* 0x000fe20004701270 */
[----:B------:R-:W-:Y:S01]  /*fe960*/  ISETP.GE.AND P1, PT, R176, c[0x0][0x17c], PT ;  /* 0x00005f00b0007a0c */ /* 0x000fe20003f26270 */
[----:B------:R-:W-:Y:S01]  /*fe970*/  IMAD.WIDE R176, R183, 0x4, R174 ;  /* 0x00000004b7b07825 */ /* 0x000fe200078e02ae */
[----:B------:R-:W-:-:S03]  /*fe980*/  ISETP.GE.AND P3, PT, R178, c[0x0][0x17c], PT ;  /* 0x00005f00b2007a0c */ /* 0x000fc60003f66270 */
[----:B------:R-:W-:-:S04]  /*fe990*/  IMAD.WIDE R178, R183, 0x4, R172 ;  /* 0x00000004b7b27825 */ /* 0x000fc800078e02ac */
[C---:B------:R-:W-:Y:S01]  /*fe9a0*/  IMAD.WIDE R180, R183.reuse, 0x4, R6 ;  /* 0x00000004b7b47825 */ /* 0x040fe200078e0206 */
[----:B------:R1:W-:Y:S04]  /*fe9b0*/  @P2 STG.E [R2.64], R245 ;  /* 0x000000f502002986 */ /* 0x0003e8000c101904 */
[----:B-1----:R-:W3:Y:S01]  /*fe9c0*/  LDL.LU R245, [R1+0x449c] ;  /* 0x00449c0001f57983 */ /* 0x002ee20000300800 */
[----:B------:R-:W-:-:S03]  /*fe9d0*/  IMAD.WIDE R2, R183, 0x4, R4 ;  /* 0x00000004b7027825 */ /* 0x000fc600078e0204 */
[----:B--2---:R-:W-:Y:S01]  /*fe9e0*/  @P6 STG.E [R176.64], R182 ;  /* 0x000000b6b0006986 */ /* 0x004fe2000c101904 */
[----:B----4-:R1:W-:Y:S02]  /*fe9f0*/  @P4 STG.E [R178.64], R187 ;  /* 0x000000bbb2004986 */ /* 0x0103e4000c101904 */
[----:B------:R2:W-:Y:S02]  /*fea00*/  @P5 STG.E [R180.64], R243 ;  /* 0x000000f3b4005986 */ /* 0x0005e4000c101904 */
[----:B------:R4:W-:Y:S01]  /*fea10*/  @P0 STG.E [R2.64], R185 ;  /* 0x000000b902000986 */ /* 0x0009e2000c101904 */
[----:B-1----:R-:W3:Y:S01]  /*fea20*/  LDL.LU R187, [R1+0x1d3c] ;  /* 0x001d3c0001bb7983 */ /* 0x002ee20000300800 */
[----:B--2---:R-:W2:Y:S02]  /*fea30*/  LDL.LU R243, [R1+0x1cfc] ;  /* 0x001cfc0001f37983 */ /* 0x004ea40000300800 */
[----:B----4-:R-:W4:Y:S01]  /*fea40*/  LDL.LU R185, [R1+0x100c] ;  /* 0x00100c0001b97983 */ /* 0x010f220000300800 */
[----:B------:R-:W-:-:S02]  /*fea50*/  ISETP.LT.AND P4, PT, R150, c[0x0][0x178], !P1 ;  /* 0x00005e0096007a0c */ /* 0x000fc40004f81270 */
[----:B------:R-:W-:Y:S02]  /*fea60*/  ISETP.LT.AND P5, PT, R151, c[0x0][0x178], !P1 ;  /* 0x00005e0097007a0c */ /* 0x000fe40004fa1270 */
[----:B------:R-:W-:Y:S02]  /*fea70*/  IADD3 R181, R183, c[0x0][0x198], RZ ;  /* 0x00006600b7b57a10 */ /* 0x000fe40007ffe0ff */
[----:B------:R-:W-:Y:S02]  /*fea80*/  ISETP.LT.AND P2, PT, R111, c[0x0][0x178], !P1 ;  /* 0x00005e006f007a0c */ /* 0x000fe40004f41270 */
[----:B------:R-:W-:Y:S02]  /*fea90*/  IADD3 R180, R115, 0x19e, RZ ;  /* 0x0000019e73b47810 */ /* 0x000fe40007ffe0ff */
[----:B------:R-:W-:Y:S01]  /*feaa0*/  ISETP.LT.AND P6, PT, R150, c[0x0][0x178], !P3 ;  /* 0x00005e0096007a0c */ /* 0x000fe20005fc1270 */
[----:B------:R-:W4:Y:S01]  /*feab0*/  LDL.LU R183, [R1+0x1ac8] ;  /* 0x001ac80001b77983 */ /* 0x000f220000300800 */
[----:B------:R-:W-:-:S04]  /*feac0*/  IMAD.WIDE R176, R181, 0x4, R174 ;  /* 0x00000004b5b07825 */ /* 0x000fc800078e02ae */
[----:B------:R-:W-:Y:S01]  /*fead0*/  IMAD.WIDE R178, R181, 0x4, R172 ;  /* 0x00000004b5b27825 */ /* 0x000fe200078e02ac */
[----:B------:R-:W-:Y:S02]  /*feae0*/  ISETP.LT.AND P1, PT, R186, c[0x0][0x178], !P1 ;  /* 0x00005e00ba007a0c */ /* 0x000fe40004f21270 */
[----:B------:R-:W-:Y:S01]  /*feaf0*/  ISETP.GE.AND P0, PT, R180, c[0x0][0x17c], PT ;  /* 0x00005f00b4007a0c */ /* 0x000fe20003f06270 */
[----:B------:R1:W-:Y:S01]  /*feb00*/  @P4 STG.E [R176.64], R184 ;  /* 0x000000b8b0004986 */ /* 0x0003e2000c101904 */
[----:B------:R1:W-:Y:S01]  /*feb10*/  @P5 STG.E [R178.64], R251 ;  /* 0x000000fbb2005986 */ /* 0x0003e2000c101904 */
[----:B------:R-:W-:Y:S02]  /*feb20*/  ISETP.LT.AND P5, PT, R151, c[0x0][0x178], !P3 ;  /* 0x00005e0097007a0c */ /* 0x000fe40005fa1270 */
[C---:B------:R-:W-:Y:S01]  /*feb30*/  IADD3 R180, R181.reuse, c[0x0][0x198], RZ ;  /* 0x00006600b5b47a10 */ /* 0x040fe20007ffe0ff */
[----:B------:R-:W-:Y:S01]  /*feb40*/  IMAD.WIDE R2, R181, 0x4, R6 ;  /* 0x00000004b5027825 */ /* 0x000fe200078e0206 */
[----:B------:R-:W-:-:S03]  /*feb50*/  ISETP.LT.AND P4, PT, R111, c[0x0][0x178], !P3 ;  /* 0x00005e006f007a0c */ /* 0x000fc60005f81270 */
[----:B------:R-:W-:Y:S01]  /*feb60*/  ISETP.LT.AND P3, PT, R186, c[0x0][0x178], !P3 ;  /* 0x00005e00ba007a0c */ /* 0x000fe20005f61270 */
[----:B------:R1:W-:Y:S01]  /*feb70*/  @P2 STG.E [R2.64], R250 ;  /* 0x000000fa02002986 */ /* 0x0003e2000c101904 */
[----:B------:R-:W-:-:S03]  /*feb80*/  IADD3 R182, R115, 0x1a0, RZ ;  /* 0x000001a073b67810 */ /* 0x000fc60007ffe0ff */
[----:B-1----:R-:W4:Y:S01]  /*feb90*/  LDL.LU R184, [R1+0x1d7c] ;  /* 0x001d7c0001b87983 */ /* 0x002f220000300800 */
[----:B------:R-:W-:-:S04]  /*feba0*/  IMAD.WIDE R176, R181, 0x4, R4 ;  /* 0x00000004b5b07825 */ /* 0x000fc800078e0204 */
[----:B------:R-:W-:-:S04]  /*febb0*/  IMAD.WIDE R178, R180, 0x4, R174 ;  /* 0x00000004b4b27825 */ /* 0x000fc800078e02ae */
[----:B------:R-:W4:Y:S01]  /*febc0*/  LDL.LU R251, [R1+0x1d5c] ;  /* 0x001d5c0001fb7983 */ /* 0x000f220000300800 */
[----:B------:R1:W-:Y:S01]  /*febd0*/  @P1 STG.E [R176.64], R249 ;  /* 0x000000f9b0001986 */ /* 0x0003e2000c101904 */
[----:B------:R-:W-:-:S03]  /*febe0*/  IMAD.WIDE R2, R180, 0x4, R172 ;  /* 0x00000004b4027825 */ /* 0x000fc600078e02ac */
[----:B------:R-:W-:Y:S01]  /*febf0*/  @P6 STG.E [R178.64], R248 ;  /* 0x000000f8b2006986 */ /* 0x000fe2000c101904 */
[C---:B------:R-:W-:Y:S01]  /*fec00*/  IADD3 R181, R180.reuse, c[0x0][0x198], RZ ;  /* 0x00006600b4b57a10 */ /* 0x040fe20007ffe0ff */
[----:B-1----:R-:W-:Y:S02]  /*fec10*/  IMAD.WIDE R176, R180, 0x4, R6 ;  /* 0x00000004b4b07825 */ /* 0x002fe400078e0206 */
[----:B---3--:R1:W-:Y:S03]  /*fec20*/  @P5 STG.E [R2.64], R187 ;  /* 0x000000bb02005986 */ /* 0x0083e6000c101904 */
[----:B--2---:R2:W-:Y:S01]  /*fec30*/  @P4 STG.E [R176.64], R243 ;  /* 0x000000f3b0004986 */ /* 0x0045e2000c101904 */
[----:B------:R-:W-:Y:S01]  /*fec40*/  ISETP.GE.AND P4, PT, R182, c[0x0][0x17c], PT ;  /* 0x00005f00b6007a0c */ /* 0x000fe20003f86270 */
[----:B-1----:R-:W-:Y:S01]  /*fec50*/  IMAD.WIDE R2, R180, 0x4, R4 ;  /* 0x00000004b4027825 */ /* 0x002fe200078e0204 */
[----:B------:R-:W3:Y:S03]  /*fec60*/  LDL.LU R187, [R1+0x1d2c] ;  /* 0x001d2c0001bb7983 */ /* 0x000ee60000300800 */
[----:B--2---:R-:W2:Y:S02]  /*fec70*/  LDL.LU R243, [R1+0x1acc] ;  /* 0x001acc0001f37983 */ /* 0x004ea40000300800 */
[----:B------:R-:W2:Y:S02]  /*fec80*/  LDL.LU R180, [R1+0x1d28] ;  /* 0x001d280001b47983 */ /* 0x000ea40000300800 */
[----:B------:R-:W2:Y:S01]  /*fec90*/  LDL.LU R182, [R1+0x1d58] ;  /* 0x001d580001b67983 */ /* 0x000ea20000300800 */
[----:B----4-:R1:W-:Y:S04]  /*feca0*/  @P3 STG.E [R2.64], R185 ;  /* 0x000000b902003986 */ /* 0x0103e8000c101904 */
[----:B-1----:R-:W4:Y:S01]  /*fecb0*/  LDL.LU R3, [R1+0x1d78] ;  /* 0x001d780001037983 */ /* 0x002f220000300800 */
[----:B------:R-:W-:-:S02]  /*fecc0*/  ISETP.LT.AND P6, PT, R150, c[0x0][0x178], !P0 ;  /* 0x00005e0096007a0c */ /* 0x000fc400047c1270 */
[----:B------:R-:W-:Y:S02]  /*fecd0*/  ISETP.LT.AND P2, PT, R151, c[0x0][0x178], !P0 ;  /* 0x00005e0097007a0c */ /* 0x000fe40004741270 */
[----:B------:R-:W-:Y:S02]  /*fece0*/  IADD3 R178, R115, 0x19f, RZ ;  /* 0x0000019f73b27810 */ /* 0x000fe40007ffe0ff */
[----:B------:R-:W-:Y:S01]  /*fecf0*/  ISETP.LT.AND P5, PT, R111, c[0x0][0x178], !P0 ;  /* 0x00005e006f007a0c */ /* 0x000fe200047a1270 */
[C---:B------:R-:W-:Y:S01]  /*fed00*/  IMAD.WIDE R176, R181.reuse, 0x4, R174 ;  /* 0x00000004b5b07825 */ /* 0x040fe200078e02ae */
[----:B------:R-:W3:Y:S01]  /*fed10*/  LDL.LU R250, [R1+0x1d90] ;  /* 0x001d900001fa7983 */ /* 0x000ee20000300800 */
[----:B------:R-:W-:Y:S02]  /*fed20*/  ISETP.GE.AND P1, PT, R178, c[0x0][0x17c], PT ;  /* 0x00005f00b2007a0c */ /* 0x000fe40003f26270 */
[----:B------:R-:W-:Y:S01]  /*fed30*/  IMAD.WIDE R178, R181, 0x4, R172 ;  /* 0x00000004b5b27825 */ /* 0x000fe200078e02ac */
[----:B------:R-:W-:Y:S01]  /*fed40*/  ISETP.LT.AND P0, PT, R186, c[0x0][0x178], !P0 ;  /* 0x00005e00ba007a0c */ /* 0x000fe20004701270 */
[----:B------:R-:W3:Y:S01]  /*fed50*/  LDL.LU R249, [R1+0xa60] ;  /* 0x000a600001f97983 */ /* 0x000ee20000300800 */
[----:B------:R-:W-:Y:S01]  /*fed60*/  ISETP.LT.AND P3, PT, R151, c[0x0][0x178], !P1 ;  /* 0x00005e0097007a0c */ /* 0x000fe20004f61270 */
[----:B------:R-:W3:Y:S02]  /*fed70*/  LDL.LU R248, [R1+0x7f0] ;  /* 0x0007f00001f87983 */ /* 0x000ee40000300800 */
[----:B------:R-:W3:Y:S01]  /*fed80*/  LDL.LU R185, [R1+0x1d94] ;  /* 0x001d940001b97983 */ /* 0x000ee20000300800 */
[----:B----4-:R1:W-:Y:S01]  /*fed90*/  @P6 STG.E [R176.64], R3 ;  /* 0x00000003b0006986 */ /* 0x0103e2000c101904 */
[----:B------:R-:W-:Y:S01]  /*feda0*/  ISETP.LT.AND P6, PT, R150, c[0x0][0x178], !P1 ;  /* 0x00005e0096007a0c */ /* 0x000fe20004fc1270 */
[----:B--2---:R2:W-:Y:S01]  /*fedb0*/  @P2 STG.E [R178.64], R182 ;  /* 0x000000b6b2002986 */ /* 0x0045e2000c101904 */
[----:B------:R-:W-:Y:S01]  /*fedc0*/  ISETP.LT.AND P2, PT, R111, c[0x0][0x178], !P1 ;  /* 0x00005e006f007a0c */ /* 0x000fe20004f41270 */
[----:B-1----:R-:W-:Y:S01]  /*fedd0*/  IMAD.WIDE R2, R181, 0x4, R6 ;  /* 0x00000004b5027825 */ /* 0x002fe200078e0206 */
[----:B------:R-:W-:-:S02]  /*fede0*/  IADD3 R176, R115, 0x1a1, RZ ;  /* 0x000001a173b07810 */ /* 0x000fc40007ffe0ff */
[----:B--2---:R-:W-:Y:S02]  /*fedf0*/  IADD3 R182, R181, c[0x0][0x198], RZ ;  /* 0x00006600b5b67a10 */ /* 0x004fe40007ffe0ff */
[----:B------:R1:W-:Y:S01]  /*fee00*/  @P5 STG.E [R2.64], R180 ;  /* 0x000000b402005986 */ /* 0x0003e2000c101904 */
[----:B------:R-:W-:Y:S02]  /*fee10*/  ISETP.GE.AND P5, PT, R176, c[0x0][0x17c], PT ;  /* 0x00005f00b0007a0c */ /* 0x000fe40003fa6270 */
[----:B------:R-:W-:-:S04]  /*fee20*/  IMAD.WIDE R176, R182, 0x4, R172 ;  /* 0x00000004b6b07825 */ /* 0x000fc800078e02ac */
[----:B------:R-:W-:-:S04]  /*fee30*/  IMAD.WIDE R178, R182, 0x4, R6 ;  /* 0x00000004b6b27825 */ /* 0x000fc800078e0206 */
[----:B-1----:R-:W-:-:S04]  /*fee40*/  IMAD.WIDE R180, R181, 0x4, R4 ;  /* 0x00000004b5b47825 */ /* 0x002fc800078e0204 */
[----:B------:R-:W-:Y:S01]  /*fee50*/  IMAD.WIDE R2, R182, 0x4, R174 ;  /* 0x00000004b6027825 */ /* 0x000fe200078e02ae */
[----:B------:R-:W-:Y:S04]  /*fee60*/  @P0 STG.E [R180.64], R183 ;  /* 0x000000b7b4000986 */ /* 0x000fe8000c101904 */
[----:B------:R-:W-:Y:S02]  /*fee70*/  @P6 STG.E [R2.64], R184 ;  /* 0x000000b802006986 */ /* 0x000fe4000c101904 */
[----:B------:R-:W-:Y:S02]  /*fee80*/  @P3 STG.E [R176.64], R251 ;  /* 0x000000fbb0003986 */ /* 0x000fe4000c101904 */
[----:B---3--:R1:W-:Y:S02]  /*fee90*/  @P2 STG.E [R178.64], R187 ;  /* 0x000000bbb2002986 */ /* 0x0083e4000c101904 */
[----:B-1----:R-:W2:Y:S01]  /*feea0*/  LDL.LU R187, [R1+0xa64] ;  /* 0x000a640001bb7983 */ /* 0x002ea20000300800 */
[----:B------:R-:W-:Y:S01]  /*feeb0*/  ISETP.LT.AND P1, PT, R186, c[0x0][0x178], !P1 ;  /* 0x00005e00ba007a0c */ /* 0x000fe20004f21270 */
[----:B------:R-:W-:Y:S01]  /*feec0*/  IMAD.WIDE R180, R182, 0x4, R4 ;  /* 0x00000004b6b47825 */ /* 0x000fe200078e0204 */
[----:B------:R-:W-:-:S02]  /*feed0*/  ISETP.LT.AND P2, PT, R150, c[0x0][0x178], !P4 ;  /* 0x00005e0096007a0c */ /* 0x000fc40006741270 */
[----:B------:R-:W-:Y:S02]  /*feee0*/  ISETP.LT.AND P3, PT, R151, c[0x0][0x178], !P4 ;  /* 0x00005e0097007a0c */ /* 0x000fe40006761270 */
[----:B------:R-:W-:Y:S02]  /*feef0*/  IADD3 R182, R182, c[0x0][0x198], RZ ;  /* 0x00006600b6b67a10 */ /* 0x000fe40007ffe0ff */
[----:B------:R-:W-:-:S05]  /*fef00*/  IADD3 R2, R115, 0x1a2, RZ ;  /* 0x000001a273027810 */ /* 0x000fca0007ffe0ff */
[----:B------:R1:W-:Y:S01]  /*fef10*/  @P1 STG.E [R180.64], R243 ;  /* 0x000000f3b4001986 */ /* 0x0003e2000c101904 */
[----:B------:R-:W-:Y:S01]  /*fef20*/  ISETP.LT.AND P1, PT, R111, c[0x0][0x178], !P4 ;  /* 0x00005e006f007a0c */ /* 0x000fe20006721270 */
[----:B------:R-:W-:Y:S01]  /*fef30*/  IMAD.WIDE R178, R182, 0x4, R174 ;  /* 0x00000004b6b27825 */ /* 0x000fe200078e02ae */
[----:B------:R-:W-:-:S03]  /*fef40*/  ISETP.GE.AND P0, PT, R2, c[0x0][0x17c], PT ;  /* 0x00005f0002007a0c */ /* 0x000fc60003f06270 */
[----:B------:R-:W-:-:S04]  /*fef50*/  IMAD.WIDE R2, R182, 0x4, R172 ;  /* 0x00000004b6027825 */ /* 0x000fc800078e02ac */
[----:B------:R-:W-:Y:S01]  /*fef60*/  IMAD.WIDE R176, R182, 0x4, R6 ;  /* 0x00000004b6b07825 */ /* 0x000fe200078e0206 */
[----:B-1----:R-:W3:Y:S04]  /*fef70*/  LDL.LU R243, [R1+0x7f4] ;  /* 0x0007f40001f37983 */ /* 0x002ee80000300800 */
[----:B------:R1:W-:Y:S01]  /*fef80*/  @P2 STG.E [R178.64], R250 ;  /* 0x000000fab2002986 */ /* 0x0003e2000c101904 */
[----:B------:R-:W-:Y:S01]  /*fef90*/  ISETP.LT.AND P4, PT, R186, c[0x0][0x178], !P4 ;  /* 0x00005e00ba007a0c */ /* 0x000fe20006781270 */
[----:B------:R4:W-:Y:S02]  /*fefa0*/  @P3 STG.E [R2.64], R249 ;  /* 0x000000f902003986 */ /* 0x0009e4000c101904 */
[----:B------:R-:W3:Y:S01]  /*fefb0*/  LDL.LU R184, [R1+0x1da0] ;  /* 0x001da00001b87983 */ /* 0x000ee20000300800 */
[----:B------:R-:W-:Y:S01]  /*fefc0*/  ISETP.LT.AND P6, PT, R150, c[0x0][0x178], !P5 ;  /* 0x00005e0096007a0c */ /* 0x000fe20006fc1270 */
[----:B------:R4:W-:Y:S04]  /*fefd0*/  @P1 STG.E [R176.64], R248 ;  /* 0x000000f8b0001986 */ /* 0x0009e8000c101904 */
[----:B------:R-:W3:Y:S01]  /*fefe0*/  LDL.LU R251, [R1+0xe10] ;  /* 0x000e100001fb7983 */ /* 0x000ee20000300800 */
[----:B------:R-:W-:-:S02]  /*feff0*/  ISETP.LT.AND P1, PT, R151, c[0x0][0x178], !P5 ;  /* 0x00005e0097007a0c */ /* 0x000fc40006f21270 */
[C---:B------:R-:W-:Y:S01]  /*ff000*/  IADD3 R180, R182.reuse, c[0x0][0x198], RZ ;  /* 0x00006600b6b47a10 */ /* 0x040fe20007ffe0ff */
[----:B-1----:R-:W-:Y:S01]  /*ff010*/  IMAD.WIDE R178, R182, 0x4, R4 ;  /* 0x00000004b6b27825 */ /* 0x002fe200078e0204 */
[----:B------:R-:W3:Y:S03]  /*ff020*/  LDL.LU R250, [R1+0xa50] ;  /* 0x000a500001fa7983 */ /* 0x000ee60000300800 */
[C---:B----4-:R-:W-:Y:S01]  /*ff030*/  IMAD.WIDE R2, R180.reuse, 0x4, R174 ;  /* 0x00000004b4027825 */ /* 0x050fe200078e02ae */
[----:B------:R-:W4:Y:S03]  /*ff040*/  LDL.LU R249, [R1+0x500] ;  /* 0x0005000001f97983 */ /* 0x000f260000300800 */
[----:B------:R-:W-:Y:S01]  /*ff050*/  IMAD.WIDE R176, R180, 0x4, R172 ;  /* 0x00000004b4b07825 */ /* 0x000fe200078e02ac */
[----:B------:R-:W-:Y:S03]  /*ff060*/  @P4 STG.E [R178.64], R244 ;  /* 0x000000f4b2004986 */ /* 0x000fe6000c101904 */
[----:B------:R1:W-:Y:S01]  /*ff070*/  @P6 STG.E [R2.64], R185 ;  /* 0x000000b902006986 */ /* 0x0003e2000c101904 */
[----:B------:R-:W4:Y:S04]  /*ff080*/  LDL.LU R248, [R1+0x1da4] ;  /* 0x001da40001f87983 */ /* 0x000f280000300800 */
[----:B-1----:R-:W4:Y:S04]  /*ff090*/  LDL.LU R185, [R1+0xe14] ;  /* 0x000e140001b97983 */ /* 0x002f280000300800 */
[----:B--2---:R1:W-:Y:S04]  /*ff0a0*/  @P1 STG.E [R176.64], R187 ;  /* 0x000000bbb0001986 */ /* 0x0043e8000c101904 */
[----:B-1----:R-:W2:Y:S01]  /*ff0b0*/  LDL.LU R187, [R1+0xa54] ;  /* 0x000a540001bb7983 */ /* 0x002ea20000300800 */
[----:B------:R-:W-:Y:S01]  /*ff0c0*/  ISETP.LT.AND P3, PT, R111, c[0x0][0x178], !P5 ;  /* 0x00005e006f007a0c */ /* 0x000fe20006f61270 */
[----:B------:R-:W-:Y:S01]  /*ff0d0*/  ISETP.LT.AND P5, PT, R186, c[0x0][0x178], !P5 ;  /* 0x00005e00ba007a0c */ /* 0x000fe20006fa1270 */
[----:B------:R-:W-:-:S02]  /*ff0e0*/  IADD3 R178, R115, 0x1a3, RZ ;  /* 0x000001a373b27810 */ /* 0x000fc40007ffe0ff */
[----:B------:R-:W-:Y:S01]  /*ff0f0*/  ISETP.LT.AND P6, PT, R150, c[0x0][0x178], !P0 ;  /* 0x00005e0096007a0c */ /* 0x000fe200047c1270 */
[----:B------:R-:W-:Y:S01]  /*ff100*/  IMAD.WIDE R2, R180, 0x4, R6 ;  /* 0x00000004b4027825 */ /* 0x000fe200078e0206 */
[----:B------:R-:W-:Y:S02]  /*ff110*/  ISETP.LT.AND P4, PT, R151, c[0x0][0x178], !P0 ;  /* 0x00005e0097007a0c */ /* 0x000fe40004781270 */
[----:B------:R-:W-:Y:S01]  /*ff120*/  ISETP.GE.AND P2, PT, R178, c[0x0][0x17c], PT ;  /* 0x00005f00b2007a0c */ /* 0x000fe20003f46270 */
[C---:B------:R-:W-:Y:S01]  /*ff130*/  IMAD.WIDE R178, R180.reuse, 0x4, R4 ;  /* 0x00000004b4b27825 */ /* 0x040fe200078e0204 */
[----:B------:R-:W-:-:S03]  /*ff140*/  IADD3 R181, R180, c[0x0][0x198], RZ ;  /* 0x00006600b4b57a10 */ /* 0x000fc60007ffe0ff */
[----:B---3--:R1:W-:Y:S01]  /*ff150*/  @P3 STG.E [R2.64], R243 ;  /* 0x000000f302003986 */ /* 0x0083e2000c101904 */
[----:B------:R3:W-:Y:S01]  /*ff160*/  @P5 STG.E [R178.64], R245 ;  /* 0x000000f5b2005986 */ /* 0x0007e2000c101904 */
[----:B------:R-:W-:Y:S01]  /*ff170*/  ISETP.LT.AND P5, PT, R111, c[0x0][0x178], !P0 ;  /* 0x00005e006f007a0c */ /* 0x000fe200047a1270 */
[C---:B------:R-:W-:Y:S01]  /*ff180*/  IMAD.WIDE R176, R181.reuse, 0x4, R174 ;  /* 0x00000004b5b07825 */ /* 0x040fe200078e02ae */
[----:B------:R-:W-:Y:S02]  /*ff190*/  ISETP.LT.AND P0, PT, R186, c[0x0][0x178], !P0 ;  /* 0x00005e00ba007a0c */ /* 0x000fe40004701270 */
[----:B------:R-:W-:Y:S01]  /*ff1a0*/  ISETP.LT.AND P1, PT, R150, c[0x0][0x178], !P2 ;  /* 0x00005e0096007a0c */ /* 0x000fe20005721270 */
[----:B-1----:R-:W2:Y:S01]  /*ff1b0*/  LDL.LU R243, [R1+0x504] ;  /* 0x0005040001f37983 */ /* 0x002ea20000300800 */
[----:B------:R-:W-:-:S03]  /*ff1c0*/  IMAD.WIDE R2, R181, 0x4, R172 ;  /* 0x00000004b5027825 */ /* 0x000fc600078e02ac */
[----:B------:R1:W-:Y:S01]  /*ff1d0*/  @P6 STG.E [R176.64], R184 ;  /* 0x000000b8b0006986 */ /* 0x0003e2000c101904 */
[----:B------:R-:W-:Y:S01]  /*ff1e0*/  ISETP.LT.AND P3, PT, R151, c[0x0][0x178], !P2 ;  /* 0x00005e0097007a0c */ /* 0x000fe20005761270 */
[----:B------:R-:W2:Y:S01]  /*ff1f0*/  LDL.LU R180, [R1+0x1db0] ;  /* 0x001db00001b47983 */ /* 0x000ea20000300800 */
[----:B------:R-:W-:Y:S01]  /*ff200*/  ISETP.LT.AND P6, PT, R111, c[0x0][0x178], !P2 ;  /* 0x00005e006f007a0c */ /* 0x000fe200057c1270 */
[----:B------:R4:W-:Y:S01]  /*ff210*/  @P4 STG.E [R2.64], R251 ;  /* 0x000000fb02004986 */ /* 0x0009e2000c101904 */
[C---:B---3--:R-:W-:Y:S02]  /*ff220*/  IADD3 R178, R115.reuse, 0x1a5, RZ ;  /* 0x000001a573b27810 */ /* 0x048fe40007ffe0ff */
[----:B------:R-:W-:Y:S01]  /*ff230*/  IADD3 R179, R115, 0x1a4, RZ ;  /* 0x000001a473b37810 */ /* 0x000fe20007ffe0ff */
[----:B------:R-:W3:Y:S01]  /*ff240*/  LDL.LU R244, [R1+0xc40] ;  /* 0x000c400001f47983 */ /* 0x000ee20000300800 */
[----:B------:R-:W3:Y:S02]  /*ff250*/  LDL.LU R245, [R1+0x13e0] ;  /* 0x0013e00001f57983 */ /* 0x000ee40000300800 */
[----:B-1----:R-:W-:-:S04]  /*ff260*/  IMAD.WIDE R176, R181, 0x4, R4 ;  /* 0x00000004b5b07825 */ /* 0x002fc800078e0204 */
[C-C-:B----4-:R-:W-:Y:S01]  /*ff270*/  IMAD.WIDE R2, R181.reuse, 0x4, R6.reuse ;  /* 0x00000004b5027825 */ /* 0x150fe200078e0206 */
[----:B------:R-:W-:Y:S02]  /*ff280*/  IADD3 R181, R181, c[0x0][0x198], RZ ;  /* 0x00006600b5b57a10 */ /* 0x000fe40007ffe0ff */
[----:B------:R-:W-:Y:S02]  /*ff290*/  ISETP.GE.AND P4, PT, R179, c[0x0][0x17c], PT ;  /* 0x00005f00b3007a0c */ /* 0x000fe40003f86270 */
[----:B------:R1:W-:Y:S01]  /*ff2a0*/  @P5 STG.E [R2.64], R250 ;  /* 0x000000fa02005986 */ /* 0x0003e2000c101904 */
[----:B------:R4:W-:Y:S01]  /*ff2b0*/  @P0 STG.E [R176.64], R249 ;  /* 0x000000f9b0000986 */ /* 0x0009e2000c101904 */
[----:B------:R-:W-:Y:S01]  /*ff2c0*/  ISETP.GE.AND P5, PT, R178, c[0x0][0x17c], PT ;  /* 0x00005f00b2007a0c */ /* 0x000fe20003fa6270 */
[----:B------:R-:W-:-:S04]  /*ff2d0*/  IMAD.WIDE R178, R181, 0x4, R6 ;  /* 0x00000004b5b27825 */ /* 0x000fc800078e0206 */
[----:B-1----:R-:W-:-:S04]  /*ff2e0*/  IMAD.WIDE R2, R181, 0x4, R174 ;  /* 0x00000004b5027825 */ /* 0x002fc800078e02ae */
[----:B----4-:R-:W-:Y:S01]  /*ff2f0*/  IMAD.WIDE R176, R181, 0x4, R172 ;  /* 0x00000004b5b07825 */ /* 0x010fe200078e02ac */
[----:B------:R1:W-:Y:S04]  /*ff300*/  @P1 STG.E [R2.64], R248 ;  /* 0x000000f802001986 */ /* 0x0003e8000c101904 */
[----:B------:R-:W-:Y:S01]  /*ff310*/  @P3 STG.E [R176.64], R185 ;  /* 0x000000b9b0003986 */ /* 0x000fe2000c101904 */
[----:B-1----:R-:W4:Y:S04]  /*ff320*/  LDL.LU R248, [R1+0x800] ;  /* 0x0008000001f87983 */ /* 0x002f280000300800 */
[----:B--2---:R1:W-:Y:S04]  /*ff330*/  @P6 STG.E [R178.64], R187 ;  /* 0x000000bbb2006986 */ /* 0x0043e8000c101904 */
[----:B-1----:R-:W2:Y:S01]  /*ff340*/  LDL.LU R187, [R1+0x1db4] ;  /* 0x001db40001bb7983 */ /* 0x002ea20000300800 */
[----:B------:R-:W2:Y:S02]  /*ff350*/  LDL.LU R183, [R1+0x13e4] ;  /* 0x0013e40001b77983 */ /* 0x000ea40000300800 */
[----:B------:R-:W2:Y:S01]  /*ff360*/  LDL.LU R185, [R1+0xc44] ;  /* 0x000c440001b97983 */ /* 0x000ea20000300800 */
[----:B------:R-:W-:-:S02]  /*ff370*/  ISETP.LT.AND P2, PT, R186, c[0x0][0x178], !P2 ;  /* 0x00005e00ba007a0c */ /* 0x000fc40005741270 */
[----:B------:R-:W-:Y:S01]  /*ff380*/  ISETP.LT.AND P0, PT, R150, c[0x0][0x178], !P4 ;  /* 0x00005e0096007a0c */ /* 0x000fe20006701270 */
[C---:B------:R-:W-:Y:S01]  /*ff390*/  IMAD.WIDE R2, R181.reuse, 0x4, R4 ;  /* 0x00000004b5027825 */ /* 0x040fe200078e0204 */
[----:B------:R-:W-:Y:S02]  /*ff3a0*/  IADD3 R182, R181, c[0x0][0x198], RZ ;  /* 0x00006600b5b67a10 */ /* 0x000fe40007ffe0ff */
[----:B------:R-:W-:Y:S02]  /*ff3b0*/  ISETP.LT.AND P1, PT, R151, c[0x0][0x178], !P4 ;  /* 0x00005e0097007a0c */ /* 0x000fe40006721270 */
[----:B------:R-:W-:Y:S02]  /*ff3c0*/  ISETP.LT.AND P6, PT, R111, c[0x0][0x178], !P4 ;  /* 0x00005e006f007a0c */ /* 0x000fe400067c1270 */
[----:B------:R-:W-:Y:S01]  /*ff3d0*/  IADD3 R178, R115, 0x1a6, RZ ;  /* 0x000001a673b27810 */ /* 0x000fe20007ffe0ff */
[----:B------:R-:W-:Y:S02]  /*ff3e0*/  IMAD.WIDE R176, R182, 0x4, R174 ;  /* 0x00000004b6b07825 */ /* 0x000fe400078e02ae */
[----:B------:R1:W-:Y:S01]  /*ff3f0*/  @P2 STG.E [R2.64], R243 ;  /* 0x000000f302002986 */ /* 0x0003e2000c101904 */
[----:B------:R-:W-:-:S02]  /*ff400*/  ISETP.GE.AND P3, PT, R178, c[0x0][0x17c], PT ;  /* 0x00005f00b2007a0c */ /* 0x000fc40003f66270 */
[----:B------:R-:W-:Y:S01]  /*ff410*/  ISETP.LT.AND P4, PT, R186, c[0x0][0x178], !P4 ;  /* 0x00005e00ba007a0c */ /* 0x000fe20006781270 */
[----:B------:R3:W-:Y:S01]  /*ff420*/  @P0 STG.E [R176.64], R180 ;  /* 0x000000b4b0000986 */ /* 0x0007e2000c101904 */
[----:B------:R-:W-:Y:S01]  /*ff430*/  ISETP.LT.AND P0, PT, R150, c[0x0][0x178], !P5 ;  /* 0x00005e0096007a0c */ /* 0x000fe20006f01270 */
[----:B-1----:R-:W2:Y:S01]  /*ff440*/  LDL.LU R243, [R1+0x804] ;  /* 0x0008040001f37983 */ /* 0x002ea20000300800 */
[----:B------:R-:W2:Y:S02]  /*ff450*/  LDL.LU R184, [R1+0x1dd0] ;  /* 0x001dd00001b87983 */ /* 0x000ea40000300800 */
[----:B------:R-:W-:-:S04]  /*ff460*/  IMAD.WIDE R178, R182, 0x4, R172 ;  /* 0x00000004b6b27825 */ /* 0x000fc800078e02ac */
[C---:B---3--:R-:W-:Y:S01]  /*ff470*/  IMAD.WIDE R180, R182.reuse, 0x4, R6 ;  /* 0x00000004b6b47825 */ /* 0x048fe200078e0206 */
[C---:B------:R-:W-:Y:S01]  /*ff480*/  IADD3 R3, R182.reuse, c[0x0][0x198], RZ ;  /* 0x00006600b6037a10 */ /* 0x040fe20007ffe0ff */
[----:B------:R-:W3:Y:S04]  /*ff490*/  LDL.LU R251, [R1+0x17b0] ;  /* 0x0017b00001fb7983 */ /* 0x000ee80000300800 */
[----:B------:R1:W-:Y:S01]  /*ff4a0*/  @P1 STG.E [R178.64], R245 ;  /* 0x000000f5b2001986 */ /* 0x0003e2000c101904 */
[----:B------:R-:W3:Y:S02]  /*ff4b0*/  LDL.LU R250, [R1+0x13d0] ;  /* 0x0013d00001fa7983 */ /* 0x000ee40000300800 */
[----:B------:R-:W-:Y:S01]  /*ff4c0*/  @P6 STG.E [R180.64], R244 ;  /* 0x000000f4b4006986 */ /* 0x000fe2000c101904 */
[----:B------:R-:W-:Y:S01]  /*ff4d0*/  ISETP.LT.AND P1, PT, R151, c[0x0][0x178], !P5 ;  /* 0x00005e0097007a0c */ /* 0x000fe20006f21270 */
[----:B------:R-:W3:Y:S01]  /*ff4e0*/  LDL.LU R249, [R1+0xc30] ;  /* 0x000c300001f97983 */ /* 0x000ee20000300800 */
[----:B------:R-:W-:Y:S01]  /*ff4f0*/  IMAD.WIDE R176, R182, 0x4, R4 ;  /* 0x00000004b6b07825 */ /* 0x000fe200078e0204 */
[----:B------:R-:W-:-:S03]  /*ff500*/  ISETP.LT.AND P6, PT, R111, c[0x0][0x178], !P5 ;  /* 0x00005e006f007a0c */ /* 0x000fc60006fc1270 */
[C---:B-1----:R-:W-:Y:S01]  /*ff510*/  IMAD.WIDE R178, R3.reuse, 0x4, R174 ;  /* 0x0000000403b27825 */ /* 0x042fe200078e02ae */
[----:B----4-:R1:W-:Y:S04]  /*ff520*/  @P4 STG.E [R176.64], R248 ;  /* 0x000000f8b0004986 */ /* 0x0103e8000c101904 */
[----:B-1----:R-:W4:Y:S01]  /*ff530*/  LDL.LU R248, [R1+0x1dd4] ;  /* 0x001dd40001f87983 */ /* 0x002f220000300800 */
[----:B------:R-:W-:-:S03]  /*ff540*/  IMAD.WIDE R176, R3, 0x4, R6 ;  /* 0x0000000403b07825 */ /* 0x000fc600078e0206 */
[----:B--2---:R1:W-:Y:S02]  /*ff550*/  @P0 STG.E [R178.64], R187 ;  /* 0x000000bbb2000986 */ /* 0x0043e4000c101904 */
[----:B-1----:R-:W-:Y:S02]  /*ff560*/  IMAD.WIDE R178, R3, 0x4, R172 ;  /* 0x0000000403b27825 */ /* 0x002fe400078e02ac */
[----:B------:R-:W2:Y:S04]  /*ff570*/  LDL.LU R187, [R1+0x17b4] ;  /* 0x0017b40001bb7983 */ /* 0x000ea80000300800 */
[----:B------:R-:W-:Y:S01]  /*ff580*/  @P1 STG.E [R178.64], R183 ;  /* 0x000000b7b2001986 */ /* 0x000fe2000c101904 */
[----:B------:R1:W-:Y:S03]  /*ff590*/  @P6 STG.E [R176.64], R185 ;  /* 0x000000b9b0006986 */ /* 0x0003e6000c101904 */
[----:B-1----:R-:W2:Y:S01]  /*ff5a0*/  LDL.LU R185, [R1+0x13d4] ;  /* 0x0013d40001b97983 */ /* 0x002ea20000300800 */
[----:B------:R-:W-:-:S02]  /*ff5b0*/  IADD3 R2, R115, 0x1a7, RZ ;  /* 0x000001a773027810 */ /* 0x000fc40007ffe0ff */
[----:B------:R-:W-:Y:S02]  /*ff5c0*/  ISETP.LT.AND P5, PT, R186, c[0x0][0x178], !P5 ;  /* 0x00005e00ba007a0c */ /* 0x000fe40006fa1270 */
[----:B------:R-:W-:Y:S01]  /*ff5d0*/  ISETP.GE.AND P2, PT, R2, c[0x0][0x17c], PT ;  /* 0x00005f0002007a0c */ /* 0x000fe20003f46270 */
[----:B------:R-:W-:Y:S01]  /*ff5e0*/  IADD3 R2, R115, 0x1a8, RZ ;  /* 0x000001a873027810 */ /* 0x000fe20007ffe0ff */
[----:B------:R-:W-:Y:S01]  /*ff5f0*/  ISETP.LT.AND P4, PT, R150, c[0x0][0x178], !P3 ;  /* 0x00005e0096007a0c */ /* 0x000fe20005f81270 */
[C---:B------:R-:W-:Y:S02]  /*ff600*/  IMAD.WIDE R180, R3.reuse, 0x4, R4 ;  /* 0x0000000403b47825 */ /* 0x040fe400078e0204 */
[----:B------:R-:W-:Y:S02]  /*ff610*/  ISETP.GE.AND P0, PT, R2, c[0x0][0x17c], PT ;  /* 0x00005f0002007a0c */ /* 0x000fe40003f06270 */
[----:B------:R-:W-:Y:S01]  /*ff620*/  IADD3 R2, R3, c[0x0][0x198], RZ ;  /* 0x0000660003027a10 */ /* 0x000fe20007ffe0ff */
[----:B------:R-:W-:-:S03]  /*ff630*/  ISETP.LT.AND P1, PT, R151, c[0x0][0x178], !P3 ;  /* 0x00005e0097007a0c */ /* 0x000fc60005f21270 */
[----:B------:R1:W-:Y:S01]  /*ff640*/  @P5 STG.E [R180.64], R243 ;  /* 0x000000f3b4005986 */ /* 0x0003e2000c101904 */
[----:B------:R-:W-:Y:S01]  /*ff650*/  ISETP.LT.AND P5, PT, R111, c[0x0][0x178], !P3 ;  /* 0x00005e006f007a0c */ /* 0x000fe20005fa1270 */
[----:B------:R-:W-:Y:S01]  /*ff660*/  IMAD.WIDE R178, R2, 0x4, R174 ;  /* 0x0000000402b27825 */ /* 0x000fe200078e02ae */
[----:B------:R-:W-:Y:S02]  /*ff670*/  ISETP.LT.AND P3, PT, R186, c[0x0][0x178], !P3 ;  /* 0x00005e00ba007a0c */ /* 0x000fe40005f61270 */
[----:B------:R-:W-:Y:S01]  /*ff680*/  ISETP.LT.AND P6, PT, R150, c[0x0][0x178], !P2 ;  /* 0x00005e0096007a0c */ /* 0x000fe200057c1270 */
[C---:B------:R-:W-:Y:S01]  /*ff690*/  IMAD.WIDE R176, R2.reuse, 0x4, R6 ;  /* 0x0000000402b07825 */ /* 0x040fe200078e0206 */
[----:B------:R3:W-:Y:S01]  /*ff6a0*/  @P4 STG.E [R178.64], R184 ;  /* 0x000000b8b2004986 */ /* 0x0007e2000c101904 */
[----:B------:R-:W-:Y:S02]  /*ff6b0*/  ISETP.LT.AND P4, PT, R151, c[0x0][0x178], !P2 ;  /* 0x00005e0097007a0c */ /* 0x000fe40005781270 */
[C---:B------:R-:W-:Y:S01]  /*ff6c0*/  IADD3 R3, R2.reuse, c[0x0][0x198], RZ ;  /* 0x0000660002037a10 */ /* 0x040fe20007ffe0ff */
[C---:B-1----:R-:W-:Y:S01]  /*ff6d0*/  IMAD.WIDE R180, R2.reuse, 0x4, R4 ;  /* 0x0000000402b47825 */ /* 0x042fe200078e0204 */
[----:B------:R-:W2:Y:S03]  /*ff6e0*/  LDL.LU R243, [R1+0xc34] ;  /* 0x000c340001f37983 */ /* 0x000ea60000300800 */
[----:B---3--:R-:W-:Y:S01]  /*ff6f0*/  IMAD.WIDE R178, R2, 0x4, R172 ;  /* 0x0000000402b27825 */ /* 0x008fe200078e02ac */
[----:B------:R-:W3:Y:S04]  /*ff700*/  LDL.LU R184, [R1+0x1780] ;  /* 0x0017800001b87983 */ /* 0x000ee80000300800 */
[----:B------:R1:W-:Y:S01]  /*ff710*/  @P1 STG.E [R178.64], R251 ;  /* 0x000000fbb2001986 */ /* 0x0003e2000c101904 */
[----:B------:R4:W-:Y:S02]  /*ff720*/  @P5 STG.E [R176.64], R250 ;  /* 0x000000fab0005986 */ /* 0x0009e4000c101904 */
[----:B------:R-:W-:Y:S01]  /*ff730*/  @P3 STG.E [R180.64], R249 ;  /* 0x000000f9b4003986 */ /* 0x000fe2000c101904 */
[----:B------:R-:W-:Y:S01]  /*ff740*/  ISETP.LT.AND P3, PT, R111, c[0x0][0x178], !P2 ;  /* 0x00005e006f007a0c */ /* 0x000fe20005761270 */
[----:B-1----:R-:W-:-:S04]  /*ff750*/  IMAD.WIDE R178, R3, 0x4, R174 ;  /* 0x0000000403b27825 */ /* 0x002fc800078e02ae */
[C---:B----4-:R-:W-:Y:S01]  /*ff760*/  IMAD.WIDE R176, R3.reuse, 0x4, R172 ;  /* 0x0000000403b07825 */ /* 0x050fe200078e02ac */
[----:B------:R-:W4:Y:S04]  /*ff770*/  LDL.LU R251, [R1+0x1e04] ;  /* 0x001e040001fb7983 */ /* 0x000f280000300800 */
[----:B------:R1:W-:Y:S04]  /*ff780*/  @P6 STG.E [R178.64], R248 ;  /* 0x000000f8b2006986 */ /* 0x0003e8000c101904 */
[----:B-1----:R-:W3:Y:S04]  /*ff790*/  LDL.LU R248, [R1+0x1dc4] ;  /* 0x001dc40001f87983 */ /* 0x002ee80000300800 */
[----:B--2---:R1:W-:Y:S02]  /*ff7a0*/  @P4 STG.E [R176.64], R187 ;  /* 0x000000bbb0004986 */ /* 0x0043e4000c101904 */
[----:B-1----:R-:W-:-:S02]  /*ff7b0*/  IMAD.WIDE R176, R3, 0x4, R6 ;  /* 0x0000000403b07825 */ /* 0x002fc400078e0206 */
[----:B------:R-:W2:Y:S04]  /*ff7c0*/  LDL.LU R187, [R1+0x1784] ;  /* 0x0017840001bb7983 */ /* 0x000ea80000300800 */
[----:B------:R1:W-:Y:S04]  /*ff7d0*/  @P3 STG.E [R176.64], R185 ;  /* 0x000000b9b0003986 */ /* 0x0003e8000c101904 */
[----:B-1----:R-:W2:Y:S01]  /*ff7e0*/  LDL.LU R176, [R1+0x1e00] ;  /* 0x001e000001b07983 */ /* 0x002ea20000300800 */
[----:B------:R-:W3:Y:S01]  /*ff7f0*/  LDL.LU R177, [R1+0x1dc0] ;  /* 0x001dc00001b17983 */ /* 0x000ee20000300800 */
[----:B------:R-:W-:-:S02]  /*ff800*/  ISETP.LT.AND P2, PT, R186, c[0x0][0x178], !P2 ;  /* 0x00005e00ba007a0c */ /* 0x000fc40005741270 */
[----:B------:R-:W-:Y:S02]  /*ff810*/  IADD3 R182, R115, 0x1a9, RZ ;  /* 0x000001a973b67810 */ /* 0x000fe40007ffe0ff */
[----:B------:R-:W-:Y:S02]  /*ff820*/  ISETP.LT.AND P6, PT, R150, c[0x0][0x178], !P0 ;  /* 0x00005e0096007a0c */ /* 0x000fe400047c1270 */
[----:B------:R-:W-:Y:S02]  /*ff830*/  ISETP.LT.AND P5, PT, R151, c[0x0][0x178], !P0 ;  /* 0x00005e0097007a0c */ /* 0x000fe400047a1270 */
[----:B------:R-:W-:Y:S02]  /*ff840*/  ISETP.LT.AND P4, PT, R111, c[0x0][0x178], !P0 ;  /* 0x00005e006f007a0c */ /* 0x000fe40004781270 */
[----:B------:R-:W-:Y:S01]  /*ff850*/  ISETP.GE.AND P1, PT, R182, c[0x0][0x17c], PT ;  /* 0x00005f00b6007a0c */ /* 0x000fe20003f26270 */
[C---:B------:R-:W-:Y:S02]  /*ff860*/  IADD3 R182, R3.reuse, c[0x0][0x198], RZ ;  /* 0x0000660003b67a10 */ /* 0x040fe40007ffe0ff */
[----:B------:R-:W-:Y:S01]  /*ff870*/  IMAD.WIDE R2, R3, 0x4, R4 ;  /* 0x0000000403027825 */ /* 0x000fe200078e0204 */
[----:B------:R-:W-:-:S03]  /*ff880*/  IADD3 R183, R115, 0x1aa, RZ ;  /* 0x000001aa73b77810 */ /* 0x000fc60007ffe0ff */
[----:B------:R-:W-:-:S04]  /*ff890*/  IMAD.WIDE R178, R182, 0x4, R174 ;  /* 0x00000004b6b27825 */ /* 0x000fc800078e02ae */
[C---:B------:R-:W-:Y:S01]  /*ff8a0*/  IMAD.WIDE R180, R182.reuse, 0x4, R172 ;  /* 0x00000004b6b47825 */ /* 0x040fe200078e02ac */
[----:B------:R1:W-:Y:S01]  /*ff8b0*/  @P2 STG.E [R2.64], R243 ;  /* 0x000000f302002986 */ /* 0x0003e2000c101904 */
[----:B------:R-:W-:Y:S02]  /*ff8c0*/  ISETP.GE.AND P3, PT, R183, c[0x0][0x17c], PT ;  /* 0x00005f00b7007a0c */ /* 0x000fe40003f66270 */
[C---:B------:R-:W-:Y:S02]  /*ff8d0*/  IADD3 R183, R182.reuse, c[0x0][0x198], RZ ;  /* 0x00006600b6b77a10 */ /* 0x040fe40007ffe0ff */
[C---:B-1----:R-:W-:Y:S01]  /*ff8e0*/  IMAD.WIDE R2, R182.reuse, 0x4, R6 ;  /* 0x00000004b6027825 */ /* 0x042fe200078e0206 */
[----:B------:R-:W4:Y:S03]  /*ff8f0*/  LDL.LU R243, [R1+0xe24] ;  /* 0x000e240001f37983 */ /* 0x000f260000300800 */
[----:B------:R-:W4:Y:S02]  /*ff900*/  LDL.LU R245, [R1+0x1e90] ;  /* 0x001e900001f57983 */ /* 0x000f240000300800 */
[----:B------:R-:W4:Y:S02]  /*ff910*/  LDL.LU R244, [R1+0x1df0] ;  /* 0x001df00001f47983 */ /* 0x000f240000300800 */
[----:B------:R-:W4:Y:S01]  /*ff920*/  LDL.LU R250, [R1+0x1ad0] ;  /* 0x001ad00001fa7983 */ /* 0x000f220000300800 */
[----:B------:R-:W4:Y:S01]  /*ff930*/  LDL.LU R249, [R1+0xfd0] ;  /* 0x000fd00001f97983 */ /* 0x000f220000300800 */
[----:B------:R-:W4:Y:S03]  /*ff940*/  LDL.LU R185, [R1+0x1e94] ;  /* 0x001e940001b97983 */ /* 0x000f260000300800 */
[----:B--2---:R-:W-:Y:S01]  /*ff950*/  @P6 STG.E [R178.64], R176 ;  /* 0x000000b0b2006986 */ /* 0x004fe2000c101904 */
[----:B---3--:R-:W-:Y:S02]  /*ff960*/  @P5 STG.E [R180.64], R177 ;  /* 0x000000b1b4005986 */ /* 0x008fe4000c101904 */
[----:B------:R1:W-:Y:S02]  /*ff970*/  @P4 STG.E [R2.64], R184 ;  /* 0x000000b802004986 */ /* 0x0003e4000c101904 */
[----:B-1----:R-:W-:-:S02]  /*ff980*/  IMAD.WIDE R2, R182, 0x4, R4 ;  /* 0x00000004b6027825 */ /* 0x002fc400078e0204 */
[----:B------:R-:W2:Y:S01]  /*ff990*/  LDL.LU R182, [R1+0xe20] ;  /* 0x000e200001b67983 */ /* 0x000ea20000300800 */
[----:B------:R-:W-:Y:S02]  /*ff9a0*/  ISETP.LT.AND P0, PT, R186, c[0x0][0x178], !P0 ;  /* 0x00005e00ba007a0c */ /* 0x000fe40004701270 */
[----:B------:R-:W-:Y:S02]  /*ff9b0*/  ISETP.LT.AND P6, PT, R150, c[0x0][0x178], !P1 ;  /* 0x00005e0096007a0c */ /* 0x000fe40004fc1270 */
[----:B------:R-:W-:Y:S02]  /*ff9c0*/  ISETP.LT.AND P5, PT, R151, c[0x0][0x178], !P1 ;  /* 0x00005e0097007a0c */ /* 0x000fe40004fa1270 */
[----:B------:R-:W-:Y:S01]  /*ff9d0*/  ISETP.LT.AND P2, PT, R111, c[0x0][0x178], !P1 ;  /* 0x00005e006f007a0c */ /* 0x000fe20004f41270 */
[----:B------:R-:W-:-:S04]  /*ff9e0*/  IMAD.WIDE R176, R183, 0x4, R174 ;  /* 0x00000004b7b07825 */ /* 0x000fc800078e02ae */
[----:B------:R-:W-:-:S04]  /*ff9f0*/  IMAD.WIDE R178, R183, 0x4, R172 ;  /* 0x00000004b7b27825 */ /* 0x000fc800078e02ac */
[----:B------:R-:W-:Y:S01]  /*ffa00*/  IMAD.WIDE R180, R183, 0x4, R6 ;  /* 0x00000004b7b47825 */ /* 0x000fe200078e0206 */
[----:B------:R-:W-:Y:S02]  /*ffa10*/  ISETP.LT.AND P4, PT, R186, c[0x0][0x178], !P1 ;  /* 0x00005e00ba007a0c */ /* 0x000fe40004f81270 */
[----:B------:R-:W-:-:S04]  /*ffa20*/  IADD3 R184, R115, 0x1ab, RZ ;  /* 0x000001ab73b87810 */ /* 0x000fc80007ffe0ff */
[----:B------:R-:W-:Y:S01]  /*ffa30*/  ISETP.GE.AND P1, PT, R184, c[0x0][0x17c], PT ;  /* 0x00005f00b8007a0c */ /* 0x000fe20003f26270 */
[----:B--2---:R-:W-:Y:S01]  /*ffa40*/  @P0 STG.E [R2.64], R182 ;  /* 0x000000b602000986 */ /* 0x004fe2000c101904 */
[----:B----4-:R-:W-:Y:S02]  /*ffa50*/  @P6 STG.E [R176.64], R251 ;  /* 0x000000fbb0006986 */ /* 0x010fe4000c101904 */
[----:B------:R-:W-:Y:S02]  /*ffa60*/  @P5 STG.E [R178.64], R248 ;  /* 0x000000f8b2005986 */ /* 0x000fe4000c101904 */
[----:B------:R1:W-:Y:S02]  /*ffa70*/  @P2 STG.E [R180.64], R187 ;  /* 0x000000bbb4002986 */ /* 0x0003e4000c101904 */
[----:B-1----:R-:W2:Y:S01]  /*ffa80*/  LDL.LU R187, [R1+0x1df4] ;  /* 0x001df40001bb7983 */ /* 0x002ea20000300800 */
[----:B------:R-:W-:Y:S01]  /*ffa90*/  IMAD.WIDE R2, R183, 0x4, R4 ;  /* 0x00000004b7027825 */ /* 0x000fe200078e0204 */
[----:B------:R-:W-:-:S02]  /*ffaa0*/  ISETP.LT.AND P5, PT, R150, c[0x0][0x178], !P3 ;  /* 0x00005e0096007a0c */ /* 0x000fc40005fa1270 */
[----:B------:R-:W-:Y:S02]  /*ffab0*/  ISETP.LT.AND P0, PT, R151, c[0x0][0x178], !P3 ;  /* 0x00005e0097007a0c */ /* 0x000fe40005f01270 */
[----:B------:R-:W-:Y:S02]  /*ffac0*/  ISETP.LT.AND P6, PT, R111, c[0x0][0x178], !P3 ;  /* 0x00005e006f007a0c */ /* 0x000fe40005fc1270 */
[----:B------:R-:W-:Y:S01]  /*ffad0*/  IADD3 R183, R183, c[0x0][0x198], RZ ;  /* 0x00006600b7b77a10 */ /* 0x000fe20007ffe0ff */
[----:B------:R-:W-:Y:S01]  /*ffae0*/  ISETP.LT.AND P3, PT, R186, c[0x0][0x178], !P3 ;  /* 0x00005e00ba007a0c */ /* 0x000fe20005f61270 */
[----:B------:R1:W-:Y:S01]  /*ffaf0*/  @P4 STG.E [R2.64], R243 ;  /* 0x000000f302004986 */ /* 0x0003e2000c101904 */
[----:B------:R-:W-:Y:S02]  /*ffb00*/  IADD3 R176, R115, 0x1ac, RZ ;  /* 0x000001ac73b07810 */ /* 0x000fe40007ffe0ff */
[----:B------:R-:W-:-:S04]  /*ffb10*/  IMAD.WIDE R180, R183, 0x4, R174 ;  /* 0x00000004b7b47825 */ /* 0x000fc800078e02ae */
[----:B------:R-:W-:Y:S01]  /*ffb20*/  IMAD.WIDE R178, R183, 0x4, R172 ;  /* 0x00000004b7b27825 */ /* 0x000fe200078e02ac */
[----:B------:R-:W-:-:S03]  /*ffb30*/  ISETP.GE.AND P2, PT, R176, c[0x0][0x17c], PT ;  /* 0x00005f00b0007a0c */ /* 0x000fc60003f46270 */
[C---:B------:R-:W-:Y:S01]  /*ffb40*/  IMAD.WIDE R176, R183.reuse, 0x4, R6 ;  /* 0x00000004b7b07825 */ /* 0x040fe200078e0206 */
[----:B-1----:R-:W3:Y:S03]  /*ffb50*/  LDL.LU R243, [R1+0x1ad4] ;  /* 0x001ad40001f37983 */ /* 0x002ee60000300800 */
[----:B------:R-:W-:Y:S01]  /*ffb60*/  IMAD.WIDE R2, R183, 0x4, R4 ;  /* 0x00000004b7027825 */ /* 0x000fe200078e0204 */
[----:B------:R1:W-:Y:S03]  /*ffb70*/  @P5 STG.E [R180.64], R245 ;  /* 0x000000f5b4005986 */ /* 0x0003e6000c101904 */
[----:B------:R-:W4:Y:S02]  /*ffb80*/  LDL.LU R248, [R1+0xfd4] ;  /* 0x000fd40001f87983 */ /* 0x000f240000300800 */
[----:B------:R-:W-:Y:S02]  /*ffb90*/  @P0 STG.E [R178.64], R244 ;  /* 0x000000f4b2000986 */ /* 0x000fe4000c101904 */
[----:B------:R-:W3:Y:S01]  /*ffba0*/  LDL.LU R184, [R1+0x1eb0] ;  /* 0x001eb00001b87983 */ /* 0x000ee20000300800 */
[----:B------:R1:W-:Y:S04]  /*ffbb0*/  @P6 STG.E [R176.64], R250 ;  /* 0x000000fab0006986 */ /* 0x0003e8000c101904 */
[----:B------:R-:W3:Y:S01]  /*ffbc0*/  LDL.LU R251, [R1+0x1e60] ;  /* 0x001e600001fb7983 */ /* 0x000ee20000300800 */
[----:B------:R-:W-:Y:S01]  /*ffbd0*/  ISETP.LT.AND P4, PT, R150, c[0x0][0x178], !P1 ;  /* 0x00005e0096007a0c */ /* 0x000fe20004f81270 */
[----:B------:R1:W-:Y:S01]  /*ffbe0*/  @P3 STG.E [R2.64], R249 ;  /* 0x000000f902003986 */ /* 0x0003e2000c101904 */
[----:B------:R-:W-:-:S02]  /*ffbf0*/  ISETP.LT.AND P3, PT, R151, c[0x0][0x178], !P1 ;  /* 0x00005e0097007a0c */ /* 0x000fc40004f61270 */
[----:B------:R-:W-:-:S05]  /*ffc00*/  IADD3 R182, R183, c[0x0][0x198], RZ ;  /* 0x00006600b7b67a10 */ /* 0x000fca0007ffe0ff */
[----:B-1----:R-:W-:-:S04]  /*ffc10*/  IMAD.WIDE R180, R182, 0x4, R174 ;  /* 0x00000004b6b47825 */ /* 0x002fc800078e02ae */
[----:B------:R-:W-:Y:S01]  /*ffc20*/  IMAD.WIDE R176, R182, 0x4, R172 ;  /* 0x00000004b6b07825 */ /* 0x000fe200078e02ac */
[----:B------:R-:W4:Y:S03]  /*ffc30*/  LDL.LU R250, [R1+0x1de0] ;  /* 0x001de00001fa7983 */ /* 0x000f260000300800 */
[----:B------:R-:W4:Y:S01]  /*ffc40*/  LDL.LU R249, [R1+0xfe0] ;  /* 0x000fe00001f97983 */ /* 0x000f220000300800 */
[----:B------:R1:W-:Y:S04]  /*ffc50*/  @P4 STG.E [R180.64], R185 ;  /* 0x000000b9b4004986 */ /* 0x0003e8000c101904 */
[----:B-1----:R-:W4:Y:S04]  /*ffc60*/  LDL.LU R185, [R1+0x1eb4] ;  /* 0x001eb40001b97983 */ /* 0x002f280000300800 */
[----:B--2---:R1:W-:Y:S04]  /*ffc70*/  @P3 STG.E [R176.64], R187 ;  /* 0x000000bbb0003986 */ /* 0x0043e8000c101904 */
[----:B-1----:R-:W2:Y:S01]  /*ffc80*/  LDL.LU R187, [R1+0x1e64] ;  /* 0x001e640001bb7983 */ /* 0x002ea20000300800 */
[----:B------:R-:W-:-:S02]  /*ffc90*/  ISETP.LT.AND P4, PT, R111, c[0x0][0x178], !P1 ;  /* 0x00005e006f007a0c */ /* 0x000fc40004f81270 */
[----:B------:R-:W-:Y:S02]  /*ffca0*/  IADD3 R2, R115, 0x1ad, RZ ;  /* 0x000001ad73027810 */ /* 0x000fe40007ffe0ff */
[----:B------:R-:W-:Y:S02]  /*ffcb0*/  ISETP.LT.AND P0, PT, R186, c[0x0][0x178], !P1 ;  /* 0x00005e00ba007a0c */ /* 0x000fe40004f01270 */
[----:B------:R-:W-:Y:S01]  /*ffcc0*/  ISETP.GE.AND P1, PT, R2, c[0x0][0x17c], PT ;  /* 0x00005f0002007a0c */ /* 0x000fe20003f26270 */
[----:B------:R-:W-:Y:S01]  /*ffcd0*/  IMAD.WIDE R2, R182, 0x4, R6 ;  /* 0x00000004b6027825 */ /* 0x000fe200078e0206 */
[----:B------:R-:W-:Y:S02]  /*ffce0*/  ISETP.LT.AND P6, PT, R150, c[0x0][0x178], !P2 ;  /* 0x00005e0096007a0c */ /* 0x000fe400057c1270 */
[----:B------:R-:W-:Y:S02]  /*ffcf0*/  ISETP.LT.AND P5, PT, R151, c[0x0][0x178], !P2 ;  /* 0x00005e0097007a0c */ /* 0x000fe400057a1270 */
[C---:B------:R-:W-:Y:S01]  /*ffd00*/  IADD3 R180, R182.reuse, c[0x0][0x198], RZ ;  /* 0x00006600b6b47a10 */ /* 0x040fe20007ffe0ff */
[----:B---3--:R1:W-:Y:S01]  /*ffd10*/  @P4 STG.E [R2.64], R243 ;  /* 0x000000f302004986 */ /* 0x0083e2000c101904 */
[----:B------:R-:W-:-:S04]  /*ffd20*/  IMAD.WIDE R182, R182, 0x4, R4 ;  /* 0x00000004b6b67825 */ /* 0x000fc800078e0204 */
[----:B------:R-:W-:-:S04]  /*ffd30*/  IMAD.WIDE R178, R180, 0x4, R174 ;  /* 0x00000004b4b27825 */ /* 0x000fc800078e02ae */
[----:B------:R-:W-:Y:S01]  /*ffd40*/  IMAD.WIDE R176, R180, 0x4, R172 ;  /* 0x00000004b4b07825 */ /* 0x000fe200078e02ac */
[----:B------:R-:W-:-:S03]  /*ffd50*/  ISETP.LT.AND P3, PT, R111, c[0x0][0x178], !P2 ;  /* 0x00005e006f007a0c */ /* 0x000fc60005761270 */
[----:B------:R-:W-:Y:S01]  /*ffd60*/  ISETP.LT.AND P2, PT, R186, c[0x0][0x178], !P2 ;  /* 0x00005e00ba007a0c */ /* 0x000fe20005741270 */
[----:B-1----:R-:W3:Y:S04]  /*ffd70*/  LDL.LU R243, [R1+0x1de4] ;  /* 0x001de40001f37983 */ /* 0x002ee80000300800 */
[----:B----4-:R1:W-:Y:S01]  /*ffd80*/  @P0 STG.E [R182.64], R248 ;  /* 0x000000f8b6000986 */ /* 0x0103e2000c101904 */
[----:B------:R-:W-:Y:S02]  /*ffd90*/  @P6 STG.E [R178.64], R184 ;  /* 0x000000b8b2006986 */ /* 0x000fe4000c101904 */
[----:B------:R4:W-:Y:S01]  /*ffda0*/  @P5 STG.E [R176.64], R251 ;  /* 0x000000fbb0005986 */ /* 0x0009e2000c101904 */
[----:B------:R-:W-:Y:S02]  /*ffdb0*/  ISETP.LT.AND P5, PT, R150, c[0x0][0x178], !P1 ;  /* 0x00005e0096007a0c */ /* 0x000fe40004fa1270 */
[----:B------:R-:W-:-:S02]  /*ffdc0*/  ISETP.LT.AND P0, PT, R151, c[0x0][0x178], !P1 ;  /* 0x00005e0097007a0c */ /* 0x000fc40004f01270 */
[C---:B------:R-:W-:Y:S01]  /*ffdd0*/  IADD3 R2, R180.reuse, c[0x0][0x198], RZ ;  /* 0x00006600b4027a10 */ /* 0x040fe20007ffe0ff */
[----:B-1----:R-:W3:Y:S01]  /*ffde0*/  LDL.LU R248, [R1+0xfe4] ;  /* 0x000fe40001f87983 */ /* 0x002ee20000300800 */
[----:B------:R-:W3:Y:S02]  /*ffdf0*/  LDL.LU R245, [R1+0x1ec0] ;  /* 0x001ec00001f57983 */ /* 0x000ee40000300800 */
[----:B------:R-:W3:Y:S02]  /*ffe00*/  LDL.LU R244, [R1+0x1ea0] ;  /* 0x001ea00001f47983 */ /* 0x000ee40000300800 */
[----:B----4-:R-:W-:-:S04]  /*ffe10*/  IMAD.WIDE R176, R180, 0x4, R6 ;  /* 0x00000004b4b07825 */ /* 0x010fc800078e0206 */
[----:B------:R-:W-:Y:S01]  /*ffe20*/  IMAD.WIDE R178, R180, 0x4, R4 ;  /* 0x00000004b4b27825 */ /* 0x000fe200078e0204 */
[----:B------:R-:W4:Y:S04]  /*ffe30*/  LDL.LU R251, [R1+0x1e40] ;  /* 0x001e400001fb7983 */ /* 0x000f280000300800 */
[----:B------:R-:W-:Y:S01]  /*ffe40*/  @P3 STG.E [R176.64], R250 ;  /* 0x000000fab0003986 */ /* 0x000fe2000c101904 */
[----:B------:R-:W-:-:S04]  /*ffe50*/  IMAD.WIDE R180, R2, 0x4, R174 ;  /* 0x0000000402b47825 */ /* 0x000fc800078e02ae */
[----:B------:R1:W-:Y:S01]  /*ffe60*/  @P2 STG.E [R178.64], R249 ;  /* 0x000000f9b2002986 */ /* 0x0003e2000c101904 */
[----:B------:R1:W-:Y:S02]  /*ffe70*/  @P5 STG.E [R180.64], R185 ;  /* 0x000000b9b4005986 */ /* 0x0003e4000c101904 */
[----:B-1----:R-:W-:Y:S02]  /*ffe80*/  IMAD.WIDE R178, R2, 0x4, R172 ;  /* 0x0000000402b27825 */ /* 0x002fe400078e02ac */
[----:B------:R-:W4:Y:S04]  /*ffe90*/  LDL.LU R185, [R1+0x1ec4] ;  /* 0x001ec40001b97983 */ /* 0x000f280000300800 */
[----:B--2---:R1:W-:Y:S04]  /*ffea0*/  @P0 STG.E [R178.64], R187 ;  /* 0x000000bbb2000986 */ /* 0x0043e8000c101904 */
[----:B-1----:R-:W2:Y:S01]  /*ffeb0*/  LDL.LU R187, [R1+0x1ea4] ;  /* 0x001ea40001bb7983 */ /* 0x002ea20000300800 */
[----:B------:R-:W-:-:S02]  /*ffec0*/  ISETP.LT.AND P4, PT, R111, c[0x0][0x178], !P1 ;  /* 0x00005e006f007a0c */ /* 0x000fc40004f81270 */
[C---:B------:R-:W-:Y:S02]  /*ffed0*/  IADD3 R182, R115.reuse, 0x1ae, RZ ;  /* 0x000001ae73b67810 */ /* 0x040fe40007ffe0ff */
[----:B------:R-:W-:Y:S01]  /*ffee0*/  IADD3 R3, R115, 0x1af, RZ ;  /* 0x000001af73037810 */ /* 0x000fe20007ffe0ff */
[----:B------:R-:W-:Y:S01]  /*ffef0*/  IMAD.WIDE R176, R2, 0x4, R6 ;  /* 0x0000000402b07825 */ /* 0x000fe200078e0206 */
[----:B------:R-:W-:Y:S02]  /*fff00*/  ISETP.GE.AND P6, PT, R182, c[0x0][0x17c], PT ;  /* 0x00005f00b6007a0c */ /* 0x000fe40003fc6270 */
[----:B------:R-:W-:Y:S02]  /*fff10*/  ISETP.LT.AND P1, PT, R186, c[0x0][0x178], !P1 ;  /* 0x00005e00ba007a0c */ /* 0x000fe40004f21270 */
[----:B------:R-:W-:Y:S02]  /*fff20*/  ISETP.GE.AND P3, PT, R3, c[0x0][0x17c], PT ;  /* 0x00005f0003007a0c */ /* 0x000fe40003f66270 */
[----:B------:R-:W-:-:S02]  /*fff30*/  ISETP.LT.AND P2, PT, R150, c[0x0][0x178], !P6 ;  /* 0x00005e0096007a0c */ /* 0x000fc40007741270 */
[----:B------:R-:W-:Y:S01]  /*fff40*/  ISETP.LT.AND P5, PT, R151, c[0x0][0x178], !P6 ;  /* 0x00005e0097007a0c */ /* 0x000fe200077a1270 */
[----:B------:R-:W-:Y:S01]  /*fff50*/  IADD3 R3, R2, c[0x0][0x198], RZ ;  /* 0x0000660002037a10 */ /* 0x000fe20007ffe0ff */
[----:B---3--:R1:W-:Y:S01]  /*fff60*/  @P4 STG.E [R176.64], R243 ;  /* 0x000000f3b0004986 */ /* 0x0083e2000c101904 */
[----:B------:R-:W-:-:S03]  /*fff70*/  ISETP.LT.AND P4, PT, R111, c[0x0][0x178], !P6 ;  /* 0x00005e006f007a0c */ /* 0x000fc60007781270 */
[----:B------:R-:W-:-:S04]  /*fff80*/  IMAD.WIDE R178, R3, 0x4, R174 ;  /* 0x0000000403b27825 */ /* 0x000fc800078e02ae */
[----:B------:R-:W-:Y:S01]  /*fff90*/  IMAD.WIDE R180, R3, 0x4, R172 ;  /* 0x0000000403b47825 */ /* 0x000fe200078e02ac */
[----:B-1----:R-:W3:Y:S03]  /*fffa0*/  LDL.LU R243, [R1+0x1e44] ;  /* 0x001e440001f37983 */ /* 0x002ee60000300800 */
[----:B------:R-:W-:Y:S01]  /*fffb0*/  IMAD.WIDE R176, R2, 0x4, R4 ;  /* 0x0000000402b07825 */ /* 0x000fe200078e0204 */
[----:B------:R-:W-:-:S03]  /*fffc0*/  ISETP.LT.AND P6, PT, R186, c[0x0][0x178], !P6 ;  /* 0x00005e00ba007a0c */ /* 0x000fc600077c1270 */
[----:B------:R-:W3:Y:S01]  /*fffd0*/  LDL.LU R250, [R1+0x1d98] ;  /* 0x001d980001fa7983 */ /* 0x000ee20000300800 */
[----:B------:R-:W-:Y:S01]  /*fffe0*/  IADD3 R2, R115, 0x1b1, RZ ;  /* 0x000001b173027810 */ /* 0x000fe20007ffe0ff */
[----:B------:R-:W3:Y:S04]  /*ffff0*/  LDL.LU R249, [R1+0xa68] ;  /* 0x000a680001f97983 */ /* 0x000ee80000300800 */
[----:B------:R1:W-:Y:S01]  /*100000*/  @P1 STG.E [R176.64], R248 ;  /* 0x000000f8b0001986 */ /* 0x0003e2000c101904 */
[----:B------:R-:W-:Y:S02]  /*100010*/  @P2 STG.E [R178.64], R245 ;  /* 0x000000f5b2002986 */ /* 0x000fe4000c101904 */
[----:B------:R1:W-:Y:S01]  /*100020*/  @P5 STG.E [R180.64], R244 ;  /* 0x000000f4b4005986 */ /* 0x0003e2000c101904 */
[----:B------:R-:W-:-:S02]  /*100030*/  ISETP.LT.AND P5, PT, R150, c[0x0][0x178], !P3 ;  /* 0x00005e0096007a0c */ /* 0x000fc40005fa1270 */
[----:B------:R-:W-:Y:S01]  /*100040*/  ISETP.LT.AND P1, PT, R151, c[0x0][0x178], !P3 ;  /* 0x00005e0097007a0c */ /* 0x000fe20005f21270 */
[C---:B-1----:R-:W-:Y:S01]  /*100050*/  IMAD.WIDE R176, R3.reuse, 0x4, R6 ;  /* 0x0000000403b07825 */ /* 0x042fe200078e0206 */
[----:B------:R-:W3:Y:S01]  /*100060*/  LDL.LU R248, [R1+0x7f8] ;  /* 0x0007f80001f87983 */ /* 0x000ee20000300800 */
[C---:B------:R-:W-:Y:S02]  /*100070*/  IADD3 R180, R3.reuse, c[0x0][0x198], RZ ;  /* 0x0000660003b47a10 */ /* 0x040fe40007ffe0ff */
[----:B------:R-:W-:Y:S01]  /*100080*/  IMAD.WIDE R178, R3, 0x4, R4 ;  /* 0x0000000403b27825 */ /* 0x000fe200078e0204 */
[----:B----4-:R1:W-:Y:S01]  /*100090*/  @P4 STG.E [R176.64], R251 ;  /* 0x000000fbb0004986 */ /* 0x0103e2000c101904 */
[----:B------:R-:W-:Y:S02]  /*1000a0*/  ISETP.GE.AND P4, PT, R2, c[0x0][0x17c], PT ;  /* 0x00005f0002007a0c */ /* 0x000fe40003f86270 */
[----:B------:R-:W-:-:S04]  /*1000b0*/  IMAD.WIDE R2, R180, 0x4, R174 ;  /* 0x00000004b4027825 */ /* 0x000fc800078e02ae */
[----:B------:R4:W-:Y:S01]  /*1000c0*/  @P6 STG.E [R178.64], R246 ;  /* 0x000000f6b2006986 */ /* 0x0009e2000c101904 */
[----:B------:R4:W-:Y:S01]  /*1000d0*/  @P5 STG.E [R2.64], R185 ;  /* 0x000000b902005986 */ /* 0x0009e2000c101904 */
[----:B-1----:R-:W-:-:S03]  /*1000e0*/  IMAD.WIDE R176, R180, 0x4, R172 ;  /* 0x00000004b4b07825 */ /* 0x002fc600078e02ac */
[----:B----4-:R-:W4:Y:S04]  /*1000f0*/  LDL.LU R246, [R1+0x4498] ;  /* 0x0044980001f67983 */ /* 0x010f280000300800 */
[----:B------:R-:W4:Y:S04]  /*100100*/  LDL.LU R185, [R1+0x1d9c] ;  /* 0x001d9c0001b97983 */ /* 0x000f280000300800 */
[----:B--2---:R1:W-:Y:S04]  /*100110*/  @P1 STG.E [R176.64], R187 ;  /* 0x000000bbb0001986 */ /* 0x0043e8000c101904 */
[----:B-1----:R-:W2:Y:S01]  /*100120*/  LDL.LU R187, [R1+0xa6c] ;  /* 0x000a6c0001bb7983 */ /* 0x002ea20000300800 */
[----:B------:R-:W-:-:S02]  /*100130*/  ISETP.LT.AND P2, PT, R111, c[0x0][0x178], !P3 ;  /* 0x00005e006f007a0c */ /* 0x000fc40005f41270 */
[----:B------:R-:W-:Y:S01]  /*100140*/  IADD3 R182, R115, 0x1b0, RZ ;  /* 0x000001b073b67810 */ /* 0x000fe20007ffe0ff */
[----:B------:R-:W-:Y:S02]  /*100150*/  ISETP.LT.AND P3, PT, R186, c[0x0][0x178], !P3 ;  /* 0x00005e00ba007a0c */ /* 0x000fe40005f61270 */
[----:B------:R-:W-:Y:S01]  /*100160*/  IMAD.WIDE R178, R180, 0x4, R6 ;  /* 0x00000004b4b27825 */ /* 0x000fe200078e0206 */
[----:B------:R-:W-:Y:S02]  /*100170*/  ISETP.GE.AND P0, PT, R182, c[0x0][0x17c], PT ;  /* 0x00005f00b6007a0c */ /* 0x000fe40003f06270 */
[----:B------:R-:W-:Y:S02]  /*100180*/  IADD3 R2, R180, c[0x0][0x198], RZ ;  /* 0x00006600b4027a10 */ /* 0x000fe40007ffe0ff */
[----:B------:R-:W-:Y:S01]  /*100190*/  ISETP.LT.AND P6, PT, R150, c[0x0][0x178], !P0 ;  /* 0x00005e0096007a0c */ /* 0x000fe200047c1270 */
[----:B------:R-:W-:Y:S01]  /*1001a0*/  IMAD.WIDE R176, R180, 0x4, R4 ;  /* 0x00000004b4b07825 */ /* 0x000fe200078e0204 */
[----:B------:R-:W-:Y:S01]  /*1001b0*/  ISETP.LT.AND P5, PT, R151, c[0x0][0x178], !P0 ;  /* 0x00005e0097007a0c */ /* 0x000fe200047a1270 */
[----:B---3--:R1:W-:Y:S01]  /*1001c0*/  @P2 STG.E [R178.64], R243 ;  /* 0x000000f3b2002986 */ /* 0x0083e2000c101904 */
[----:B------:R-:W-:-:S02]  /*1001d0*/  ISETP.LT.AND P2, PT, R111, c[0x0][0x178], !P0 ;  /* 0x00005e006f007a0c */ /* 0x000fc40004741270 */
[----:B------:R3:W-:Y:S01]  /*1001e0*/  @P3 STG.E [R176.64], R247 ;  /* 0x000000f7b0003986 */ /* 0x0007e2000c101904 */
[----:B------:R-:W-:Y:S01]  /*1001f0*/  IADD3 R3, R115, 0x1b2, RZ ;  /* 0x000001b273037810 */ /* 0x000fe20007ffe0ff */
[----:B-1----:R-:W2:Y:S01]  /*100200*/  LDL.LU R243, [R1+0x7fc] ;  /* 0x0007fc0001f37983 */ /* 0x002ea20000300800 */
[----:B------:R-:W-:-:S04]  /*100210*/  IMAD.WIDE R178, R2, 0x4, R174 ;  /* 0x0000000402b27825 */ /* 0x000fc800078e02ae */
[----:B---3--:R-:W3:Y:S02]  /*100220*/  LDL.LU R247, [R1+0x4494] ;  /* 0x0044940001f77983 */ /* 0x008ee40000300800 */
[----:B------:R-:W-:Y:S01]  /*100230*/  IMAD.WIDE R180, R2, 0x4, R172 ;  /* 0x0000000402b47825 */ /* 0x000fe200078e02ac */
[----:B------:R-:W-:Y:S01]  /*100240*/  ISETP.LT.AND P0, PT, R186, c[0x0][0x178], !P0 ;  /* 0x00005e00ba007a0c */ /* 0x000fe20004701270 */
[----:B------:R-:W3:Y:S04]  /*100250*/  LDL.LU R245, [R1+0x1da8] ;  /* 0x001da80001f57983 */ /* 0x000ee80000300800 */
[----:B------:R1:W-:Y:S01]  /*100260*/  @P6 STG.E [R178.64], R250 ;  /* 0x000000fab2006986 */ /* 0x0003e2000c101904 */
[----:B------:R-:W-:Y:S01]  /*100270*/  ISETP.LT.AND P6, PT, R150, c[0x0][0x178], !P4 ;  /* 0x00005e0096007a0c */ /* 0x000fe200067c1270 */
[----:B------:R-:W3:Y:S01]  /*100280*/  LDL.LU R244, [R1+0xe18] ;  /* 0x000e180001f47983 */ /* 0x000ee20000300800 */
[----:B------:R-:W-:-:S02]  /*100290*/  ISETP.LT.AND P3, PT, R151, c[0x0][0x178], !P4 ;  /* 0x00005e0097007a0c */ /* 0x000fc40006761270 */
[----:B------:R-:W-:Y:S01]  /*1002a0*/  ISETP.GE.AND P1, PT, R3, c[0x0][0x17c], PT ;  /* 0x00005f0003007a0c */ /* 0x000fe20003f26270 */
[C---:B------:R-:W-:Y:S01]  /*1002b0*/  IMAD.WIDE R176, R2.reuse, 0x4, R6 ;  /* 0x0000000402b07825 */ /* 0x040fe200078e0206 */
[----:B------:R1:W-:Y:S01]  /*1002c0*/  @P5 STG.E [R180.64], R249 ;  /* 0x000000f9b4005986 */ /* 0x0003e2000c101904 */
[----:B------:R-:W-:-:S03]  /*1002d0*/  IADD3 R3, R2, c[0x0][0x198], RZ ;  /* 0x0000660002037a10 */ /* 0x000fc60007ffe0ff */
[----:B------:R-:W3:Y:S04]  /*1002e0*/  LDL.LU R251, [R1+0xa58] ;  /* 0x000a580001fb7983 */ /* 0x000ee80000300800 */
[----:B------:R1:W-:Y:S02]  /*1002f0*/  @P2 STG.E [R176.64], R248 ;  /* 0x000000f8b0002986 */ /* 0x0003e4000c101904 */
[----:B-1----:R-:W-:Y:S01]  /*100300*/  IMAD.WIDE R178, R2, 0x4, R4 ;  /* 0x0000000402b27825 */ /* 0x002fe200078e0204 */
[----:B------:R-:W-:Y:S01]  /*100310*/  IADD3 R180, R115, 0x1b3, RZ ;  /* 0x000001b373b47810 */ /* 0x000fe20007ffe0ff */
[----:B------:R-:W3:Y:S02]  /*100320*/  LDL.LU R249, [R1+0x508] ;  /* 0x0005080001f97983 */ /* 0x000ee40000300800 */
[----:B------:R-:W3:Y:S02]  /*100330*/  LDL.LU R248, [R1+0x1dac] ;  /* 0x001dac0001f87983 */ /* 0x000ee40000300800 */
[----:B------:R-:W-:Y:S01]  /*100340*/  IMAD.WIDE R176, R3, 0x4, R174 ;  /* 0x0000000403b07825 */ /* 0x000fe200078e02ae */
[----:B------:R-:W-:-:S03]  /*100350*/  ISETP.GE.AND P2, PT, R180, c[0x0][0x17c], PT ;  /* 0x00005f00b4007a0c */ /* 0x000fc60003f46270 */
[----:B------:R-:W-:Y:S01]  /*100360*/  IMAD.WIDE R180, R3, 0x4, R172 ;  /* 0x0000000403b47825 */ /* 0x000fe200078e02ac */
[----:B----4-:R-:W-:Y:S03]  /*100370*/  @P0 STG.E [R178.64], R246 ;  /* 0x000000f6b2000986 */ /* 0x010fe6000c101904 */
[----:B------:R1:W-:Y:S02]  /*100380*/  @P6 STG.E [R176.64], R185 ;  /* 0x000000b9b0006986 */ /* 0x0003e4000c101904 */
[----:B-1----:R-:W4:Y:S04]  /*100390*/  LDL.LU R185, [R1+0xe1c] ;  /* 0x000e1c0001b97983 */ /* 0x002f280000300800 */
[----:B--2---:R1:W-:Y:S04]  /*1003a0*/  @P3 STG.E [R180.64], R187 ;  /* 0x000000bbb4003986 */ /* 0x0043e8000c101904 */
[----:B-1----:R-:W2:Y:S01]  /*1003b0*/  LDL.LU R187, [R1+0xa5c] ;  /* 0x000a5c0001bb7983 */ /* 0x002ea20000300800 */
[----:B------:R-:W-:Y:S01]  /*1003c0*/  ISETP.LT.AND P5, PT, R111, c[0x0][0x178], !P4 ;  /* 0x00005e006f007a0c */ /* 0x000fe200067a1270 */
[----:B------:R-:W-:-:S02]  /*1003d0*/  ISETP.LT.AND P4, PT, R186, c[0x0][0x178], !P4 ;  /* 0x00005e00ba007a0c */ /* 0x000fc40006781270 */
[----:B------:R-:W-:Y:S01]  /*1003e0*/  IMAD.WIDE R178, R3, 0x4, R6 ;  /* 0x0000000403b27825 */ /* 0x000fe200078e0206 */
[----:B------:R-:W-:Y:S02]  /*1003f0*/  ISETP.LT.AND P0, PT, R150, c[0x0][0x178], !P1 ;  /* 0x00005e0096007a0c */ /* 0x000fe40004f01270 */
[----:B------:R-:W-:Y:S01]  /*100400*/  ISETP.LT.AND P3, PT, R151, c[0x0][0x178], !P1 ;  /* 0x00005e0097007a0c */ /* 0x000fe20004f61270 */
[----:B------:R-:W-:Y:S01]  /*100410*/  IMAD.WIDE R176, R3, 0x4, R4 ;  /* 0x0000000403b07825 */ /* 0x000fe200078e0204 */
[----:B------:R-:W-:-:S03]  /*100420*/  ISETP.LT.AND P6, PT, R111, c[0x0][0x178], !P1 ;  /* 0x00005e006f007a0c */ /* 0x000fc60004fc1270 */
[----:B------:R-:W-:Y:S02]  /*100430*/  ISETP.LT.AND P1, PT, R186, c[0x0][0x178], !P1 ;  /* 0x00005e00ba007a0c */ /* 0x000fe40004f21270 */
[----:B------:R1:W-:Y:S01]  /*100440*/  @P5 STG.E [R178.64], R243 ;  /* 0x000000f3b2005986 */ /* 0x0003e2000c101904 */
[----:B---3--:R3:W-:Y:S01]  /*100450*/  @P4 STG.E [R176.64], R247 ;  /* 0x000000f7b0004986 */ /* 0x0087e2000c101904 */
[----:B------:R-:W-:Y:S02]  /*100460*/  ISETP.LT.AND P4, PT, R150, c[0x0][0x178], !P2 ;  /* 0x00005e0096007a0c */ /* 0x000fe40005781270 */
[----:B-1----:R-:W-:Y:S01]  /*100470*/  IADD3 R178, R3, c[0x0][0x198], RZ ;  /* 0x0000660003b27a10 */ /* 0x002fe20007ffe0ff */
[----:B------:R-:W2:Y:S01]  /*100480*/  LDL.LU R243, [R1+0x50c] ;  /* 0x00050c0001f37983 */ /* 0x000ea20000300800 */
[----:B------:R-:W2:Y:S02]  /*100490*/  LDL.LU R246, [R1+0x1db8] ;  /* 0x001db80001f67983 */ /* 0x000ea40000300800 */
[----:B------:R-:W2:Y:S02]  /*1004a0*/  LDL.LU R184, [R1+0x13e8] ;  /* 0x0013e80001b87983 */ /* 0x000ea40000300800 */
[----:B------:R-:W2:Y:S02]  /*1004b0*/  LDL.LU R250, [R1+0xc48] ;  /* 0x000c480001fa7983 */ /* 0x000ea40000300800 */
[----:B------:R-:W-:-:S04]  /*1004c0*/  IMAD.WIDE R2, R178, 0x4, R174 ;  /* 0x00000004b2027825 */ /* 0x000fc800078e02ae */
[C-C-:B---3--:R-:W-:Y:S01]  /*1004d0*/  IMAD.WIDE R176, R178.reuse, 0x4, R172.reuse ;  /* 0x00000004b2b07825 */ /* 0x148fe200078e02ac */
[----:B------:R-:W-:Y:S02]  /*1004e0*/  IADD3 R179, R115, 0x1b4, RZ ;  /* 0x000001b473b37810 */ /* 0x000fe40007ffe0ff */
[----:B------:R-:W-:Y:S02]  /*1004f0*/  IADD3 R182, R178, c[0x0][0x198], RZ ;  /* 0x00006600b2b67a10 */ /* 0x000fe40007ffe0ff */
[----:B------:R-:W-:Y:S01]  /*100500*/  ISETP.LT.AND P5, PT, R151, c[0x0][0x178], !P2 ;  /* 0x00005e0097007a0c */ /* 0x000fe200057a1270 */
[----:B------:R1:W-:Y:S01]  /*100510*/  @P0 STG.E [R2.64], R245 ;  /* 0x000000f502000986 */ /* 0x0003e2000c101904 */
[----:B------:R3:W-:Y:S01]  /*100520*/  @P3 STG.E [R176.64], R244 ;  /* 0x000000f4b0003986 */ /* 0x0007e2000c101904 */
[----:B------:R-:W-:Y:S02]  /*100530*/  ISETP.LT.AND P3, PT, R111, c[0x0][0x178], !P2 ;  /* 0x00005e006f007a0c */ /* 0x000fe40005761270 */
[----:B------:R-:W-:Y:S01]  /*100540*/  ISETP.GE.AND P0, PT, R179, c[0x0][0x17c], PT ;  /* 0x00005f00b3007a0c */ /* 0x000fe20003f06270 */
[----:B------:R-:W-:-:S04]  /*100550*/  IMAD.WIDE R180, R182, 0x4, R172 ;  /* 0x00000004b6b47825 */ /* 0x000fc800078e02ac */
[----:B-1----:R-:W-:-:S04]  /*100560*/  IMAD.WIDE R2, R178, 0x4, R6 ;  /* 0x00000004b2027825 */ /* 0x002fc800078e0206 */
[----:B---3--:R-:W-:-:S04]  /*100570*/  IMAD.WIDE R176, R178, 0x4, R4 ;  /* 0x00000004b2b07825 */ /* 0x008fc800078e0204 */
[C---:B------:R-:W-:Y:S01]  /*100580*/  IMAD.WIDE R178, R182.reuse, 0x4, R174 ;  /* 0x00000004b6b27825 */ /* 0x040fe200078e02ae */
[----:B------:R1:W-:Y:S03]  /*100590*/  @P6 STG.E [R2.64], R251 ;  /* 0x000000fb02006986 */ /* 0x0003e6000c101904 */
[----:B------:R3:W-:Y:S02]  /*1005a0*/  @P1 STG.E [R176.64], R249 ;  /* 0x000000f9b0001986 */ /* 0x0007e4000c101904 */
[----:B------:R3:W-:Y:S01]  /*1005b0*/  @P4 STG.E [R178.64], R248 ;  /* 0x000000f8b2004986 */ /* 0x0007e2000c101904 */
[----:B----4-:R4:W-:Y:S01]  /*1005c0*/  @P5 STG.E [R180.64], R185 ;  /* 0x000000b9b4005986 */ /* 0x0109e2000c101904 */
[----:B-1----:R-:W-:-:S03]  /*1005d0*/  IMAD.WIDE R2, R182, 0x4, R6 ;  /* 0x00000004b6027825 */ /* 0x002fc600078e0206 */
[----:B---3--:R-:W3:Y:S01]  /*1005e0*/  LDL.LU R249, [R1+0x808] ;  /* 0x0008080001f97983 */ /* 0x008ee20000300800 */
[----:B------:R-:W3:Y:S02]  /*1005f0*/  LDL.LU R248, [R1+0x1dbc] ;  /* 0x001dbc0001f87983 */ /* 0x000ee40000300800 */
[----:B----4-:R-:W4:Y:S01]  /*100600*/  LDL.LU R185, [R1+0x13ec] ;  /* 0x0013ec0001b97983 */ /* 0x010f220000300800 */
[----:B--2---:R1:W-:Y:S04]  /*100610*/  @P3 STG.E [R2.64], R187 ;  /* 0x000000bb02003986 */ /* 0x0043e8000c101904 */
[----:B-1----:R-:W2:Y:S01]  /*100620*/  LDL.LU R187, [R1+0xc4c] ;  /* 0x000c4c0001bb7983 */ /* 0x002ea20000300800 */
[----:B------:R-:W-:Y:S02]  /*100630*/  ISETP.LT.AND P2, PT, R186, c[0x0][0x178], !P2 ;  /* 0x00005e00ba007a0c */ /* 0x000fe40005741270 */
[----:B------:R-:W-:-:S02]  /*100640*/  ISETP.LT.AND P6, PT, R150, c[0x0][0x178], !P0 ;  /* 0x00005e0096007a0c */ /* 0x000fc400047c1270 */
[----:B------:R-:W-:Y:S02]  /*100650*/  ISETP.LT.AND P4, PT, R151, c[0x0][0x178], !P0 ;  /* 0x00005e0097007a0c */ /* 0x000fe40004781270 */
[----:B------:R-:W-:Y:S02]  /*100660*/  IADD3 R176, R115, 0x1b5, RZ ;  /* 0x000001b573b07810 */ /* 0x000fe40007ffe0ff */
[C---:B------:R-:W-:Y:S02]  /*100670*/  IADD3 R183, R182.reuse, c[0x0][0x198], RZ ;  /* 0x00006600b6b77a10 */ /* 0x040fe40007ffe0ff */
[----:B------:R-:W-:Y:S02]  /*100680*/  ISETP.LT.AND P5, PT, R111, c[0x0][0x178], !P0 ;  /* 0x00005e006f007a0c */ /* 0x000fe400047a1270 */
[----:B------:R-:W-:Y:S01]  /*100690*/  IADD3 R178, R115, 0x1b6, RZ ;  /* 0x000001b673b27810 */ /* 0x000fe20007ffe0ff */
[----:B------:R-:W-:Y:S01]  /*1006a0*/  IMAD.WIDE R2, R182, 0x4, R4 ;  /* 0x00000004b6027825 */ /* 0x000fe200078e0204 */
[----:B------:R-:W-:-:S03]  /*1006b0*/  ISETP.GE.AND P1, PT, R176, c[0x0][0x17c], PT ;  /* 0x00005f00b0007a0c */ /* 0x000fc60003f26270 */
[----:B------:R-:W-:Y:S01]  /*1006c0*/  IMAD.WIDE R176, R183, 0x4, R174 ;  /* 0x00000004b7b07825 */ /* 0x000fe200078e02ae */
[----:B------:R-:W-:-:S03]  /*1006d0*/  ISETP.GE.AND P3, PT, R178, c[0x0][0x17c], PT ;  /* 0x00005f00b2007a0c */ /* 0x000fc60003f66270 */
[----:B------:R-:W-:-:S04]  /*1006e0*/  IMAD.WIDE R178, R183, 0x4, R172 ;  /* 0x00000004b7b27825 */ /* 0x000fc800078e02ac */
[----:B------:R-:W-:Y:S01]  /*1006f0*/  IMAD.WIDE R180, R183, 0x4, R6 ;  /* 0x00000004b7b47825 */ /* 0x000fe200078e0206 */
[----:B------:R1:W-:Y:S03]  /*100700*/  @P2 STG.E [R2.64], R243 ;  /* 0x000000f302002986 */ /* 0x0003e6000c101904 */
[----:B------:R-:W-:Y:S01]  /*100710*/  @P6 STG.E [R176.64], R246 ;  /* 0x000000f6b0006986 */ /* 0x000fe2000c101904 */
[----:B------:R-:W-:Y:S01]  /*100720*/  ISETP.LT.AND P0, PT, R186, c[0x0][0x178], !P0 ;  /* 0x00005e00ba007a0c */ /* 0x000fe20004701270 */
[----:B------:R-:W-:Y:S01]  /*100730*/  @P4 STG.E [R178.64], R184 ;  /* 0x000000b8b2004986 */ /* 0x000fe2000c101904 */
[----:B------:R-:W-:Y:S01]  /*100740*/  ISETP.LT.AND P4, PT, R150, c[0x0][0x178], !P1 ;  /* 0x00005e0096007a0c */ /* 0x000fe20004f81270 */
[----:B------:R1:W-:Y:S04]  /*100750*/  @P5 STG.E [R180.64], R250 ;  /* 0x000000fab4005986 */ /* 0x0003e8000c101904 */
[----:B-1----:R-:W2:Y:S01]  /*100760*/  LDL.LU R243, [R1+0x80c] ;  /* 0x00080c0001f37983 */ /* 0x002ea20000300800 */
[----:B------:R-:W2:Y:S01]  /*100770*/  LDL.LU R245, [R1+0x1dd8] ;  /* 0x001dd80001f57983 */ /* 0x000ea20000300800 */
[----:B------:R-:W-:Y:S01]  /*100780*/  ISETP.LT.AND P5, PT, R151, c[0x0][0x178], !P1 ;  /* 0x00005e0097007a0c */ /* 0x000fe20004fa1270 */
[----:B------:R-:W2:Y:S01]  /*100790*/  LDL.LU R244, [R1+0x17b8] ;  /* 0x0017b80001f47983 */ /* 0x000ea20000300800 */
[----:B------:R-:W-:-:S02]  /*1007a0*/  ISETP.LT.AND P2, PT, R111, c[0x0][0x178], !P1 ;  /* 0x00005e006f007a0c */ /* 0x000fc40004f41270 */
[C---:B------:R-:W-:Y:S01]  /*1007b0*/  IADD3 R181, R183.reuse, c[0x0][0x198], RZ ;  /* 0x00006600b7b57a10 */ /* 0x040fe20007ffe0ff */
[----:B------:R-:W-:Y:S01]  /*1007c0*/  IMAD.WIDE R2, R183, 0x4, R4 ;  /* 0x00000004b7027825 */ /* 0x000fe200078e0204 */
[----:B------:R-:W2:Y:S03]  /*1007d0*/  LDL.LU R251, [R1+0x13d8] ;  /* 0x0013d80001fb7983 */ /* 0x000ea60000300800 */
[----:B------:R-:W2:Y:S02]  /*1007e0*/  LDL.LU R250, [R1+0xc38] ;  /* 0x000c380001fa7983 */ /* 0x000ea40000300800 */
[----:B------:R-:W-:-:S04]  /*1007f0*/  IMAD.WIDE R176, R181, 0x4, R174 ;  /* 0x00000004b5b07825 */ /* 0x000fc800078e02ae */
[C---:B------:R-:W-:Y:S01]  /*100800*/  IMAD.WIDE R178, R181.reuse, 0x4, R172 ;  /* 0x00000004b5b27825 */ /* 0x040fe200078e02ac */
[----:B---3--:R1:W-:Y:S03]  /*100810*/  @P0 STG.E [R2.64], R249 ;  /* 0x000000f902000986 */ /* 0x0083e6000c101904 */
[----:B------:R3:W-:Y:S01]  /*100820*/  @P4 STG.E [R176.64], R248 ;  /* 0x000000f8b0004986 */ /* 0x0007e2000c101904 */
[----:B----4-:R4:W-:Y:S01]  /*100830*/  @P5 STG.E [R178.64], R185 ;  /* 0x000000b9b2005986 */ /* 0x0109e2000c101904 */
[----:B-1----:R-:W-:-:S03]  /*100840*/  IMAD.WIDE R2, R181, 0x4, R6 ;  /* 0x00000004b5027825 */ /* 0x002fc600078e0206 */
[----:B---3--:R-:W3:Y:S01]  /*100850*/  LDL.LU R248, [R1+0x1ddc] ;  /* 0x001ddc0001f87983 */ /* 0x008ee20000300800 */
[----:B----4-:R-:W4:Y:S03]  /*100860*/  LDL.LU R185, [R1+0x17bc] ;  /* 0x0017bc0001b97983 */ /* 0x010f260000300800 */
[----:B--2---:R1:W-:Y:S04]  /*100870*/  @P2 STG.E [R2.64], R187 ;  /* 0x000000bb02002986 */ /* 0x0043e8000c101904 */
[----:B-1----:R-:W2:Y:S01]  /*100880*/  LDL.LU R187, [R1+0x13dc] ;  /* 0x0013dc0001bb7983 */ /* 0x002ea20000300800 */
[----:B------:R-:W-:Y:S02]  /*100890*/  IADD3 R180, R115, 0x1b7, RZ ;  /* 0x000001b773b47810 */ /* 0x000fe40007ffe0ff */
[----:B------:R-:W-:-:S02]  /*1008a0*/  ISETP.LT.AND P1, PT, R186, c[0x0][0x178], !P1 ;  /* 0x00005e00ba007a0c */ /* 0x000fc40004f21270 */
[----:B------:R-:W-:Y:S01]  /*1008b0*/  ISETP.LT.AND P6, PT, R150, c[0x0][0x178], !P3 ;  /* 0x00005e0096007a0c */ /* 0x000fe20005fc1270 */
[----:B------:R-:W-:Y:S01]  /*1008c0*/  IMAD.WIDE R176, R181, 0x4, R4 ;  /* 0x00000004b5b07825 */ /* 0x000fe200078e0204 */
[----:B------:R-:W-:-:S03]  /*1008d0*/  ISETP.GE.AND P0, PT, R180, c[0x0][0x17c], PT ;  /* 0x00005f00b4007a0c */ /* 0x000fc60003f06270 */
[----:B------:R-:W-:Y:S01]  /*1008e0*/  IADD3 R180, R181, c[0x0][0x198], RZ ;  /* 0x00006600b5b47a10 */ /* 0x000fe20007ffe0ff */
[----:B------:R-:W-:Y:S02]  /*1008f0*/  ISETP.LT.AND P5, PT, R151, c[0x0][0x178], !P3 ;  /* 0x00005e0097007a0c */ /* 0x000fe40005fa1270 */
[----:B------:R-:W-:Y:S01]  /*100900*/  ISETP.LT.AND P4, PT, R111, c[0x0][0x178], !P3 ;  /* 0x00005e006f007a0c */ /* 0x000fe20005f81270 */
[----:B------:R-:W2:Y:S01]  /*100910*/  LDL.LU R249, [R1+0xc3c] ;  /* 0x000c3c0001f97983 */ /* 0x000ea20000300800 */
[----:B------:R-:W-:Y:S01]  /*100920*/  IMAD.WIDE R178, R180, 0x4, R174 ;  /* 0x00000004b4b27825 */ /* 0x000fe200078e02ae */
[----:B------:R-:W-:Y:S02]  /*100930*/  ISETP.LT.AND P3, PT, R186, c[0x0][0x178], !P3 ;  /* 0x00005e00ba007a0c */ /* 0x000fe40005f61270 */
[----:B------:R1:W-:Y:S02]  /*100940*/  @P1 STG.E [R176.64], R243 ;  /* 0x000000f3b0001986 */ /* 0x0003e4000c101904 */
[----:B------:R1:W-:Y:S01]  /*100950*/  @P6 STG.E [R178.64], R245 ;  /* 0x000000f5b2006986 */ /* 0x0003e2000c101904 */
[----:B------:R-:W-:Y:S01]  /*100960*/  ISETP.LT.AND P6, PT, R150, c[0x0][0x178], !P0 ;  /* 0x00005e0096007a0c */ /* 0x000fe200047c1270 */
[C---:B------:R-:W-:Y:S01]  /*100970*/  IMAD.WIDE R2, R180.reuse, 0x4, R6 ;  /* 0x00000004b4027825 */ /* 0x040fe200078e0206 */
[----:B------:R-:W-:Y:S01]  /*100980*/  ISETP.LT.AND P2, PT, R151, c[0x0][0x178], !P0 ;  /* 0x00005e0097007a0c */ /* 0x000fe20004741270 */
[----:B-1----:R-:W2:Y:S01]  /*100990*/  LDL.LU R243, [R1+0x1e08] ;  /* 0x001e080001f37983 */ /* 0x002ea20000300800 */
[----:B------:R-:W-:Y:S01]  /*1009a0*/  IADD3 R178, R115, 0x1b8, RZ ;  /* 0x000001b873b27810 */ /* 0x000fe20007ffe0ff */
[----:B------:R-:W-:-:S04]  /*1009b0*/  IMAD.WIDE R176, R180, 0x4, R172 ;  /* 0x00000004b4b07825 */ /* 0x000fc800078e02ac */
[----:B------:R-:W2:Y:S01]  /*1009c0*/  LDL.LU R183, [R1+0x1dc8] ;  /* 0x001dc80001b77983 */ /* 0x000ea20000300800 */
[----:B------:R-:W2:Y:S01]  /*1009d0*/  LDL.LU R246, [R1+0x1788] ;  /* 0x0017880001f67983 */ /* 0x000ea20000300800 */
[----:B------:R-:W-:Y:S01]  /*1009e0*/  ISETP.GE.AND P1, PT, R178, c[0x0][0x17c], PT ;  /* 0x00005f00b2007a0c */ /* 0x000fe20003f26270 */
[C---:B------:R-:W-:Y:S02]  /*1009f0*/  IADD3 R178, R180.reuse, c[0x0][0x198], RZ ;  /* 0x00006600b4b27a10 */ /* 0x040fe40007ffe0ff */
[----:B------:R1:W-:Y:S01]  /*100a00*/  @P5 STG.E [R176.64], R244 ;  /* 0x000000f4b0005986 */ /* 0x0003e2000c101904 */
[----:B------:R-:W-:Y:S01]  /*100a10*/  ISETP.LT.AND P5, PT, R111, c[0x0][0x178], !P0 ;  /* 0x00005e006f007a0c */ /* 0x000fe200047a1270 */
[----:B------:R1:W-:Y:S02]  /*100a20*/  @P4 STG.E [R2.64], R251 ;  /* 0x000000fb02004986 */ /* 0x0003e4000c101904 */
[----:B------:R-:W-:-:S05]  /*100a30*/  IMAD.WIDE R180, R180, 0x4, R4 ;  /* 0x00000004b4b47825 */ /* 0x000fca00078e0204 */
[----:B------:R-:W-:Y:S04]  /*100a40*/  @P3 STG.E [R180.64], R250 ;  /* 0x000000fab4003986 */ /* 0x000fe8000c101904 */
[----:B-1----:R-:W2:Y:S01]  /*100a50*/  LDL.LU R244, [R1+0xe28] ;  /* 0x000e280001f47983 */ /* 0x002ea20000300800 */
[----:B------:R-:W-:-:S04]  /*100a60*/  IMAD.WIDE R2, R178, 0x4, R174 ;  /* 0x00000004b2027825 */ /* 0x000fc800078e02ae */
[C---:B------:R-:W-:Y:S01]  /*100a70*/  IMAD.WIDE R176, R178.reuse, 0x4, R172 ;  /* 0x00000004b2b07825 */ /* 0x040fe200078e02ac */
[----:B---3--:R1:W-:Y:S04]  /*100a80*/  @P6 STG.E [R2.64], R248 ;  /* 0x000000f802006986 */ /* 0x0083e8000c101904 */
[----:B----4-:R-:W-:Y:S02]  /*100a90*/  @P2 STG.E [R176.64], R185 ;  /* 0x000000b9b0002986 */ /* 0x010fe4000c101904 */
[----:B-1----:R-:W-:-:S05]  /*100aa0*/  IMAD.WIDE R2, R178, 0x4, R6 ;  /* 0x00000004b2027825 */ /* 0x002fca00078e0206 */
[----:B--2---:R1:W-:Y:S04]  /*100ab0*/  @P5 STG.E [R2.64], R187 ;  /* 0x000000bb02005986 */ /* 0x0043e8000c101904 */
[----:B-1----:R-:W2:Y:S01]  /*100ac0*/  LDL.LU R187, [R1+0x1e0c] ;  /* 0x001e0c0001bb7983 */ /* 0x002ea20000300800 */
[----:B------:R-:W3:Y:S02]  /*100ad0*/  LDL.LU R251, [R1+0x1dcc] ;  /* 0x001dcc0001fb7983 */ /* 0x000ee40000300800 */
[----:B------:R-:W4:Y:S01]  /*100ae0*/  LDL.LU R248, [R1+0x178c] ;  /* 0x00178c0001f87983 */ /* 0x000f220000300800 */
[----:B------:R-:W-:Y:S02]  /*100af0*/  ISETP.LT.AND P0, PT, R186, c[0x0][0x178], !P0 ;  /* 0x00005e00ba007a0c */ /* 0x000fe40004701270 */
[----:B------:R-:W-:-:S02]  /*100b00*/  ISETP.LT.AND P6, PT, R150, c[0x0][0x178], !P1 ;  /* 0x00005e0096007a0c */ /* 0x000fc40004fc1270 */
[----:B------:R-:W-:Y:S02]  /*100b10*/  ISETP.LT.AND P3, PT, R151, c[0x0][0x178], !P1 ;  /* 0x00005e0097007a0c */ /* 0x000fe40004f61270 */
[----:B------:R-:W-:Y:S02]  /*100b20*/  ISETP.LT.AND P2, PT, R111, c[0x0][0x178], !P1 ;  /* 0x00005e006f007a0c */ /* 0x000fe40004f41270 */
[C---:B------:R-:W-:Y:S02]  /*100b30*/  IADD3 R182, R178.reuse, c[0x0][0x198], RZ ;  /* 0x00006600b2b67a10 */ /* 0x040fe40007ffe0ff */
[C---:B------:R-:W-:Y:S02]  /*100b40*/  IADD3 R176, R115.reuse, 0x1ba, RZ ;  /* 0x000001ba73b07810 */ /* 0x040fe40007ffe0ff */
[----:B------:R-:W-:Y:S01]  /*100b50*/  IADD3 R179, R115, 0x1b9, RZ ;  /* 0x000001b973b37810 */ /* 0x000fe20007ffe0ff */
[----:B------:R-:W-:-:S04]  /*100b60*/  IMAD.WIDE R180, R178, 0x4, R4 ;  /* 0x00000004b2b47825 */ /* 0x000fc800078e0204 */
[----:B------:R-:W-:Y:S01]  /*100b70*/  IMAD.WIDE R2, R182, 0x4, R174 ;  /* 0x00000004b6027825 */ /* 0x000fe200078e02ae */
[----:B------:R-:W-:Y:S02]  /*100b80*/  ISETP.GE.AND P5, PT, R176, c[0x0][0x17c], PT ;  /* 0x00005f00b0007a0c */ /* 0x000fe40003fa6270 */
[----:B------:R-:W-:Y:S01]  /*100b90*/  ISETP.GE.AND P4, PT, R179, c[0x0][0x17c], PT ;  /* 0x00005f00b3007a0c */ /* 0x000fe20003f86270 */
[----:B------:R-:W-:-:S04]  /*100ba0*/  IMAD.WIDE R176, R182, 0x4, R172 ;  /* 0x00000004b6b07825 */ /* 0x000fc800078e02ac */
[----:B------:R-:W-:Y:S01]  /*100bb0*/  IMAD.WIDE R178, R182, 0x4, R6 ;  /* 0x00000004b6b27825 */ /* 0x000fe200078e0206 */
[----:B------:R1:W-:Y:S03]  /*100bc0*/  @P0 STG.E [R180.64], R249 ;  /* 0x000000f9b4000986 */ /* 0x0003e6000c101904 */
[----:B------:R1:W-:Y:S01]  /*100bd0*/  @P6 STG.E [R2.64], R243 ;  /* 0x000000f302006986 */ /* 0x0003e2000c101904 */
[----:B------:R-:W4:Y:S01]  /*100be0*/  LDL.LU R185, [R1+0xe2c] ;  /* 0x000e2c0001b97983 */ /* 0x000f220000300800 */
[----:B------:R-:W-:Y:S01]  /*100bf0*/  @P3 STG.E [R176.64], R183 ;  /* 0x000000b7b0003986 */ /* 0x000fe2000c101904 */
[----:B------:R-:W-:Y:S01]  /*100c00*/  ISETP.LT.AND P1, PT, R186, c[0x0][0x178], !P1 ;  /* 0x00005e00ba007a0c */ /* 0x000fe20004f21270 */
[----:B------:R-:W4:Y:S01]  /*100c10*/  LDL.LU R247, [R1+0x1e98] ;  /* 0x001e980001f77983 */ /* 0x000f220000300800 */
[----:B------:R1:W-:Y:S01]  /*100c20*/  @P2 STG.E [R178.64], R246 ;  /* 0x000000f6b2002986 */ /* 0x0003e2000c101904 */
[----:B------:R-:W-:-:S03]  /*100c30*/  ISETP.LT.AND P2, PT, R150, c[0x0][0x178], !P4 ;  /* 0x00005e0096007a0c */ /* 0x000fc60006741270 */
[----:B------:R-:W4:Y:S01]  /*100c40*/  LDL.LU R184, [R1+0x1df8] ;  /* 0x001df80001b87983 */ /* 0x000f220000300800 */
[----:B------:R-:W4:Y:S02]  /*100c50*/  LDL.LU R245, [R1+0x1ad8] ;  /* 0x001ad80001f57983 */ /* 0x000f240000300800 */
[----:B------:R-:W4:Y:S02]  /*100c60*/  LDL.LU R250, [R1+0xfd8] ;  /* 0x000fd80001fa7983 */ /* 0x000f240000300800 */
[C---:B-1----:R-:W-:Y:S01]  /*100c70*/  IMAD.WIDE R180, R182.reuse, 0x4, R4 ;  /* 0x00000004b6b47825 */ /* 0x042fe200078e0204 */
[----:B------:R-:W-:Y:S01]  /*100c80*/  IADD3 R182, R182, c[0x0][0x198], RZ ;  /* 0x00006600b6b67a10 */ /* 0x000fe20007ffe0ff */
[----:B------:R-:W4:Y:S02]  /*100c90*/  LDL.LU R249, [R1+0x1e9c] ;  /* 0x001e9c0001f97983 */ /* 0x000f240000300800 */
[----:B------:R-:W4:Y:S02]  /*100ca0*/  LDL.LU R243, [R1+0x4490] ;  /* 0x0044900001f37983 */ /* 0x000f240000300800 */
[----:B------:R-:W-:Y:S01]  /*100cb0*/  IMAD.WIDE R178, R182, 0x4, R174 ;  /* 0x00000004b6b27825 */ /* 0x000fe200078e02ae */
[----:B------:R-:W-:Y:S01]  /*100cc0*/  @P1 STG.E [R180.64], R244 ;  /* 0x000000f4b4001986 */ /* 0x000fe2000c101904 */
[----:B------:R-:W-:-:S02]  /*100cd0*/  ISETP.LT.AND P3, PT, R151, c[0x0][0x178], !P4 ;  /* 0x00005e0097007a0c */ /* 0x000fc40006761270 */
[----:B------:R-:W-:Y:S02]  /*100ce0*/  ISETP.LT.AND P1, PT, R111, c[0x0][0x178], !P4 ;  /* 0x00005e006f007a0c */ /* 0x000fe40006721270 */
[----:B------:R-:W-:Y:S01]  /*100cf0*/  IADD3 R2, R115, 0x1bb, RZ ;  /* 0x000001bb73027810 */ /* 0x000fe20007ffe0ff */
[----:B------:R-:W-:-:S03]  /*100d00*/  IMAD.WIDE R176, R182, 0x4, R6 ;  /* 0x00000004b6b07825 */ /* 0x000fc600078e0206 */
[----:B------:R-:W-:Y:S01]  /*100d10*/  ISETP.GE.AND P0, PT, R2, c[0x0][0x17c], PT ;  /* 0x00005f0002007a0c */ /* 0x000fe20003f06270 */
[----:B------:R-:W-:Y:S01]  /*100d20*/  IMAD.WIDE R2, R182, 0x4, R172 ;  /* 0x00000004b6027825 */ /* 0x000fe200078e02ac */
[----:B--2---:R1:W-:Y:S04]  /*100d30*/  @P2 STG.E [R178.64], R187 ;  /* 0x000000bbb2002986 */ /* 0x0043e8000c101904 */
[----:B-1----:R-:W2:Y:S01]  /*100d40*/  LDL.LU R187, [R1+0x1dfc] ;  /* 0x001dfc0001bb7983 */ /* 0x002ea20000300800 */
[----:B---3--:R-:W-:Y:S02]  /*100d50*/  @P3 STG.E [R2.64], R251 ;  /* 0x000000fb02003986 */ /* 0x008fe4000c101904 */
[----:B----4-:R1:W-:Y:S02]  /*100d60*/  @P1 STG.E [R176.64], R248 ;  /* 0x000000f8b0001986 */ /* 0x0103e4000c101904 */
[----:B-1----:R-:W3:Y:S01]  /*100d70*/  LDL.LU R248, [R1+0x1adc] ;  /* 0x001adc0001f87983 */ /* 0x002ee20000300800 */
[----:B------:R-:W-:-:S02]  /*100d80*/  ISETP.LT.AND P4, PT, R186, c[0x0][0x178], !P4 ;  /* 0x00005e00ba007a0c */ /* 0x000fc40006781270 */
[----:B------:R-:W-:Y:S02]  /*100d90*/  ISETP.LT.AND P6, PT, R150, c[0x0][0x178], !P5 ;  /* 0x00005e0096007a0c */ /* 0x000fe40006fc1270 */
[C---:B------:R-:W-:Y:S01]  /*100da0*/  IADD3 R180, R182.reuse, c[0x0][0x198], RZ ;  /* 0x00006600b6b47a10 */ /* 0x040fe20007ffe0ff */
[----:B------:R-:W-:Y:S01]  /*100db0*/  IMAD.WIDE R178, R182, 0x4, R4 ;  /* 0x00000004b6b27825 */ /* 0x000fe200078e0204 */
[----:B------:R-:W-:Y:S02]  /*100dc0*/  ISETP.LT.AND P1, PT, R151, c[0x0][0x178], !P5 ;  /* 0x00005e0097007a0c */ /* 0x000fe40006f21270 */
[----:B------:R-:W-:Y:S01]  /*100dd0*/  ISETP.LT.AND P3, PT, R111, c[0x0][0x178], !P5 ;  /* 0x00005e006f007a0c */ /* 0x000fe20006f61270 */
[----:B------:R-:W-:Y:S01]  /*100de0*/  IMAD.WIDE R2, R180, 0x4, R174 ;  /* 0x00000004b4027825 */ /* 0x000fe200078e02ae */
[----:B------:R-:W-:-:S03]  /*100df0*/  ISETP.LT.AND P5, PT, R186, c[0x0][0x178], !P5 ;  /* 0x00005e00ba007a0c */ /* 0x000fc60006fa1270 */
[----:B------:R-:W-:Y:S01]  /*100e00*/  IMAD.WIDE R176, R180, 0x4, R172 ;  /* 0x00000004b4b07825 */ /* 0x000fe200078e02ac */
[----:B------:R1:W-:Y:S03]  /*100e10*/  @P4 STG.E [R178.64], R185 ;  /* 0x000000b9b2004986 */ /* 0x0003e6000c101904 */
[----:B------:R4:W-:Y:S01]  /*100e20*/  @P6 STG.E [R2.64], R247 ;  /* 0x000000f702006986 */ /* 0x0009e2000c101904 */
[----:B------:R-:W-:Y:S02]  /*100e30*/  ISETP.LT.AND P6, PT, R150, c[0x0][0x178], !P0 ;  /* 0x00005e0096007a0c */ /* 0x000fe400047c1270 */
[----:B------:R-:W-:Y:S01]  /*100e40*/  ISETP.LT.AND P4, PT, R151, c[0x0][0x178], !P0 ;  /* 0x00005e0097007a0c */ /* 0x000fe20004781270 */
[----:B------:R4:W-:Y:S04]  /*100e50*/  @P1 STG.E [R176.64], R184 ;  /* 0x000000b8b0001986 */ /* 0x0009e8000c101904 */
[----:B-1----:R-:W3:Y:S01]  /*100e60*/  LDL.LU R185, [R1+0xfdc] ;  /* 0x000fdc0001b97983 */ /* 0x002ee20000300800 */
[C---:B------:R-:W-:Y:S01]  /*100e70*/  IADD3 R178, R180.reuse, c[0x0][0x198], RZ ;  /* 0x00006600b4b27a10 */ /* 0x040fe20007ffe0ff */
[----:B----4-:R-:W-:-:S04]  /*100e80*/  IMAD.WIDE R2, R180, 0x4, R6 ;  /* 0x00000004b4027825 */ /* 0x010fc800078e0206 */
[----:B------:R-:W-:-:S04]  /*100e90*/  IMAD.WIDE R180, R180, 0x4, R4 ;  /* 0x00000004b4b47825 */ /* 0x000fc800078e0204 */
[C---:B------:R-:W-:Y:S01]  /*100ea0*/  IMAD.WIDE R176, R178.reuse, 0x4, R174 ;  /* 0x00000004b2b07825 */ /* 0x040fe200078e02ae */
[----:B------:R-:W4:Y:S04]  /*100eb0*/  LDL.LU R246, [R1+0x1eb8] ;  /* 0x001eb80001f67983 */ /* 0x000f280000300800 */
[----:B------:R1:W-:Y:S01]  /*100ec0*/  @P3 STG.E [R2.64], R245 ;  /* 0x000000f502003986 */ /* 0x0003e2000c101904 */
[----:B------:R-:W4:Y:S02]  /*100ed0*/  LDL.LU R244, [R1+0x1e68] ;  /* 0x001e680001f47983 */ /* 0x000f240000300800 */
[----:B------:R1:W-:Y:S02]  /*100ee0*/  @P5 STG.E [R180.64], R250 ;  /* 0x000000fab4005986 */ /* 0x0003e4000c101904 */
[----:B------:R-:W4:Y:S01]  /*100ef0*/  LDL.LU R251, [R1+0x1de8] ;  /* 0x001de80001fb7983 */ /* 0x000f220000300800 */
[----:B------:R-:W-:Y:S01]  /*100f00*/  @P6 STG.E [R176.64], R249 ;  /* 0x000000f9b0006986 */ /* 0x000fe2000c101904 */
[----:B-1----:R-:W-:-:S03]  /*100f10*/  IMAD.WIDE R2, R178, 0x4, R172 ;  /* 0x00000004b2027825 */ /* 0x002fc600078e02ac */
[----:B------:R-:W4:Y:S01]  /*100f20*/  LDL.LU R250, [R1+0xfe8] ;  /* 0x000fe80001fa7983 */ /* 0x000f220000300800 */
[----:B------:R-:W-:-:S03]  /*100f30*/  ISETP.LT.AND P5, PT, R111, c[0x0][0x178], !P0 ;  /* 0x00005e006f007a0c */ /* 0x000fc600047a1270 */
[----:B--2---:R1:W-:Y:S04]  /*100f40*/  @P4 STG.E [R2.64], R187 ;  /* 0x000000bb02004986 */ /* 0x0043e8000c101904 */
[----:B-1----:R-:W2:Y:S01]  /*100f50*/  LDL.LU R187, [R1+0x1ebc] ;  /* 0x001ebc0001bb7983 */ /* 0x002ea20000300800 */
[----:B------:R-:W-:-:S04]  /*100f60*/  IMAD.WIDE R2, R178, 0x4, R6 ;  /* 0x00000004b2027825 */ /* 0x000fc800078e0206 */
[----:B------:R-:W2:Y:S01]  /*100f70*/  LDL.LU R249, [R1+0x1e6c] ;  /* 0x001e6c0001f97983 */ /* 0x000ea20000300800 */
[----:B---3--:R1:W-:Y:S04]  /*100f80*/  @P5 STG.E [R2.64], R248 ;  /* 0x000000f802005986 */ /* 0x0083e8000c101904 */
[----:B-1----:R-:W3:Y:S01]  /*100f90*/  LDL.LU R248, [R1+0x1dec] ;  /* 0x001dec0001f87983 */ /* 0x002ee20000300800 */
[----:B------:R-:W-:Y:S02]  /*100fa0*/  ISETP.LT.AND P0, PT, R186, c[0x0][0x178], !P0 ;  /* 0x00005e00ba007a0c */ /* 0x000fe40004701270 */
[C---:B------:R-:W-:Y:S02]  /*100fb0*/  IADD3 R179, R115.reuse, 0x1bc, RZ ;  /* 0x000001bc73b37810 */ /* 0x040fe40007ffe0ff */
[----:B------:R-:W-:Y:S01]  /*100fc0*/  IADD3 R181, R115, 0x1bd, RZ ;  /* 0x000001bd73b57810 */ /* 0x000fe20007ffe0ff */
[----:B------:R-:W-:Y:S01]  /*100fd0*/  IMAD.WIDE R176, R178, 0x4, R4 ;  /* 0x00000004b2b07825 */ /* 0x000fe200078e0204 */
[----:B------:R-:W-:-:S02]  /*100fe0*/  ISETP.GE.AND P2, PT, R179, c[0x0][0x17c], PT ;  /* 0x00005f00b3007a0c */ /* 0x000fc40003f46270 */
[----:B------:R-:W-:Y:S02]  /*100ff0*/  ISETP.GE.AND P4, PT, R181, c[0x0][0x17c], PT ;  /* 0x00005f00b5007a0c */ /* 0x000fe40003f86270 */
[----:B------:R-:W-:Y:S02]  /*101000*/  ISETP.LT.AND P1, PT, R150, c[0x0][0x178], !P2 ;  /* 0x00005e0096007a0c */ /* 0x000fe40005721270 */
[----:B------:R-:W-:Y:S02]  /*101010*/  ISETP.LT.AND P3, PT, R151, c[0x0][0x178], !P2 ;  /* 0x00005e0097007a0c */ /* 0x000fe40005761270 */
[----:B------:R-:W-:Y:S02]  /*101020*/  IADD3 R180, R178, c[0x0][0x198], RZ ;  /* 0x00006600b2b47a10 */ /* 0x000fe40007ffe0ff */
[----:B------:R-:W-:Y:S01]  /*101030*/  ISETP.LT.AND P6, PT, R111, c[0x0][0x178], !P2 ;  /* 0x00005e006f007a0c */ /* 0x000fe200057c1270 */
[----:B------:R1:W-:Y:S01]  /*101040*/  @P0 STG.E [R176.64], R185 ;  /* 0x000000b9b0000986 */ /* 0x0003e2000c101904 */
[----:B------:R-:W-:-:S02]  /*101050*/  ISETP.LT.AND P2, PT, R186, c[0x0][0x178], !P2 ;  /* 0x00005e00ba007a0c */ /* 0x000fc40005741270 */
[----:B------:R-:W-:Y:S02]  /*101060*/  ISETP.LT.AND P0, PT, R150, c[0x0][0x178], !P4 ;  /* 0x00005e0096007a0c */ /* 0x000fe40006701270 */
[----:B------:R-:W-:Y:S01]  /*101070*/  IADD3 R179, R115, 0x1be, RZ ;  /* 0x000001be73b37810 */ /* 0x000fe20007ffe0ff */
[C---:B------:R-:W-:Y:S01]  /*101080*/  IMAD.WIDE R2, R180.reuse, 0x4, R174 ;  /* 0x00000004b4027825 */ /* 0x040fe200078e02ae */
[C---:B------:R-:W-:Y:S01]  /*101090*/  IADD3 R182, R180.reuse, c[0x0][0x198], RZ ;  /* 0x00006600b4b67a10 */ /* 0x040fe20007ffe0ff */
[----:B-1----:R-:W3:Y:S02]  /*1010a0*/  LDL.LU R185, [R1+0xfec] ;  /* 0x000fec0001b97983 */ /* 0x002ee40000300800 */
[----:B------:R-:W3:Y:S01]  /*1010b0*/  LDL.LU R184, [R1+0x1ec8] ;  /* 0x001ec80001b87983 */ /* 0x000ee20000300800 */
[----:B------:R-:W-:Y:S01]  /*1010c0*/  ISETP.GE.AND P5, PT, R179, c[0x0][0x17c], PT ;  /* 0x00005f00b3007a0c */ /* 0x000fe20003fa6270 */
[----:B------:R-:W-:-:S04]  /*1010d0*/  IMAD.WIDE R176, R180, 0x4, R172 ;  /* 0x00000004b4b07825 */ /* 0x000fc800078e02ac */
[C---:B------:R-:W-:Y:S01]  /*1010e0*/  IMAD.WIDE R178, R180.reuse, 0x4, R6 ;  /* 0x00000004b4b27825 */ /* 0x040fe200078e0206 */
[----:B----4-:R1:W-:Y:S03]  /*1010f0*/  @P1 STG.E [R2.64], R246 ;  /* 0x000000f602001986 */ /* 0x0103e6000c101904 */
[----:B------:R-:W-:Y:S01]  /*101100*/  IMAD.WIDE R180, R180, 0x4, R4 ;  /* 0x00000004b4b47825 */ /* 0x000fe200078e0204 */
[----:B------:R-:W4:Y:S03]  /*101110*/  LDL.LU R245, [R1+0x1ea8] ;  /* 0x001ea80001f57983 */ /* 0x000f260000300800 */
[----:B------:R1:W-:Y:S02]  /*101120*/  @P3 STG.E [R176.64], R244 ;  /* 0x000000f4b0003986 */ /* 0x0003e4000c101904 */
[----:B------:R1:W-:Y:S01]  /*101130*/  @P6 STG.E [R178.64], R251 ;  /* 0x000000fbb2006986 */ /* 0x0003e2000c101904 */
[----:B------:R-:W-:Y:S01]  /*101140*/  @P2 STG.E [R180.64], R250 ;  /* 0x000000fab4002986 */ /* 0x000fe2000c101904 */
[----:B-1----:R-:W-:-:S03]  /*101150*/  IMAD.WIDE R2, R182, 0x4, R174 ;  /* 0x00000004b6027825 */ /* 0x002fc600078e02ae */
[----:B------:R-:W4:Y:S01]  /*101160*/  LDL.LU R244, [R1+0x1e48] ;  /* 0x001e480001f47983 */ /* 0x000f220000300800 */
[----:B------:R-:W4:Y:S01]  /*101170*/  LDL.LU R251, [R1+0x1af8] ;  /* 0x001af80001fb7983 */ /* 0x000f220000300800 */
[----:B------:R-:W-:Y:S02]  /*101180*/  ISETP.LT.AND P1, PT, R151, c[0x0][0x178], !P4 ;  /* 0x00005e0097007a0c */ /* 0x000fe40006721270 */
[----:B------:R-:W-:Y:S02]  /*101190*/  ISETP.LT.AND P6, PT, R111, c[0x0][0x178], !P4 ;  /* 0x00005e006f007a0c */ /* 0x000fe400067c1270 */
[----:B------:R-:W-:-:S04]  /*1011a0*/  IADD3 R176, R115, 0x1bf, RZ ;  /* 0x000001bf73b07810 */ /* 0x000fc80007ffe0ff */
[----:B------:R-:W-:Y:S01]  /*1011b0*/  ISETP.GE.AND P3, PT, R176, c[0x0][0x17c], PT ;  /* 0x00005f00b0007a0c */ /* 0x000fe20003f66270 */
[C---:B------:R-:W-:Y:S01]  /*1011c0*/  IMAD.WIDE R176, R182.reuse, 0x4, R6 ;  /* 0x00000004b6b07825 */ /* 0x040fe200078e0206 */
[----:B--2---:R1:W-:Y:S04]  /*1011d0*/  @P0 STG.E [R2.64], R187 ;  /* 0x000000bb02000986 */ /* 0x0043e8000c101904 */
[----:B-1----:R-:W2:Y:S01]  /*1011e0*/  LDL.LU R187, [R1+0x1ecc] ;  /* 0x001ecc0001bb7983 */ /* 0x002ea20000300800 */
[----:B------:R-:W-:-:S04]  /*1011f0*/  IMAD.WIDE R2, R182, 0x4, R172 ;  /* 0x00000004b6027825 */ /* 0x000fc800078e02ac */
[----:B------:R-:W2:Y:S01]  /*101200*/  LDL.LU R250, [R1+0x1eac] ;  /* 0x001eac0001fa7983 */ /* 0x000ea20000300800 */
[----:B------:R1:W-:Y:S04]  /*101210*/  @P1 STG.E [R2.64], R249 ;  /* 0x000000f902001986 */ /* 0x0003e8000c101904 */
[----:B---3--:R3:W-:Y:S04]  /*101220*/  @P6 STG.E [R176.64], R248 ;  /* 0x000000f8b0006986 */ /* 0x0087e8000c101904 */
[----:B-1----:R-:W2:Y:S04]  /*101230*/  LDL.LU R249, [R1+0x1e4c] ;  /* 0x001e4c0001f97983 */ /* 0x002ea80000300800 */
[----:B---3--:R-:W3:Y:S01]  /*101240*/  LDL.LU R248, [R1+0x1afc] ;  /* 0x001afc0001f87983 */ /* 0x008ee20000300800 */
[----:B------:R-:W-:-:S02]  /*101250*/  ISETP.LT.AND P4, PT, R186, c[0x0][0x178], !P4 ;  /* 0x00005e00ba007a0c */ /* 0x000fc40006781270 */
[----:B------:R-:W-:Y:S02]  /*101260*/  IADD3 R178, R115, 0x1c0, RZ ;  /* 0x000001c073b27810 */ /* 0x000fe40007ffe0ff */
[----:B------:R-:W-:Y:S02]  /*101270*/  ISETP.LT.AND P0, PT, R150, c[0x0][0x178], !P5 ;  /* 0x00005e0096007a0c */ /* 0x000fe40006f01270 */
[----:B------:R-:W-:Y:S02]  /*101280*/  IADD3 R180, R182, c[0x0][0x198], RZ ;  /* 0x00006600b6b47a10 */ /* 0x000fe40007ffe0ff */
[----:B------:R-:W-:Y:S01]  /*101290*/  ISETP.GE.AND P2, PT, R178, c[0x0][0x17c], PT ;  /* 0x00005f00b2007a0c */ /* 0x000fe20003f46270 */
[----:B------:R-:W-:Y:S01]  /*1012a0*/  IMAD.WIDE R178, R182, 0x4, R4 ;  /* 0x00000004b6b27825 */ /* 0x000fe200078e0204 */
[----:B------:R-:W-:-:S03]  /*1012b0*/  ISETP.LT.AND P1, PT, R151, c[0x0][0x178], !P5 ;  /* 0x00005e0097007a0c */ /* 0x000fc60006f21270 */
[----:B------:R-:W-:Y:S01]  /*1012c0*/  IMAD.WIDE R2, R180, 0x4, R174 ;  /* 0x00000004b4027825 */ /* 0x000fe200078e02ae */
[----:B------:R-:W-:-:S03]  /*1012d0*/  ISETP.LT.AND P6, PT, R111, c[0x0][0x178], !P5 ;  /* 0x00005e006f007a0c */ /* 0x000fc60006fc1270 */
[----:B------:R-:W-:Y:S01]  /*1012e0*/  ISETP.LT.AND P5, PT, R186, c[0x0][0x178], !P5 ;  /* 0x00005e00ba007a0c */ /* 0x000fe20006fa1270 */
[----:B------:R1:W-:Y:S01]  /*1012f0*/  @P4 STG.E [R178.64], R185 ;  /* 0x000000b9b2004986 */ /* 0x0003e2000c101904 */
[----:B------:R-:W-:Y:S01]  /*101300*/  ISETP.LT.AND P4, PT, R150, c[0x0][0x178], !P3 ;  /* 0x00005e0096007a0c */ /* 0x000fe20005f81270 */
[----:B------:R1:W-:Y:S02]  /*101310*/  @P0 STG.E [R2.64], R184 ;  /* 0x000000b802000986 */ /* 0x0003e4000c101904 */
[----:B------:R-:W-:Y:S01]  /*101320*/  IMAD.WIDE R176, R180, 0x4, R172 ;  /* 0x00000004b4b07825 */ /* 0x000fe200078e02ac */
[----:B-1----:R-:W-:Y:S01]  /*101330*/  IADD3 R178, R115, 0x1c1, RZ ;  /* 0x000001c173b27810 */ /* 0x002fe20007ffe0ff */
[----:B------:R-:W3:Y:S03]  /*101340*/  LDL.LU R185, [R1+0x4f0] ;  /* 0x0004f00001b97983 */ /* 0x000ee60000300800 */
[----:B------:R-:W-:Y:S01]  /*101350*/  ISETP.GE.AND P0, PT, R178, c[0x0][0x17c], PT ;  /* 0x00005f00b2007a0c */ /* 0x000fe20003f06270 */
[----:B------:R-:W-:-:S02]  /*101360*/  IADD3 R178, R180, c[0x0][0x198], RZ ;  /* 0x00006600b4b27a10 */ /* 0x000fc40007ffe0ff */
[----:B------:R-:W-:-:S04]  /*101370*/  IMAD.WIDE R2, R180, 0x4, R6 ;  /* 0x00000004b4027825 */ /* 0x000fc800078e0206 */
[----:B------:R-:W-:Y:S01]  /*101380*/  IMAD.WIDE R180, R180, 0x4, R4 ;  /* 0x00000004b4b47825 */ /* 0x000fe200078e0204 */
[----:B----4-:R1:W-:Y:S03]  /*101390*/  @P1 STG.E [R176.64], R245 ;  /* 0x000000f5b0001986 */ /* 0x0103e6000c101904 */
[----:B------:R-:W-:Y:S01]  /*1013a0*/  @P6 STG.E [R2.64], R244 ;  /* 0x000000f402006986 */ /* 0x000fe2000c101904 */
[----:B------:R4:W-:Y:S01]  /*1013b0*/  @P5 STG.E [R180.64], R251 ;  /* 0x000000fbb4005986 */ /* 0x0009e2000c101904 */
[----:B-1----:R-:W-:Y:S01]  /*1013c0*/  IMAD.WIDE R176, R178, 0x4, R174 ;  /* 0x00000004b2b07825 */ /* 0x002fe200078e02ae */
[----:B------:R-:W-:Y:S02]  /*1013d0*/  ISETP.LT.AND P1, PT, R151, c[0x0][0x178], !P3 ;  /* 0x00005e0097007a0c */ /* 0x000fe40005f21270 */
[----:B------:R-:W-:Y:S01]  /*1013e0*/  ISETP.LT.AND P5, PT, R111, c[0x0][0x178], !P3 ;  /* 0x00005e006f007a0c */ /* 0x000fe20005fa1270 */
[----:B------:R-:W-:Y:S01]  /*1013f0*/  ISETP.LT.AND P3, PT, R186, c[0x0][0x178], !P3 ;  /* 0x00005e00ba007a0c */ /* 0x000fe20005f61270 */
[C---:B----4-:R-:W-:Y:S01]  /*101400*/  IADD3 R180, R178.reuse, c[0x0][0x198], RZ ;  /* 0x00006600b2b47a10 */ /* 0x050fe20007ffe0ff */
[C---:B------:R-:W-:Y:S01]  /*101410*/  IMAD.WIDE R2, R178.reuse, 0x4, R6 ;  /* 0x00000004b2027825 */ /* 0x040fe200078e0206 */
[----:B--2---:R1:W-:Y:S04]  /*101420*/  @P4 STG.E [R176.64], R187 ;  /* 0x000000bbb0004986 */ /* 0x0043e8000c101904 */
[----:B-1----:R-:W2:Y:S01]  /*101430*/  LDL.LU R187, [R1+0x4f4] ;  /* 0x0004f40001bb7983 */ /* 0x002ea20000300800 */
[----:B------:R-:W-:-:S04]  /*101440*/  IMAD.WIDE R176, R178, 0x4, R172 ;  /* 0x00000004b2b07825 */ /* 0x000fc800078e02ac */
[----:B------:R-:W-:Y:S01]  /*101450*/  IMAD.WIDE R178, R178, 0x4, R4 ;  /* 0x00000004b2b27825 */ /* 0x000fe200078e0204 */
[----:B------:R-:W-:Y:S04]  /*101460*/  @P1 STG.E [R176.64], R250 ;  /* 0x000000fab0001986 */ /* 0x000fe8000c101904 */
[----:B------:R-:W-:Y:S04]  /*101470*/  @P5 STG.E [R2.64], R249 ;  /* 0x000000f902005986 */ /* 0x000fe8000c101904 */
[----:B---3--:R1:W-:Y:S04]  /*101480*/  @P3 STG.E [R178.64], R248 ;  /* 0x000000f8b2003986 */ /* 0x0083e8000c101904 */
[----:B-1----:R-:W3:Y:S01]  /*101490*/  LDL.LU R248, [R1+0x4fc] ;  /* 0x0004fc0001f87983 */ /* 0x002ee20000300800 */
[----:B------:R-:W4:Y:S01]  /*1014a0*/  LDL.LU R249, [R1+0x4f8] ;  /* 0x0004f80001f97983 */ /* 0x000f220000300800 */
[----:B------:R-:W-:-:S02]  /*1014b0*/  ISETP.LT.AND P6, PT, R150, c[0x0][0x178], !P2 ;  /* 0x00005e0096007a0c */ /* 0x000fc400057c1270 */
[----:B------:R-:W-:Y:S01]  /*1014c0*/  ISETP.LT.AND P4, PT, R151, c[0x0][0x178], !P2 ;  /* 0x00005e0097007a0c */ /* 0x000fe20005781270 */
[----:B------:R-:W-:Y:S01]  /*1014d0*/  IMAD.WIDE R176, R180, 0x4, R174 ;  /* 0x00000004b4b07825 */ /* 0x000fe200078e02ae */
[----:B------:R-:W-:-:S03]  /*1014e0*/  ISETP.LT.AND P3, PT, R111, c[0x0][0x178], !P2 ;  /* 0x00005e006f007a0c */ /* 0x000fc60005761270 */
[----:B------:R-:W-:Y:S01]  /*1014f0*/  IMAD.WIDE R2, R180, 0x4, R172 ;  /* 0x00000004b4027825 */ /* 0x000fe200078e02ac */
[----:B------:R-:W-:Y:S02]  /*101500*/  ISETP.LT.AND P2, PT, R186, c[0x0][0x178], !P2 ;  /* 0x00005e00ba007a0c */ /* 0x000fe40005741270 */
[----:B------:R-:W-:Y:S02]  /*101510*/  ISETP.LT.AND P5, PT, R151, c[0x0][0x178], !P0 ;  /* 0x00005e0097007a0c */ /* 0x000fe400047a1270 */
[----:B------:R-:W-:Y:S02]  /*101520*/  IADD3 R183, R180, c[0x0][0x198], RZ ;  /* 0x00006600b4b77a10 */ /* 0x000fe40007ffe0ff */
[----:B------:R-:W-:Y:S01]  /*101530*/  IADD3 R181, R115, 0x1c2, RZ ;  /* 0x000001c273b57810 */ /* 0x000fe20007ffe0ff */
[----:B------:R1:W-:Y:S01]  /*101540*/  @P6 STG.E [R176.64], R185 ;  /* 0x000000b9b0006986 */ /* 0x0003e2000c101904 */
[----:B------:R-:W-:Y:S01]  /*101550*/  ISETP.LT.AND P6, PT, R150, c[0x0][0x178], !P0 ;  /* 0x00005e0096007a0c */ /* 0x000fe200047c1270 */
[----:B------:R1:W-:Y:S01]  /*101560*/  @P4 STG.E [R2.64], R40 ;  /* 0x0000002802004986 */ /* 0x0003e2000c101904 */
[----:B------:R-:W-:-:S02]  /*101570*/  ISETP.LT.AND P4, PT, R111, c[0x0][0x178], !P0 ;  /* 0x00005e006f007a0c */ /* 0x000fc40004781270 */
[----:B------:R-:W-:Y:S01]  /*101580*/  ISETP.GE.AND P1, PT, R181, c[0x0][0x17c], PT ;  /* 0x00005f00b5007a0c */ /* 0x000fe20003f26270 */
[----:B------:R-:W-:Y:S01]  /*101590*/  IMAD.WIDE R178, R183, 0x4, R174 ;  /* 0x00000004b7b27825 */ /* 0x000fe200078e02ae */
[----:B------:R-:W-:-:S03]  /*1015a0*/  ISETP.LT.AND P0, PT, R186, c[0x0][0x178], !P0 ;  /* 0x00005e00ba007a0c */ /* 0x000fc60004701270 */
[----:B-1----:R-:W-:-:S04]  /*1015b0*/  IMAD.WIDE R176, R180, 0x4, R4 ;  /* 0x00000004b4b07825 */ /* 0x002fc800078e0204 */
[----:B------:R-:W-:-:S04]  /*1015c0*/  IMAD.WIDE R2, R180, 0x4, R6 ;  /* 0x00000004b4027825 */ /* 0x000fc800078e0206 */
[----:B------:R-:W-:-:S04]  /*1015d0*/  IMAD.WIDE R180, R183, 0x4, R172 ;  /* 0x00000004b7b47825 */ /* 0x000fc800078e02ac */
[----:B------:R-:W-:Y:S01]  /*1015e0*/  IMAD.WIDE R184, R183, 0x4, R6 ;  /* 0x00000004b7b87825 */ /* 0x000fe200078e0206 */
[----:B------:R1:W-:Y:S03]  /*1015f0*/  @P3 STG.E [R2.64], R72 ;  /* 0x0000004802003986 */ /* 0x0003e6000c101904 */
[----:B------:R1:W-:Y:S01]  /*101600*/  @P2 STG.E [R176.64], R104 ;  /* 0x00000068b0002986 */ /* 0x0003e2000c101904 */
[----:B------:R-:W-:Y:S02]  /*101610*/  ISETP.LT.AND P2, PT, R111, c[0x0][0x178], !P1 ;  /* 0x00005e006f007a0c */ /* 0x000fe40004f41270 */
[----:B------:R-:W-:-:S04]  /*101620*/  IADD3 R182, R115, 0x1c3, RZ ;  /* 0x000001c373b67810 */ /* 0x000fc80007ffe0ff */
[----:B------:R-:W-:Y:S01]  /*101630*/  ISETP.GE.AND P3, PT, R182, c[0x0][0x17c], PT ;  /* 0x00005f00b6007a0c */ /* 0x000fe20003f66270 */
[----:B------:R-:W-:Y:S02]  /*101640*/  IADD3 R182, R115, 0x1c4, RZ ;  /* 0x000001c473b67810 */ /* 0x000fe40007ffe0ff */
[----:B-1----:R-:W-:Y:S01]  /*101650*/  IMAD.WIDE R2, R183, 0x4, R4 ;  /* 0x00000004b7027825 */ /* 0x002fe200078e0204 */
[----:B------:R-:W-:Y:S01]  /*101660*/  IADD3 R104, R115, 0x1c5, RZ ;  /* 0x000001c573687810 */ /* 0x000fe20007ffe0ff */
[----:B--2---:R1:W-:Y:S02]  /*101670*/  @P6 STG.E [R178.64], R187 ;  /* 0x000000bbb2006986 */ /* 0x0043e4000c101904 */
[----:B------:R2:W-:Y:S01]  /*101680*/  @P5 STG.E [R180.64], R41 ;  /* 0x00000029b4005986 */ /* 0x0005e2000c101904 */
[----:B------:R-:W-:Y:S02]  /*101690*/  ISETP.LT.AND P6, PT, R150, c[0x0][0x178], !P1 ;  /* 0x00005e0096007a0c */ /* 0x000fe40004fc1270 */
[----:B------:R-:W-:Y:S01]  /*1016a0*/  ISETP.LT.AND P5, PT, R151, c[0x0][0x178], !P1 ;  /* 0x00005e0097007a0c */ /* 0x000fe20004fa1270 */
[----:B------:R2:W-:Y:S01]  /*1016b0*/  @P4 STG.E [R184.64], R73 ;  /* 0x00000049b8004986 */ /* 0x0005e2000c101904 */
[----:B------:R-:W-:-:S02]  /*1016c0*/  ISETP.LT.AND P4, PT, R186, c[0x0][0x178], !P1 ;  /* 0x00005e00ba007a0c */ /* 0x000fc40004f81270 */
[----:B-1----:R-:W-:Y:S01]  /*1016d0*/  IADD3 R187, R183, c[0x0][0x198], RZ ;  /* 0x00006600b7bb7a10 */ /* 0x002fe20007ffe0ff */
[----:B------:R1:W-:Y:S04]  /*1016e0*/  @P0 STG.E [R2.64], R105 ;  /* 0x0000006902000986 */ /* 0x0003e8000c101904 */
[----:B--2---:R-:W-:-:S04]  /*1016f0*/  IMAD.WIDE R40, R187, 0x4, R174 ;  /* 0x00000004bb287825 */ /* 0x004fc800078e02ae */
[----:B------:R-:W-:-:S04]  /*101700*/  IMAD.WIDE R72, R187, 0x4, R172 ;  /* 0x00000004bb487825 */ /* 0x000fc800078e02ac */
[----:B------:R-:W-:-:S04]  /*101710*/  IMAD.WIDE R176, R187, 0x4, R6 ;  /* 0x00000004bbb07825 */ /* 0x000fc800078e0206 */
[----:B------:R-:W-:Y:S01]  /*101720*/  IMAD.WIDE R178, R187, 0x4, R4 ;  /* 0x00000004bbb27825 */ /* 0x000fe200078e0204 */
[----:B------:R-:W-:Y:S03]  /*101730*/  @P6 STG.E [R40.64], R236 ;  /* 0x000000ec28006986 */ /* 0x000fe6000c101904 */
[----:B------:R2:W-:Y:S01]  /*101740*/  @P5 STG.E [R72.64], R36 ;  /* 0x0000002448005986 */ /* 0x0005e2000c101904 */
[----:B------:R-:W-:Y:S02]  /*101750*/  ISETP.GE.AND P1, PT, R182, c[0x0][0x17c], PT ;  /* 0x00005f00b6007a0c */ /* 0x000fe40003f26270 */
[----:B------:R-:W-:Y:S02]  /*101760*/  ISETP.LT.AND P5, PT, R150, c[0x0][0x178], !P3 ;  /* 0x00005e0096007a0c */ /* 0x000fe40005fa1270 */
[----:B------:R-:W-:Y:S01]  /*101770*/  ISETP.LT.AND P0, PT, R151, c[0x0][0x178], !P3 ;  /* 0x00005e0097007a0c */ /* 0x000fe20005f01270 */
[----:B------:R3:W-:Y:S01]  /*101780*/  @P2 STG.E [R176.64], R68 ;  /* 0x00000044b0002986 */ /* 0x0007e2000c101904 */
[----:B------:R-:W-:-:S02]  /*101790*/  ISETP.LT.AND P6, PT, R111, c[0x0][0x178], !P3 ;  /* 0x00005e006f007a0c */ /* 0x000fc40005fc1270 */
[----:B------:R-:W-:Y:S01]  /*1017a0*/  IADD3 R187, R187, c[0x0][0x198], RZ ;  /* 0x00006600bbbb7a10 */ /* 0x000fe20007ffe0ff */
[----:B------:R-:W-:Y:S01]  /*1017b0*/  ISETP.LT.AND P3, PT, R186, c[0x0][0x178], !P3 ;  /* 0x00005e00ba007a0c */ /* 0x000fe20005f61270 */
[----:B------:R-:W-:Y:S01]  /*1017c0*/  @P4 STG.E [R178.64], R100 ;  /* 0x00000064b2004986 */ /* 0x000fe2000c101904 */
[----:B------:R-:W-:Y:S02]  /*1017d0*/  ISETP.LT.AND P4, PT, R150, c[0x0][0x178], !P1 ;  /* 0x00005e0096007a0c */ /* 0x000fe40004f81270 */
[----:B------:R-:W-:Y:S02]  /*1017e0*/  ISETP.GE.AND P2, PT, R104, c[0x0][0x17c], PT ;  /* 0x00005f0068007a0c */ /* 0x000fe40003f46270 */
[C---:B------:R-:W-:Y:S01]  /*1017f0*/  IADD3 R181, R187.reuse, c[0x0][0x198], RZ ;  /* 0x00006600bbb57a10 */ /* 0x040fe20007ffe0ff */
[----:B-1----:R-:W-:-:S04]  /*101800*/  IMAD.WIDE R104, R187, 0x4, R174 ;  /* 0x00000004bb687825 */ /* 0x002fc800078e02ae */
[----:B--2---:R-:W-:-:S04]  /*101810*/  IMAD.WIDE R72, R187, 0x4, R172 ;  /* 0x00000004bb487825 */ /* 0x004fc800078e02ac */
[----:B------:R-:W-:-:S04]  /*101820*/  IMAD.WIDE R40, R187, 0x4, R6 ;  /* 0x00000004bb287825 */ /* 0x000fc800078e0206 */
[----:B------:R-:W-:-:S04]  /*101830*/  IMAD.WIDE R2, R187, 0x4, R4 ;  /* 0x00000004bb027825 */ /* 0x000fc800078e0204 */
[----:B---3--:R-:W-:Y:S01]  /*101840*/  IMAD.WIDE R176, R181, 0x4, R174 ;  /* 0x00000004b5b07825 */ /* 0x008fe200078e02ae */
[----:B------:R1:W-:Y:S03]  /*101850*/  @P5 STG.E [R104.64], R237 ;  /* 0x000000ed68005986 */ /* 0x0003e6000c101904 */
[----:B------:R2:W-:Y:S02]  /*101860*/  @P0 STG.E [R72.64], R37 ;  /* 0x0000002548000986 */ /* 0x0005e4000c101904 */
[----:B------:R-:W-:Y:S02]  /*101870*/  @P6 STG.E [R40.64], R69 ;  /* 0x0000004528006986 */ /* 0x000fe4000c101904 */
[----:B------:R3:W-:Y:S01]  /*101880*/  @P3 STG.E [R2.64], R101 ;  /* 0x0000006502003986 */ /* 0x0007e2000c101904 */
[----:B------:R-:W-:Y:S01]  /*101890*/  ISETP.LT.AND P3, PT, R151, c[0x0][0x178], !P1 ;  /* 0x00005e0097007a0c */ /* 0x000fe20004f61270 */
[----:B------:R4:W-:Y:S01]  /*1018a0*/  @P4 STG.E [R176.64], R228 ;  /* 0x000000e4b0004986 */ /* 0x0009e2000c101904 */
[----:B------:R-:W-:-:S02]  /*1018b0*/  ISETP.LT.AND P4, PT, R111, c[0x0][0x178], !P1 ;  /* 0x00005e006f007a0c */ /* 0x000fc40004f81270 */
[----:B------:R-:W-:Y:S02]  /*1018c0*/  ISETP.LT.AND P0, PT, R186, c[0x0][0x178], !P1 ;  /* 0x00005e00ba007a0c */ /* 0x000fe40004f01270 */
[----:B------:R-:W-:Y:S02]  /*1018d0*/  ISETP.LT.AND P6, PT, R150, c[0x0][0x178], !P2 ;  /* 0x00005e0096007a0c */ /* 0x000fe400057c1270 */
[----:B------:R-:W-:Y:S02]  /*1018e0*/  ISETP.LT.AND P5, PT, R151, c[0x0][0x178], !P2 ;  /* 0x00005e0097007a0c */ /* 0x000fe400057a1270 */
[----:B------:R-:W-:Y:S02]  /*1018f0*/  IADD3 R68, R115, 0x1c6, RZ ;  /* 0x000001c673447810 */ /* 0x000fe40007ffe0ff */
[C---:B-1----:R-:W-:Y:S01]  /*101900*/  IADD3 R105, R181.reuse, c[0x0][0x198], RZ ;  /* 0x00006600b5697a10 */ /* 0x042fe20007ffe0ff */
[----:B--2---:R-:W-:-:S04]  /*101910*/  IMAD.WIDE R36, R181, 0x4, R172 ;  /* 0x00000004b5247825 */ /* 0x004fc800078e02ac */
[----:B---3--:R-:W-:Y:S01]  /*101920*/  IMAD.WIDE R2, R181, 0x4, R6 ;  /* 0x00000004b5027825 */ /* 0x008fe200078e0206 */
[----:B------:R-:W-:-:S03]  /*101930*/  ISETP.GE.AND P1, PT, R68, c[0x0][0x17c], PT ;  /* 0x00005f0044007a0c */ /* 0x000fc60003f26270 */
[----:B------:R-:W-:-:S04]  /*101940*/  IMAD.WIDE R40, R181, 0x4, R4 ;  /* 0x00000004b5287825 */ /* 0x000fc800078e0204 */
[----:B------:R-:W-:-:S04]  /*101950*/  IMAD.WIDE R68, R105, 0x4, R174 ;  /* 0x0000000469447825 */ /* 0x000fc800078e02ae */
[----:B------:R-:W-:Y:S01]  /*101960*/  IMAD.WIDE R72, R105, 0x4, R172 ;  /* 0x0000000469487825 */ /* 0x000fe200078e02ac */
[----:B------:R1:W-:Y:S03]  /*101970*/  @P3 STG.E [R36.64], R32 ;  /* 0x0000002024003986 */ /* 0x0003e6000c101904 */
[----:B------:R2:W-:Y:S02]  /*101980*/  @P4 STG.E [R2.64], R64 ;  /* 0x0000004002004986 */ /* 0x0005e4000c101904 */
[----:B------:R3:W-:Y:S02]  /*101990*/  @P0 STG.E [R40.64], R96 ;  /* 0x0000006028000986 */ /* 0x0007e4000c101904 */
[----:B------:R-:W-:Y:S01]  /*1019a0*/  @P6 STG.E [R68.64], R229 ;  /* 0x000000e544006986 */ /* 0x000fe2000c101904 */
[----:B------:R-:W-:Y:S01]  /*1019b0*/  ISETP.LT.AND P3, PT, R111, c[0x0][0x178], !P2 ;  /* 0x00005e006f007a0c */ /* 0x000fe20005761270 */
[----:B------:R3:W-:Y:S01]  /*1019c0*/  @P5 STG.E [R72.64], R33 ;  /* 0x0000002148005986 */ /* 0x0007e2000c101904 */
[----:B------:R-:W-:-:S02]  /*1019d0*/  ISETP.LT.AND P2, PT, R186, c[0x0][0x178], !P2 ;  /* 0x00005e00ba007a0c */ /* 0x000fc40005741270 */
[----:B------:R-:W-:Y:S02]  /*1019e0*/  ISETP.LT.AND P5, PT, R150, c[0x0][0x178], !P1 ;  /* 0x00005e0096007a0c */ /* 0x000fe40004fa1270 */
[----:B----4-:R-:W-:Y:S02]  /*1019f0*/  IADD3 R177, R105, c[0x0][0x198], RZ ;  /* 0x0000660069b17a10 */ /* 0x010fe40007ffe0ff */
[----:B------:R-:W-:Y:S02]  /*101a00*/  IADD3 R101, R115, 0x1c7, RZ ;  /* 0x000001c773657810 */ /* 0x000fe40007ffe0ff */
[----:B------:R-:W-:Y:S02]  /*101a10*/  ISETP.LT.AND P0, PT, R151, c[0x0][0x178], !P1 ;  /* 0x00005e0097007a0c */ /* 0x000fe40004f01270 */
[----:B------:R-:W-:Y:S01]  /*101a20*/  ISETP.LT.AND P4, PT, R111, c[0x0][0x178], !P1 ;  /* 0x00005e006f007a0c */ /* 0x000fe20004f81270 */
[----:B-1----:R-:W-:-:S04]  /*101a30*/  IMAD.WIDE R36, R105, 0x4, R4 ;  /* 0x0000000469247825 */ /* 0x002fc800078e0204 */
[----:B--2---:R-:W-:-:S04]  /*101a40*/  IMAD.WIDE R2, R105, 0x4, R6 ;  /* 0x0000000469027825 */ /* 0x004fc800078e0206 */
[----:B---3--:R-:W-:Y:S01]  /*101a50*/  IMAD.WIDE R40, R177, 0x4, R174 ;  /* 0x00000004b1287825 */ /* 0x008fe200078e02ae */
[----:B------:R-:W-:Y:S02]  /*101a60*/  ISETP.GE.AND P6, PT, R101, c[0x0][0x17c], PT ;  /* 0x00005f0065007a0c */ /* 0x000fe40003fc6270 */
[----:B------:R-:W-:Y:S01]  /*101a70*/  ISETP.LT.AND P1, PT, R186, c[0x0][0x178], !P1 ;  /* 0x00005e00ba007a0c */ /* 0x000fe20004f21270 */
[----:B------:R1:W-:Y:S01]  /*101a80*/  @P3 STG.E [R2.64], R65 ;  /* 0x0000004102003986 */ /* 0x0003e2000c101904 */
[----:B------:R2:W-:Y:S02]  /*101a90*/  @P2 STG.E [R36.64], R97 ;  /* 0x0000006124002986 */ /* 0x0005e4000c101904 */
[----:B------:R3:W-:Y:S01]  /*101aa0*/  @P5 STG.E [R40.64], R220 ;  /* 0x000000dc28005986 */ /* 0x0007e2000c101904 */
[----:B------:R-:W-:Y:S01]  /*101ab0*/  ISETP.LT.AND P2, PT, R150, c[0x0][0x178], !P6 ;  /* 0x00005e0096007a0c */ /* 0x000fe20007741270 */
[----:B------:R-:W-:Y:S01]  /*101ac0*/  IMAD.WIDE R32, R177, 0x4, R172 ;  /* 0x00000004b1207825 */ /* 0x000fe200078e02ac */
[----:B------:R-:W-:-:S03]  /*101ad0*/  ISETP.LT.AND P5, PT, R151, c[0x0][0x178], !P6 ;  /* 0x00005e0097007a0c */ /* 0x000fc600077a1270 */
[C---:B------:R-:W-:Y:S01]  /*101ae0*/  IMAD.WIDE R68, R177.reuse, 0x4, R6 ;  /* 0x00000004b1447825 */ /* 0x040fe200078e0206 */
[----:B------:R-:W-:Y:S02]  /*101af0*/  IADD3 R73, R177, c[0x0][0x198], RZ ;  /* 0x00006600b1497a10 */ /* 0x000fe40007ffe0ff */
[----:B------:R-:W-:Y:S01]  /*101b00*/  IADD3 R100, R115, 0x1c8, RZ ;  /* 0x000001c873647810 */ /* 0x000fe20007ffe0ff */
[----:B------:R4:W-:Y:S01]  /*101b10*/  @P0 STG.E [R32.64], R28 ;  /* 0x0000001c20000986 */ /* 0x0009e2000c101904 */
[----:B------:R-:W-:Y:S01]  /*101b20*/  @P4 STG.E [R68.64], R60 ;  /* 0x0000003c44004986 */ /* 0x000fe2000c101904 */
[----:B------:R-:W-:Y:S01]  /*101b30*/  ISETP.LT.AND P4, PT, R111, c[0x0][0x178], !P6 ;  /* 0x00005e006f007a0c */ /* 0x000fe20007781270 */
[----:B-1----:R-:W-:-:S04]  /*101b40*/  IMAD.WIDE R2, R177, 0x4, R4 ;  /* 0x00000004b1027825 */ /* 0x002fc800078e0204 */
[----:B--2---:R-:W-:-:S04]  /*101b50*/  IMAD.WIDE R36, R73, 0x4, R174 ;  /* 0x0000000449247825 */ /* 0x004fc800078e02ae */
[----:B---3--:R-:W-:Y:S01]  /*101b60*/  IMAD.WIDE R40, R73, 0x4, R172 ;  /* 0x0000000449287825 */ /* 0x008fe200078e02ac */
[----:B------:R-:W-:Y:S02]  /*101b70*/  ISETP.LT.AND P6, PT, R186, c[0x0][0x178], !P6 ;  /* 0x00005e00ba007a0c */ /* 0x000fe400077c1270 */
[----:B------:R-:W-:Y:S02]  /*101b80*/  ISETP.GE.AND P3, PT, R100, c[0x0][0x17c], PT ;  /* 0x00005f0064007a0c */ /* 0x000fe40003f66270 */
[----:B------:R-:W-:Y:S01]  /*101b90*/  IADD3 R64, R115, 0x1c9, RZ ;  /* 0x000001c973407810 */ /* 0x000fe20007ffe0ff */
[----:B------:R1:W-:Y:S01]  /*101ba0*/  @P1 STG.E [R2.64], R92 ;  /* 0x0000005c02001986 */ /* 0x0003e2000c101904 */
[----:B------:R-:W-:Y:S02]  /*101bb0*/  @P2 STG.E [R36.64], R221 ;  /* 0x000000dd24002986 */ /* 0x000fe4000c101904 */
[----:B------:R2:W-:Y:S01]  /*101bc0*/  @P5 STG.E [R40.64], R29 ;  /* 0x0000001d28005986 */ /* 0x0005e2000c101904 */
[----:B------:R-:W-:-:S02]  /*101bd0*/  ISETP.LT.AND P5, PT, R150, c[0x0][0x178], !P3 ;  /* 0x00005e0096007a0c */ /* 0x000fc40005fa1270 */
[----:B------:R-:W-:Y:S01]  /*101be0*/  ISETP.GE.AND P0, PT, R64, c[0x0][0x17c], PT ;  /* 0x00005f0040007a0c */ /* 0x000fe20003f06270 */
[----:B----4-:R-:W-:Y:S01]  /*101bf0*/  IMAD.WIDE R32, R73, 0x4, R6 ;  /* 0x0000000449207825 */ /* 0x010fe200078e0206 */
[----:B------:R-:W-:-:S03]  /*101c00*/  ISETP.LT.AND P1, PT, R151, c[0x0][0x178], !P3 ;  /* 0x00005e0097007a0c */ /* 0x000fc60005f21270 */
[----:B------:R-:W-:Y:S01]  /*101c10*/  IMAD.WIDE R64, R73, 0x4, R4 ;  /* 0x0000000449407825 */ /* 0x000fe200078e0204 */
[----:B------:R-:W-:Y:S02]  /*101c20*/  ISETP.LT.AND P2, PT, R111, c[0x0][0x178], !P3 ;  /* 0x00005e006f007a0c */ /* 0x000fe40005f41270 */
[----:B------:R-:W-:Y:S02]  /*101c30*/  IADD3 R73, R73, c[0x0][0x198], RZ ;  /* 0x0000660049497a10 */ /* 0x000fe40007ffe0ff */
[----:B------:R-:W-:Y:S01]  /*101c40*/  IADD3 R28, R115, 0x1ca, RZ ;  /* 0x000001ca731c7810 */ /* 0x000fe20007ffe0ff */
[----:B------:R3:W-:Y:S01]  /*101c50*/  @P4 STG.E [R32.64], R61 ;  /* 0x0000003d20004986 */ /* 0x0007e2000c101904 */
[----:B------:R-:W-:Y:S01]  /*101c60*/  @P6 STG.E [R64.64], R93 ;  /* 0x0000005d40006986 */ /* 0x000fe2000c101904 */
[----:B------:R-:W-:Y:S02]  /*101c70*/  ISETP.LT.AND P3, PT, R186, c[0x0][0x178], !P3 ;  /* 0x00005e00ba007a0c */ /* 0x000fe40005f61270 */
[----:B------:R-:W-:Y:S01]  /*101c80*/  ISETP.GE.AND P4, PT, R28, c[0x0][0x17c], PT ;  /* 0x00005f001c007a0c */ /* 0x000fe20003f86270 */
[----:B-1----:R-:W-:Y:S01]  /*101c90*/  IMAD.WIDE R2, R73, 0x4, R174 ;  /* 0x0000000449027825 */ /* 0x002fe200078e02ae */
[----:B------:R-:W-:-:S03]  /*101ca0*/  ISETP.LT.AND P6, PT, R150, c[0x0][0x178], !P0 ;  /* 0x00005e0096007a0c */ /* 0x000fc600047c1270 */
[----:B--2---:R-:W-:-:S04]  /*101cb0*/  IMAD.WIDE R28, R73, 0x4, R172 ;  /* 0x00000004491c7825 */ /* 0x004fc800078e02ac */
[C---:B------:R-:W-:Y:S01]  /*101cc0*/  IMAD.WIDE R36, R73.reuse, 0x4, R6 ;  /* 0x0000000449247825 */ /* 0x040fe200078e0206 */
[----:B------:R-:W-:Y:S01]  /*101cd0*/  IADD3 R69, R73, c[0x0][0x198], RZ ;  /* 0x0000660049457a10 */ /* 0x000fe20007ffe0ff */
[----:B------:R1:W-:Y:S02]  /*101ce0*/  @P5 STG.E [R2.64], R240 ;  /* 0x000000f002005986 */ /* 0x0003e4000c101904 */
[----:B------:R2:W-:Y:S01]  /*101cf0*/  @P1 STG.E [R28.64], R24 ;  /* 0x000000181c001986 */ /* 0x0005e2000c101904 */
[----:B------:R-:W-:Y:S01]  /*101d00*/  ISETP.LT.AND P5, PT, R151, c[0x0][0x178], !P0 ;  /* 0x00005e0097007a0c */ /* 0x000fe200047a1270 */
[----:B------:R-:W-:Y:S02]  /*101d10*/  @P2 STG.E [R36.64], R56 ;  /* 0x0000003824002986 */ /* 0x000fe4000c101904 */
[----:B---3--:R-:W-:-:S04]  /*101d20*/  IMAD.WIDE R32, R73, 0x4, R4 ;  /* 0x0000000449207825 */ /* 0x008fc800078e0204 */
[----:B------:R-:W-:Y:S01]  /*101d30*/  IMAD.WIDE R40, R69, 0x4, R174 ;  /* 0x0000000445287825 */ /* 0x000fe200078e02ae */
[----:B------:R-:W-:-:S03]  /*101d40*/  ISETP.LT.AND P2, PT, R111, c[0x0][0x178], !P0 ;  /* 0x00005e006f007a0c */ /* 0x000fc60004741270 */
[----:B------:R-:W-:Y:S01]  /*101d50*/  ISETP.LT.AND P0, PT, R186, c[0x0][0x178], !P0 ;  /* 0x00005e00ba007a0c */ /* 0x000fe20004701270 */
[----:B------:R3:W-:Y:S01]  /*101d60*/  @P3 STG.E [R32.64], R88 ;  /* 0x0000005820003986 */ /* 0x0007e2000c101904 */
[----:B------:R-:W-:Y:S01]  /*101d70*/  @P6 STG.E [R40.64], R241 ;  /* 0x000000f128006986 */ /* 0x000fe2000c101904 */
[----:B------:R-:W-:Y:S01]  /*101d80*/  ISETP.LT.AND P6, PT, R150, c[0x0][0x178], !P4 ;  /* 0x00005e0096007a0c */ /* 0x000fe200067c1270 */
[----:B------:R-:W-:Y:S01]  /*101d90*/  IMAD.WIDE R60, R69, 0x4, R172 ;  /* 0x00000004453c7825 */ /* 0x000fe200078e02ac */
[----:B------:R-:W-:-:S03]  /*101da0*/  ISETP.LT.AND P3, PT, R151, c[0x0][0x178], !P4 ;  /* 0x00005e0097007a0c */ /* 0x000fc60006761270 */
[C---:B-1----:R-:W-:Y:S01]  /*101db0*/  IMAD.WIDE R2, R69.reuse, 0x4, R6 ;  /* 0x0000000445027825 */ /* 0x042fe200078e0206 */
[----:B------:R-:W-:Y:S02]  /*101dc0*/  IADD3 R65, R69, c[0x0][0x198], RZ ;  /* 0x0000660045417a10 */ /* 0x000fe40007ffe0ff */
[C---:B--2---:R-:W-:Y:S02]  /*101dd0*/  IADD3 R24, R115.reuse, 0x1cc, RZ ;  /* 0x000001cc73187810 */ /* 0x044fe40007ffe0ff */
[----:B------:R-:W-:Y:S01]  /*101de0*/  IADD3 R64, R115, 0x1cb, RZ ;  /* 0x000001cb73407810 */ /* 0x000fe20007ffe0ff */
[----:B------:R1:W-:Y:S01]  /*101df0*/  @P5 STG.E [R60.64], R25 ;  /* 0x000000193c005986 */ /* 0x0003e2000c101904 */
[----:B------:R-:W-:Y:S01]  /*101e00*/  ISETP.LT.AND P5, PT, R111, c[0x0][0x178], !P4 ;  /* 0x00005e006f007a0c */ /* 0x000fe200067a1270 */
[----:B------:R-:W-:-:S04]  /*101e10*/  IMAD.WIDE R28, R69, 0x4, R4 ;  /* 0x00000004451c7825 */ /* 0x000fc800078e0204 */
[----:B------:R2:W-:Y:S01]  /*101e20*/  @P2 STG.E [R2.64], R57 ;  /* 0x0000003902002986 */ /* 0x0005e2000c101904 */
[----:B------:R-:W-:Y:S01]  /*101e30*/  ISETP.LT.AND P4, PT, R186, c[0x0][0x178], !P4 ;  /* 0x00005e00ba007a0c */ /* 0x000fe20006781270 */
[C---:B---3--:R-:W-:Y:S01]  /*101e40*/  IMAD.WIDE R32, R65.reuse, 0x4, R174 ;  /* 0x0000000441207825 */ /* 0x048fe200078e02ae */
[----:B------:R-:W-:Y:S02]  /*101e50*/  ISETP.GE.AND P2, PT, R24, c[0x0][0x17c], PT ;  /* 0x00005f0018007a0c */ /* 0x000fe40003f46270 */
[----:B------:R-:W-:Y:S01]  /*101e60*/  ISETP.GE.AND P1, PT, R64, c[0x0][0x17c], PT ;  /* 0x00005f0040007a0c */ /* 0x000fe20003f26270 */
[----:B------:R3:W-:Y:S01]  /*101e70*/  @P0 STG.E [R28.64], R89 ;  /* 0x000000591c000986 */ /* 0x0007e2000c101904 */
[----:B-1----:R-:W-:-:S03]  /*101e80*/  IMAD.WIDE R24, R65, 0x4, R172 ;  /* 0x0000000441187825 */ /* 0x002fc600078e02ac */
[----:B------:R-:W-:Y:S01]  /*101e90*/  @P6 STG.E [R32.64], R232 ;  /* 0x000000e820006986 */ /* 0x000fe2000c101904 */
[----:B------:R-:W-:Y:S01]  /*101ea0*/  ISETP.LT.AND P0, PT, R150, c[0x0][0x178], !P1 ;  /* 0x00005e0096007a0c */ /* 0x000fe20004f01270 */
[----:B------:R-:W-:-:S04]  /*101eb0*/  IMAD.WIDE R36, R65, 0x4, R6 ;  /* 0x0000000441247825 */ /* 0x000fc800078e0206 */
[----:B------:R-:W-:Y:S01]  /*101ec0*/  IMAD.WIDE R40, R65, 0x4, R4 ;  /* 0x0000000441287825 */ /* 0x000fe200078e0204 */
[----:B------:R1:W-:Y:S01]  /*101ed0*/  @P3 STG.E [R24.64], R20 ;  /* 0x0000001418003986 */ /* 0x0003e2000c101904 */
[----:B------:R-:W-:Y:S02]  /*101ee0*/  ISETP.LT.AND P3, PT, R151, c[0x0][0x178], !P1 ;  /* 0x00005e0097007a0c */ /* 0x000fe40004f61270 */
[----:B------:R-:W-:Y:S01]  /*101ef0*/  IADD3 R65, R65, c[0x0][0x198], RZ ;  /* 0x0000660041417a10 */ /* 0x000fe20007ffe0ff */
[----:B------:R4:W-:Y:S01]  /*101f00*/  @P5 STG.E [R36.64], R52 ;  /* 0x0000003424005986 */ /* 0x0009e2000c101904 */
[----:B------:R-:W-:Y:S01]  /*101f10*/  ISETP.LT.AND P6, PT, R111, c[0x0][0x178], !P1 ;  /* 0x00005e006f007a0c */ /* 0x000fe20004fc1270 */
[----:B------:R4:W-:Y:S01]  /*101f20*/  @P4 STG.E [R40.64], R84 ;  /* 0x0000005428004986 */ /* 0x0009e2000c101904 */
[----:B------:R-:W-:Y:S01]  /*101f30*/  ISETP.LT.AND P1, PT, R186, c[0x0][0x178], !P1 ;  /* 0x00005e00ba007a0c */ /* 0x000fe20004f21270 */
[----:B--2---:R-:W-:Y:S01]  /*101f40*/  IMAD.WIDE R2, R65, 0x4, R174 ;  /* 0x0000000441027825 */ /* 0x004fe200078e02ae */
[----:B------:R-:W-:-:S02]  /*101f50*/  ISETP.LT.AND P4, PT, R150, c[0x0][0x178], !P2 ;  /* 0x00005e0096007a0c */ /* 0x000fc40005781270 */
[----:B---3--:R-:W-:Y:S02]  /*101f60*/  IADD3 R28, R115, 0x1cd, RZ ;  /* 0x000001cd731c7810 */ /* 0x008fe40007ffe0ff */
[----:B------:R-:W-:Y:S01]  /*101f70*/  ISETP.LT.AND P5, PT, R151, c[0x0][0x178], !P2 ;  /* 0x00005e0097007a0c */ /* 0x000fe200057a1270 */
[C---:B-1----:R-:W-:Y:S01]  /*101f80*/  IMAD.WIDE R24, R65.reuse, 0x4, R172 ;  /* 0x0000000441187825 */ /* 0x042fe200078e02ac */
[C---:B------:R-:W-:Y:S01]  /*101f90*/  IADD3 R57, R65.reuse, c[0x0][0x198], RZ ;  /* 0x0000660041397a10 */ /* 0x040fe20007ffe0ff */
[----:B------:R1:W-:Y:S01]  /*101fa0*/  @P0 STG.E [R2.64], R233 ;  /* 0x000000e902000986 */ /* 0x0003e2000c101904 */
[----:B------:R-:W-:Y:S01]  /*101fb0*/  ISETP.GE.AND P0, PT, R28, c[0x0][0x17c], PT ;  /* 0x00005f001c007a0c */ /* 0x000fe20003f06270 */
[----:B------:R-:W-:-:S04]  /*101fc0*/  IMAD.WIDE R28, R65, 0x4, R6 ;  /* 0x00000004411c7825 */ /* 0x000fc800078e0206 */
[----:B------:R-:W-:Y:S02]  /*101fd0*/  @P3 STG.E [R24.64], R21 ;  /* 0x0000001518003986 */ /* 0x000fe4000c101904 */
[----:B------:R-:W-:Y:S01]  /*101fe0*/  IMAD.WIDE R32, R65, 0x4, R4 ;  /* 0x0000000441207825 */ /* 0x000fe200078e0204 */
[----:B------:R-:W-:-:S03]  /*101ff0*/  ISETP.LT.AND P3, PT, R111, c[0x0][0x178], !P2 ;  /* 0x00005e006f007a0c */ /* 0x000fc60005761270 */
[----:B----4-:R-:W-:-:S04]  /*102000*/  IMAD.WIDE R36, R57, 0x4, R174 ;  /* 0x0000000439247825 */ /* 0x010fc800078e02ae */
[----:B------:R-:W-:Y:S01]  /*102010*/  IMAD.WIDE R40, R57, 0x4, R172 ;  /* 0x0000000439287825 */ /* 0x000fe200078e02ac */
[----:B------:R2:W-:Y:S03]  /*102020*/  @P6 STG.E [R28.64], R53 ;  /* 0x000000351c006986 */ /* 0x0005e6000c101904 */
[----:B------:R3:W-:Y:S01]  /*102030*/  @P1 STG.E [R32.64], R85 ;  /* 0x0000005520001986 */ /* 0x0007e2000c101904 */
[----:B------:R-:W-:Y:S01]  /*102040*/  ISETP.LT.AND P2, PT, R186, c[0x0][0x178], !P2 ;  /* 0x00005e00ba007a0c */ /* 0x000fe20005741270 */
[----:B------:R4:W-:Y:S01]  /*102050*/  @P4 STG.E [R36.64], R224 ;  /* 0x000000e024004986 */ /* 0x0009e2000c101904 */
[----:B------:R-:W-:Y:S01]  /*102060*/  ISETP.LT.AND P6, PT, R150, c[0x0][0x178], !P0 ;  /* 0x00005e0096007a0c */ /* 0x000fe200047c1270 */
[----:B------:R-:W-:Y:S01]  /*102070*/  @P5 STG.E [R40.64], R16 ;  /* 0x0000001028005986 */ /* 0x000fe2000c101904 */
[----:B------:R-:W-:Y:S02]  /*102080*/  ISETP.LT.AND P4, PT, R151, c[0x0][0x178], !P0 ;  /* 0x00005e0097007a0c */ /* 0x000fe40004781270 */
[----:B------:R-:W-:Y:S01]  /*102090*/  IADD3 R20, R115, 0x1ce, RZ ;  /* 0x000001ce73147810 */ /* 0x000fe20007ffe0ff */
[----:B-1----:R-:W-:Y:S01]  /*1020a0*/  IMAD.WIDE R2, R57, 0x4, R6 ;  /* 0x0000000439027825 */ /* 0x002fe200078e0206 */
[----:B------:R-:W-:-:S02]  /*1020b0*/  ISETP.LT.AND P5, PT, R111, c[0x0][0x178], !P0 ;  /* 0x00005e006f007a0c */ /* 0x000fc400047a1270 */
[----:B--2---:R-:W-:Y:S02]  /*1020c0*/  IADD3 R53, R57, c[0x0][0x198], RZ ;  /* 0x0000660039357a10 */ /* 0x004fe40007ffe0ff */
[----:B------:R-:W-:Y:S02]  /*1020d0*/  IADD3 R28, R115, 0x1cf, RZ ;  /* 0x000001cf731c7810 */ /* 0x000fe40007ffe0ff */
[----:B------:R-:W-:Y:S01]  /*1020e0*/  ISETP.GE.AND P1, PT, R20, c[0x0][0x17c], PT ;  /* 0x00005f0014007a0c */ /* 0x000fe20003f26270 */
[----:B------:R1:W-:Y:S01]  /*1020f0*/  @P3 STG.E [R2.64], R48 ;  /* 0x0000003002003986 */ /* 0x0003e2000c101904 */
[----:B------:R-:W-:-:S04]  /*102100*/  IMAD.WIDE R20, R57, 0x4, R4 ;  /* 0x0000000439147825 */ /* 0x000fc800078e0204 */
[----:B------:R-:W-:Y:S01]  /*102110*/  IMAD.WIDE R24, R53, 0x4, R174 ;  /* 0x0000000435187825 */ /* 0x000fe200078e02ae */
[----:B------:R-:W-:-:S03]  /*102120*/  ISETP.GE.AND P3, PT, R28, c[0x0][0x17c], PT ;  /* 0x00005f001c007a0c */ /* 0x000fc60003f66270 */
[----:B------:R-:W-:-:S04]  /*102130*/  IMAD.WIDE R28, R53, 0x4, R172 ;  /* 0x00000004351c7825 */ /* 0x000fc800078e02ac */
[----:B---3--:R-:W-:Y:S01]  /*102140*/  IMAD.WIDE R32, R53, 0x4, R6 ;  /* 0x0000000435207825 */ /* 0x008fe200078e0206 */
[----:B------:R2:W-:Y:S03]  /*102150*/  @P2 STG.E [R20.64], R80 ;  /* 0x0000005014002986 */ /* 0x0005e6000c101904 */
[----:B------:R-:W-:Y:S01]  /*102160*/  @P6 STG.E [R24.64], R225 ;  /* 0x000000e118006986 */ /* 0x000fe2000c101904 */
[----:B------:R-:W-:Y:S01]  /*102170*/  ISETP.LT.AND P0, PT, R186, c[0x0][0x178], !P0 ;  /* 0x00005e00ba007a0c */ /* 0x000fe20004701270 */
[----:B------:R3:W-:Y:S01]  /*102180*/  @P4 STG.E [R28.64], R17 ;  /* 0x000000111c004986 */ /* 0x0007e2000c101904 */
[----:B------:R3:W-:Y:S01]  /*102190*/  @P5 STG.E [R32.64], R49 ;  /* 0x0000003120005986 */ /* 0x0007e2000c101904 */
[----:B------:R-:W-:Y:S02]  /*1021a0*/  ISETP.LT.AND P4, PT, R150, c[0x0][0x178], !P1 ;  /* 0x00005e0096007a0c */ /* 0x000fe40004f81270 */
[----:B------:R-:W-:-:S02]  /*1021b0*/  ISETP.LT.AND P5, PT, R151, c[0x0][0x178], !P1 ;  /* 0x00005e0097007a0c */ /* 0x000fc40004fa1270 */
[----:B----4-:R-:W-:Y:S02]  /*1021c0*/  IADD3 R37, R53, c[0x0][0x198], RZ ;  /* 0x0000660035257a10 */ /* 0x010fe40007ffe0ff */
[----:B------:R-:W-:Y:S01]  /*1021d0*/  ISETP.LT.AND P2, PT, R111, c[0x0][0x178], !P1 ;  /* 0x00005e006f007a0c */ /* 0x000fe20004f41270 */
[----:B-1----:R-:W-:Y:S01]  /*1021e0*/  IMAD.WIDE R2, R53, 0x4, R4 ;  /* 0x0000000435027825 */ /* 0x002fe200078e0204 */
[----:B------:R-:W-:Y:S02]  /*1021f0*/  ISETP.LT.AND P1, PT, R186, c[0x0][0x178], !P1 ;  /* 0x00005e00ba007a0c */ /* 0x000fe40004f21270 */
[----:B------:R-:W-:Y:S01]  /*102200*/  ISETP.LT.AND P6, PT, R150, c[0x0][0x178], !P3 ;  /* 0x00005e0096007a0c */ /* 0x000fe20005fc1270 */
[----:B--2---:R-:W-:-:S04]  /*102210*/  IMAD.WIDE R20, R37, 0x4, R174 ;  /* 0x0000000425147825 */ /* 0x004fc800078e02ae */
[C---:B---3--:R-:W-:Y:S01]  /*102220*/  IMAD.WIDE R16, R37.reuse, 0x4, R172 ;  /* 0x0000000425107825 */ /* 0x048fe200078e02ac */
[----:B------:R-:W-:Y:S01]  /*102230*/  IADD3 R41, R37, c[0x0][0x198], RZ ;  /* 0x0000660025297a10 */ /* 0x000fe20007ffe0ff */
[----:B------:R1:W-:Y:S02]  /*102240*/  @P0 STG.E [R2.64], R81 ;  /* 0x0000005102000986 */ /* 0x0003e4000c101904 */
[----:B------:R-:W-:Y:S01]  /*102250*/  @P4 STG.E [R20.64], R8 ;  /* 0x0000000814004986 */ /* 0x000fe2000c101904 */
[----:B------:R-:W-:Y:S01]  /*102260*/  IADD3 R36, R115, 0x1d0, RZ ;  /* 0x000001d073247810 */ /* 0x000fe20007ffe0ff */
[C---:B------:R-:W-:Y:S01]  /*102270*/  IMAD.WIDE R24, R37.reuse, 0x4, R6 ;  /* 0x0000000425187825 */ /* 0x040fe200078e0206 */
[----:B------:R2:W-:Y:S03]  /*102280*/  @P5 STG.E [R16.64], R12 ;  /* 0x0000000c10005986 */ /* 0x0005e6000c101904 */
[----:B------:R-:W-:Y:S01]  /*102290*/  IMAD.WIDE R28, R37, 0x4, R4 ;  /* 0x00000004251c7825 */ /* 0x000fe200078e0204 */
[----:B------:R-:W-:-:S03]  /*1022a0*/  ISETP.LT.AND P5, PT, R151, c[0x0][0x178], !P3 ;  /* 0x00005e0097007a0c */ /* 0x000fc60005fa1270 */
[----:B------:R-:W-:Y:S01]  /*1022b0*/  IMAD.WIDE R32, R41, 0x4, R174 ;  /* 0x0000000429207825 */ /* 0x000fe200078e02ae */
[----:B------:R-:W-:Y:S01]  /*1022c0*/  ISETP.GE.AND P0, PT, R36, c[0x0][0x17c], PT ;  /* 0x00005f0024007a0c */ /* 0x000fe20003f06270 */
[----:B------:R-:W-:Y:S01]  /*1022d0*/  @P2 STG.E [R24.64], R44 ;  /* 0x0000002c18002986 */ /* 0x000fe2000c101904 */
[----:B------:R-:W-:Y:S01]  /*1022e0*/  ISETP.LT.AND P4, PT, R111, c[0x0][0x178], !P3 ;  /* 0x00005e006f007a0c */ /* 0x000fe20005f81270 */
[----:B------:R-:W-:Y:S02]  /*1022f0*/  @P1 STG.E [R28.64], R76 ;  /* 0x0000004c1c001986 */ /* 0x000fe4000c101904 */
[----:B------:R3:W-:Y:S01]  /*102300*/  @P6 STG.E [R32.64], R9 ;  /* 0x0000000920006986 */ /* 0x0007e2000c101904 */
[----:B------:R-:W-:Y:S02]  /*102310*/  ISETP.LT.AND P3, PT, R186, c[0x0][0x178], !P3 ;  /* 0x00005e00ba007a0c */ /* 0x000fe40005f61270 */
[----:B------:R-:W-:Y:S01]  /*102320*/  ISETP.LT.AND P6, PT, R150, c[0x0][0x178], !P0 ;  /* 0x00005e0096007a0c */ /* 0x000fe200047c1270 */
[----:B-1----:R-:W-:Y:S01]  /*102330*/  IMAD.WIDE R2, R41, 0x4, R172 ;  /* 0x0000000429027825 */ /* 0x002fe200078e02ac */
[----:B------:R-:W-:-:S02]  /*102340*/  ISETP.LT.AND P2, PT, R151, c[0x0][0x178], !P0 ;  /* 0x00005e0097007a0c */ /* 0x000fc40004741270 */
[----:B------:R-:W-:Y:S02]  /*102350*/  IADD3 R37, R41, c[0x0][0x198], RZ ;  /* 0x0000660029257a10 */ /* 0x000fe40007ffe0ff */
[----:B------:R-:W-:Y:S01]  /*102360*/  IADD3 R36, R115, 0x1d1, RZ ;  /* 0x000001d173247810 */ /* 0x000fe20007ffe0ff */
[----:B--2---:R-:W-:Y:S01]  /*102370*/  IMAD.WIDE R16, R41, 0x4, R6 ;  /* 0x0000000429107825 */ /* 0x004fe200078e0206 */
[----:B------:R1:W-:Y:S01]  /*102380*/  @P5 STG.E [R2.64], R13 ;  /* 0x0000000d02005986 */ /* 0x0003e2000c101904 */
[----:B------:R-:W-:Y:S02]  /*102390*/  ISETP.LT.AND P5, PT, R111, c[0x0][0x178], !P0 ;  /* 0x00005e006f007a0c */ /* 0x000fe400047a1270 */
[----:B------:R-:W-:-:S04]  /*1023a0*/  IMAD.WIDE R20, R37, 0x4, R174 ;  /* 0x0000000425147825 */ /* 0x000fc800078e02ae */
[----:B---3--:R-:W-:Y:S01]  /*1023b0*/  IMAD.WIDE R8, R41, 0x4, R4 ;  /* 0x0000000429087825 */ /* 0x008fe200078e0204 */
[----:B------:R-:W-:-:S03]  /*1023c0*/  ISETP.GE.AND P1, PT, R36, c[0x0][0x17c], PT ;  /* 0x00005f0024007a0c */ /* 0x000fc60003f26270 */
[----:B------:R-:W-:Y:S01]  /*1023d0*/  IMAD.WIDE R24, R37, 0x4, R172 ;  /* 0x0000000425187825 */ /* 0x000fe200078e02ac */
[----:B------:R-:W-:Y:S01]  /*1023e0*/  @P4 STG.E [R16.64], R45 ;  /* 0x0000002d10004986 */ /* 0x000fe2000c101904 */
[----:B------:R-:W-:Y:S02]  /*1023f0*/  IADD3 R12, R115, 0x1d2, RZ ;  /* 0x000001d2730c7810 */ /* 0x000fe40007ffe0ff */
[----:B------:R2:W-:Y:S02]  /*102400*/  @P3 STG.E [R8.64], R77 ;  /* 0x0000004d08003986 */ /* 0x0005e4000c101904 */
[----:B------:R3:W-:Y:S01]  /*102410*/  @P6 STG.E [R20.64], R249 ;  /* 0x000000f914006986 */ /* 0x0007e2000c101904 */
[----:B------:R-:W-:Y:S02]  /*102420*/  ISETP.LT.AND P0, PT, R186, c[0x0][0x178], !P0 ;  /* 0x00005e00ba007a0c */ /* 0x000fe40004701270 */
[----:B------:R-:W-:Y:S01]  /*102430*/  ISETP.LT.AND P6, PT, R150, c[0x0][0x178], !P1 ;  /* 0x00005e0096007a0c */ /* 0x000fe20004fc1270 */
[----:B------:R4:W-:Y:S01]  /*102440*/  @P2 STG.E [R24.64], R42 ;  /* 0x0000002a18002986 */ /* 0x0009e2000c101904 */
[----:B-1----:R-:W-:Y:S01]  /*102450*/  IMAD.WIDE R2, R37, 0x4, R6 ;  /* 0x0000000425027825 */ /* 0x002fe200078e0206 */
[----:B------:R-:W-:-:S02]  /*102460*/  ISETP.LT.AND P3, PT, R151, c[0x0][0x178], !P1 ;  /* 0x00005e0097007a0c */ /* 0x000fc40004f61270 */
[----:B------:R-:W-:Y:S02]  /*102470*/  ISETP.GE.AND P4, PT, R12, c[0x0][0x17c], PT ;  /* 0x00005f000c007a0c */ /* 0x000fe40003f86270 */
[----:B------:R-:W-:Y:S01]  /*102480*/  ISETP.LT.AND P2, PT, R111, c[0x0][0x178], !P1 ;  /* 0x00005e006f007a0c */ /* 0x000fe20004f41270 */
[----:B------:R-:W-:Y:S01]  /*102490*/  IADD3 R12, R115, 0x1d3, RZ ;  /* 0x000001d3730c7810 */ /* 0x000fe20007ffe0ff */
[C---:B------:R-:W-:Y:S02]  /*1024a0*/  IADD3 R29, R37.reuse, c[0x0][0x198], RZ ;  /* 0x00006600251d7a10 */ /* 0x040fe40007ffe0ff */
[----:B------:R-:W-:Y:S01]  /*1024b0*/  ISETP.LT.AND P1, PT, R186, c[0x0][0x178], !P1 ;  /* 0x00005e00ba007a0c */ /* 0x000fe20004f21270 */
[----:B------:R1:W-:Y:S01]  /*1024c0*/  @P5 STG.E [R2.64], R74 ;  /* 0x0000004a02005986 */ /* 0x0003e2000c101904 */
[----:B--2---:R-:W-:Y:S01]  /*1024d0*/  IMAD.WIDE R8, R37, 0x4, R4 ;  /* 0x0000000425087825 */ /* 0x004fe200078e0204 */
[----:B------:R-:W-:-:S03]  /*1024e0*/  ISETP.GE.AND P5, PT, R12, c[0x0][0x17c], PT ;  /* 0x00005f000c007a0c */ /* 0x000fc60003fa6270 */
[----:B------:R-:W-:-:S04]  /*1024f0*/  IMAD.WIDE R12, R29, 0x4, R174 ;  /* 0x000000041d0c7825 */ /* 0x000fc800078e02ae */
[----:B------:R-:W-:-:S04]  /*102500*/  IMAD.WIDE R16, R29, 0x4, R172 ;  /* 0x000000041d107825 */ /* 0x000fc800078e02ac */
[C---:B---3--:R-:W-:Y:S01]  /*102510*/  IMAD.WIDE R20, R29.reuse, 0x4, R6 ;  /* 0x000000041d147825 */ /* 0x048fe200078e0206 */
[----:B------:R2:W-:Y:S03]  /*102520*/  @P0 STG.E [R8.64], R106 ;  /* 0x0000006a08000986 */ /* 0x0005e6000c101904 */
[----:B----4-:R-:W-:-:S04]  /*102530*/  IMAD.WIDE R24, R29, 0x4, R4 ;  /* 0x000000041d187825 */ /* 0x010fc800078e0204 */
[----:B------:R3:W-:Y:S02]  /*102540*/  @P6 STG.E [R12.64], R248 ;  /* 0x000000f80c006986 */ /* 0x0007e4000c101904 */
[----:B------:R4:W-:Y:S01]  /*102550*/  @P3 STG.E [R16.64], R43 ;  /* 0x0000002b10003986 */ /* 0x0009e2000c101904 */
[----:B------:R3:W-:Y:S01]  /*102560*/  @P2 STG.E [R20.64], R75 ;  /* 0x0000004b14002986 */ /* 0x0007e2000c101904 */
[----:B------:R-:W-:Y:S01]  /*102570*/  ISETP.LT.AND P2, PT, R150, c[0x0][0x178], !P4 ;  /* 0x00005e0096007a0c */ /* 0x000fe20006741270 */
[----:B------:R-:W-:Y:S01]  /*102580*/  @P1 STG.E [R24.64], R107 ;  /* 0x0000006b18001986 */ /* 0x000fe2000c101904 */
[----:B------:R-:W-:Y:S02]  /*102590*/  ISETP.LT.AND P3, PT, R151, c[0x0][0x178], !P4 ;  /* 0x00005e0097007a0c */ /* 0x000fe40006761270 */
[----:B------:R-:W-:Y:S02]  /*1025a0*/  ISETP.LT.AND P1, PT, R111, c[0x0][0x178], !P4 ;  /* 0x00005e006f007a0c */ /* 0x000fe40006721270 */
[----:B------:R-:W-:Y:S01]  /*1025b0*/  IADD3 R29, R29, c[0x0][0x198], RZ ;  /* 0x000066001d1d7a10 */ /* 0x000fe20007ffe0ff */
[----:B------:R-:W-:Y:S01]  /*1025c0*/  ISETP.LT.AND P4, PT, R186, c[0x0][0x178], !P4 ;  /* 0x00005e00ba007a0c */ /* 0x000fe20006781270 */
[----:B------:R-:W-:-:S03]  /*1025d0*/  ISETP.LT.AND P6, PT, R150, c[0x0][0x178], !P5 ;  /* 0x00005e0096007a0c */ /* 0x000fc60006fc1270 */
[----:B-1----:R-:W-:-:S04]  /*1025e0*/  IMAD.WIDE R2, R29, 0x4, R174 ;  /* 0x000000041d027825 */ /* 0x002fc800078e02ae */
[----:B--2---:R-:W-:-:S04]  /*1025f0*/  IMAD.WIDE R8, R29, 0x4, R172 ;  /* 0x000000041d087825 */ /* 0x004fc800078e02ac */
[C---:B---3--:R-:W-:Y:S01]  /*102600*/  IMAD.WIDE R12, R29.reuse, 0x4, R6 ;  /* 0x000000041d0c7825 */ /* 0x048fe200078e0206 */
[----:B------:R-:W-:Y:S02]  /*102610*/  IADD3 R33, R29, c[0x0][0x198], RZ ;  /* 0x000066001d217a10 */ /* 0x000fe40007ffe0ff */
[----:B------:R-:W-:Y:S01]  /*102620*/  IADD3 R28, R115, 0x1d4, RZ ;  /* 0x000001d4731c7810 */ /* 0x000fe20007ffe0ff */
[----:B------:R1:W-:Y:S01]  /*102630*/  @P2 STG.E [R2.64], R238 ;  /* 0x000000ee02002986 */ /* 0x0003e2000c101904 */
[----:B------:R2:W-:Y:S02]  /*102640*/  @P3 STG.E [R8.64], R38 ;  /* 0x0000002608003986 */ /* 0x0005e4000c101904 */
[----:B----4-:R-:W-:-:S04]  /*102650*/  IMAD.WIDE R16, R29, 0x4, R4 ;  /* 0x000000041d107825 */ /* 0x010fc800078e0204 */
[----:B------:R3:W-:Y:S02]  /*102660*/  @P1 STG.E [R12.64], R70 ;  /* 0x000000460c001986 */ /* 0x0007e4000c101904 */
[----:B------:R-:W-:Y:S01]  /*102670*/  IMAD.WIDE R20, R33, 0x4, R174 ;  /* 0x0000000421147825 */ /* 0x000fe200078e02ae */
[----:B------:R-:W-:Y:S02]  /*102680*/  ISETP.LT.AND P1, PT, R151, c[0x0][0x178], !P5 ;  /* 0x00005e0097007a0c */ /* 0x000fe40006f21270 */
[----:B------:R-:W-:Y:S02]  /*102690*/  ISETP.LT.AND P3, PT, R111, c[0x0][0x178], !P5 ;  /* 0x00005e006f007a0c */ /* 0x000fe40006f61270 */
[----:B------:R-:W-:Y:S01]  /*1026a0*/  ISETP.GE.AND P0, PT, R28, c[0x0][0x17c], PT ;  /* 0x00005f001c007a0c */ /* 0x000fe20003f06270 */
[----:B------:R-:W-:Y:S01]  /*1026b0*/  ISETP.LT.AND P5, PT, R186, c[0x0][0x178], !P5 ;  /* 0x00005e00ba007a0c */ /* 0x000fe20006fa1270 */
[----:B------:R4:W-:Y:S01]  /*1026c0*/  @P4 STG.E [R16.64], R102 ;  /* 0x0000006610004986 */ /* 0x0009e2000c101904 */
[----:B------:R4:W-:Y:S01]  /*1026d0*/  @P6 STG.E [R20.64], R239 ;  /* 0x000000ef14006986 */ /* 0x0009e2000c101904 */
[----:B------:R-:W-:Y:S01]  /*1026e0*/  ISETP.LT.AND P6, PT, R150, c[0x0][0x178], !P0 ;  /* 0x00005e0096007a0c */ /* 0x000fe200047c1270 */
[C---:B-1----:R-:W-:Y:S01]  /*1026f0*/  IMAD.WIDE R2, R33.reuse, 0x4, R172 ;  /* 0x0000000421027825 */ /* 0x042fe200078e02ac */
[----:B------:R-:W-:-:S03]  /*102700*/  IADD3 R29, R33, c[0x0][0x198], RZ ;  /* 0x00006600211d7a10 */ /* 0x000fc60007ffe0ff */
[----:B--2---:R-:W-:Y:S01]  /*102710*/  IMAD.WIDE R8, R33, 0x4, R6 ;  /* 0x0000000421087825 */ /* 0x004fe200078e0206 */
[----:B------:R-:W-:-:S03]  /*102720*/  IADD3 R24, R115, 0x1d5, RZ ;  /* 0x000001d573187810 */ /* 0x000fc60007ffe0ff */
[----:B---3--:R-:W-:Y:S01]  /*102730*/  IMAD.WIDE R12, R33, 0x4, R4 ;  /* 0x00000004210c7825 */ /* 0x008fe200078e0204 */
[----:B------:R-:W-:Y:S01]  /*102740*/  ISETP.LT.AND P4, PT, R151, c[0x0][0x178], !P0 ;  /* 0x00005e0097007a0c */ /* 0x000fe20004781270 */
[----:B------:R1:W-:Y:S01]  /*102750*/  @P1 STG.E [R2.64], R39 ;  /* 0x0000002702001986 */ /* 0x0003e2000c101904 */
[----:B------:R-:W-:Y:S01]  /*102760*/  ISETP.GE.AND P2, PT, R24, c[0x0][0x17c], PT ;  /* 0x00005f0018007a0c */ /* 0x000fe20003f46270 */
[----:B------:R2:W-:Y:S02]  /*102770*/  @P3 STG.E [R8.64], R71 ;  /* 0x0000004708003986 */ /* 0x0005e4000c101904 */
[----:B----4-:R-:W-:Y:S01]  /*102780*/  IMAD.WIDE R16, R29, 0x4, R174 ;  /* 0x000000041d107825 */ /* 0x010fe200078e02ae */
[----:B------:R3:W-:Y:S01]  /*102790*/  @P5 STG.E [R12.64], R103 ;  /* 0x000000670c005986 */ /* 0x0007e2000c101904 */
[----:B------:R-:W-:Y:S02]  /*1027a0*/  ISETP.LT.AND P5, PT, R111, c[0x0][0x178], !P0 ;  /* 0x00005e006f007a0c */ /* 0x000fe400047a1270 */
[----:B------:R-:W-:Y:S01]  /*1027b0*/  ISETP.LT.AND P0, PT, R186, c[0x0][0x178], !P0 ;  /* 0x00005e00ba007a0c */ /* 0x000fe20004701270 */
[----:B------:R-:W-:Y:S01]  /*1027c0*/  ISETP.LT.AND P1, PT, R150, c[0x0][0x178], !P2 ;  /* 0x00005e0096007a0c */ /* 0x000fe20005721270 */
[----:B------:R4:W-:Y:S01]  /*1027d0*/  @P6 STG.E [R16.64], R230 ;  /* 0x000000e610006986 */ /* 0x0009e2000c101904 */
[----:B------:R-:W-:Y:S01]  /*1027e0*/  ISETP.LT.AND P3, PT, R151, c[0x0][0x178], !P2 ;  /* 0x00005e0097007a0c */ /* 0x000fe20005761270 */
[----:B------:R-:W-:-:S04]  /*1027f0*/  IMAD.WIDE R20, R29, 0x4, R172 ;  /* 0x000000041d147825 */ /* 0x000fc800078e02ac */
[----:B-1----:R-:W-:Y:S01]  /*102800*/  IMAD.WIDE R2, R29, 0x4, R6 ;  /* 0x000000041d027825 */ /* 0x002fe200078e0206 */
[----:B------:R-:W-:-:S03]  /*102810*/  ISETP.LT.AND P6, PT, R111, c[0x0][0x178], !P2 ;  /* 0x00005e006f007a0c */ /* 0x000fc600057c1270 */
[C---:B--2---:R-:W-:Y:S01]  /*102820*/  IMAD.WIDE R8, R29.reuse, 0x4, R4 ;  /* 0x000000041d087825 */ /* 0x044fe200078e0204 */
[----:B------:R-:W-:Y:S02]  /*102830*/  IADD3 R29, R29, c[0x0][0x198], RZ ;  /* 0x000066001d1d7a10 */ /* 0x000fe40007ffe0ff */
[----:B------:R-:W-:Y:S01]  /*102840*/  IADD3 R25, R115, 0x1d6, RZ ;  /* 0x000001d673197810 */ /* 0x000fe20007ffe0ff */
[----:B------:R1:W-:Y:S02]  /*102850*/  @P4 STG.E [R20.64], R34 ;  /* 0x0000002214004986 */ /* 0x0003e4000c101904 */
[----:B---3--:R-:W-:-:S04]  /*102860*/  IMAD.WIDE R12, R29, 0x4, R174 ;  /* 0x000000041d0c7825 */ /* 0x008fc800078e02ae */
[----:B----4-:R-:W-:Y:S01]  /*102870*/  IMAD.WIDE R16, R29, 0x4, R172 ;  /* 0x000000041d107825 */ /* 0x010fe200078e02ac */
[----:B------:R-:W-:Y:S01]  /*102880*/  ISETP.GE.AND P4, PT, R25, c[0x0][0x17c], PT ;  /* 0x00005f0019007a0c */ /* 0x000fe20003f86270 */
[----:B------:R2:W-:Y:S02]  /*102890*/  @P5 STG.E [R2.64], R66 ;  /* 0x0000004202005986 */ /* 0x0005e4000c101904 */
[----:B------:R3:W-:Y:S01]  /*1028a0*/  @P0 STG.E [R8.64], R98 ;  /* 0x0000006208000986 */ /* 0x0007e2000c101904 */
[----:B------:R-:W-:Y:S01]  /*1028b0*/  ISETP.LT.AND P2, PT, R186, c[0x0][0x178], !P2 ;  /* 0x00005e00ba007a0c */ /* 0x000fe20005741270 */
[----:B------:R4:W-:Y:S02]  /*1028c0*/  @P1 STG.E [R12.64], R231 ;  /* 0x000000e70c001986 */ /* 0x0009e4000c101904 */
[----:B-1----:R-:W-:Y:S01]  /*1028d0*/  IMAD.WIDE R20, R29, 0x4, R6 ;  /* 0x000000041d147825 */ /* 0x002fe200078e0206 */
[----:B------:R-:W-:Y:S01]  /*1028e0*/  ISETP.LT.AND P0, PT, R150, c[0x0][0x178], !P4 ;  /* 0x00005e0096007a0c */ /* 0x000fe20006701270 */
[----:B------:R1:W-:Y:S03]  /*1028f0*/  @P3 STG.E [R16.64], R35 ;  /* 0x0000002310003986 */ /* 0x0003e6000c101904 */
[----:B------:R1:W-:Y:S01]  /*102900*/  @P6 STG.E [R20.64], R67 ;  /* 0x0000004314006986 */ /* 0x0003e2000c101904 */
[----:B------:R-:W-:-:S02]  /*102910*/  ISETP.LT.AND P1, PT, R151, c[0x0][0x178], !P4 ;  /* 0x00005e0097007a0c */ /* 0x000fc40006721270 */
[----:B------:R-:W-:Y:S02]  /*102920*/  ISETP.LT.AND P6, PT, R111, c[0x0][0x178], !P4 ;  /* 0x00005e006f007a0c */ /* 0x000fe400067c1270 */
[----:B------:R-:W-:Y:S02]  /*102930*/  IADD3 R25, R29, c[0x0][0x198], RZ ;  /* 0x000066001d197a10 */ /* 0x000fe40007ffe0ff */
[----:B------:R-:W-:Y:S01]  /*102940*/  IADD3 R24, R115, 0x1d7, RZ ;  /* 0x000001d773187810 */ /* 0x000fe20007ffe0ff */
[----:B--2---:R-:W-:-:S04]  /*102950*/  IMAD.WIDE R2, R29, 0x4, R4 ;  /* 0x000000041d027825 */ /* 0x004fc800078e0204 */
[----:B---3--:R-:W-:-:S04]  /*102960*/  IMAD.WIDE R8, R25, 0x4, R174 ;  /* 0x0000000419087825 */ /* 0x008fc800078e02ae */
[----:B----4-:R-:W-:Y:S01]  /*102970*/  IMAD.WIDE R12, R25, 0x4, R172 ;  /* 0x00000004190c7825 */ /* 0x010fe200078e02ac */
[----:B------:R-:W-:-:S03]  /*102980*/  ISETP.GE.AND P5, PT, R24, c[0x0][0x17c], PT ;  /* 0x00005f0018007a0c */ /* 0x000fc60003fa6270 */
[----:B-1----:R-:W-:Y:S01]  /*102990*/  IMAD.WIDE R16, R25, 0x4, R6 ;  /* 0x0000000419107825 */ /* 0x002fe200078e0206 */
[----:B------:R1:W-:Y:S01]  /*1029a0*/  @P2 STG.E [R2.64], R99 ;  /* 0x0000006302002986 */ /* 0x0003e2000c101904 */
[----:B------:R-:W-:Y:S02]  /*1029b0*/  ISETP.LT.AND P4, PT, R186, c[0x0][0x178], !P4 ;  /* 0x00005e00ba007a0c */ /* 0x000fe40006781270 */
[----:B------:R2:W-:Y:S01]  /*1029c0*/  @P0 STG.E [R8.64], R222 ;  /* 0x000000de08000986 */ /* 0x0005e2000c101904 */
[----:B------:R-:W-:Y:S01]  /*1029d0*/  ISETP.LT.AND P0, PT, R150, c[0x0][0x178], !P5 ;  /* 0x00005e0096007a0c */ /* 0x000fe20006f01270 */
[----:B------:R3:W-:Y:S01]  /*1029e0*/  @P1 STG.E [R12.64], R30 ;  /* 0x0000001e0c001986 */ /* 0x0007e2000c101904 */
[----:B------:R4:W-:Y:S01]  /*1029f0*/  @P6 STG.E [R16.64], R62 ;  /* 0x0000003e10006986 */ /* 0x0009e2000c101904 */
[----:B------:R-:W-:Y:S02]  /*102a00*/  ISETP.LT.AND P1, PT, R151, c[0x0][0x178], !P5 ;  /* 0x00005e0097007a0c */ /* 0x000fe40006f21270 */
[----:B------:R-:W-:-:S02]  /*102a10*/  ISETP.LT.AND P6, PT, R111, c[0x0][0x178], !P5 ;  /* 0x00005e006f007a0c */ /* 0x000fc40006fc1270 */
[----:B------:R-:W-:Y:S01]  /*102a20*/  IADD3 R29, R25, c[0x0][0x198], RZ ;  /* 0x00006600191d7a10 */ /* 0x000fe20007ffe0ff */
[----:B------:R-:W-:Y:S01]  /*102a30*/  ISETP.LT.AND P5, PT, R186, c[0x0][0x178], !P5 ;  /* 0x00005e00ba007a0c */ /* 0x000fe20006fa1270 */
[----:B------:R-:W-:Y:S01]  /*102a40*/  IADD3 R24, R115, 0x1d8, RZ ;  /* 0x000001d873187810 */ /* 0x000fe20007ffe0ff */
[----:B------:R-:W-:-:S04]  /*102a50*/  IMAD.WIDE R20, R25, 0x4, R4 ;  /* 0x0000000419147825 */ /* 0x000fc800078e0204 */
[----:B-1----:R-:W-:-:S04]  /*102a60*/  IMAD.WIDE R2, R29, 0x4, R174 ;  /* 0x000000041d027825 */ /* 0x002fc800078e02ae */
[----:B--2---:R-:W-:-:S04]  /*102a70*/  IMAD.WIDE R8, R29, 0x4, R172 ;  /* 0x000000041d087825 */ /* 0x004fc800078e02ac */
[----:B---3--:R-:W-:Y:S01]  /*102a80*/  IMAD.WIDE R12, R29, 0x4, R6 ;  /* 0x000000041d0c7825 */ /* 0x008fe200078e0206 */
[----:B------:R-:W-:-:S03]  /*102a90*/  ISETP.GE.AND P3, PT, R24, c[0x0][0x17c], PT ;  /* 0x00005f0018007a0c */ /* 0x000fc60003f66270 */
[----:B----4-:R-:W-:Y:S01]  /*102aa0*/  IMAD.WIDE R16, R29, 0x4, R4 ;  /* 0x000000041d107825 */ /* 0x010fe200078e0204 */
[----:B------:R-:W-:Y:S01]  /*102ab0*/  IADD3 R24, R115, 0x1d9, RZ ;  /* 0x000001d973187810 */ /* 0x000fe20007ffe0ff */
[----:B------:R1:W-:Y:S02]  /*102ac0*/  @P4 STG.E [R20.64], R94 ;  /* 0x0000005e14004986 */ /* 0x0003e4000c101904 */
[----:B------:R2:W-:Y:S02]  /*102ad0*/  @P0 STG.E [R2.64], R223 ;  /* 0x000000df02000986 */ /* 0x0005e4000c101904 */
[----:B------:R3:W-:Y:S01]  /*102ae0*/  @P1 STG.E [R8.64], R31 ;  /* 0x0000001f08001986 */ /* 0x0007e2000c101904 */
[----:B------:R-:W-:Y:S01]  /*102af0*/  ISETP.LT.AND P4, PT, R150, c[0x0][0x178], !P3 ;  /* 0x00005e0096007a0c */ /* 0x000fe20005f81270 */
[----:B------:R4:W-:Y:S01]  /*102b00*/  @P6 STG.E [R12.64], R63 ;  /* 0x0000003f0c006986 */ /* 0x0009e2000c101904 */
[----:B------:R-:W-:Y:S02]  /*102b10*/  ISETP.GE.AND P2, PT, R24, c[0x0][0x17c], PT ;  /* 0x00005f0018007a0c */ /* 0x000fe40003f46270 */
[----:B------:R-:W-:Y:S01]  /*102b20*/  ISETP.LT.AND P1, PT, R151, c[0x0][0x178], !P3 ;  /* 0x00005e0097007a0c */ /* 0x000fe20005f21270 */
[----:B------:R4:W-:Y:S01]  /*102b30*/  @P5 STG.E [R16.64], R95 ;  /* 0x0000005f10005986 */ /* 0x0009e2000c101904 */
[----:B------:R-:W-:-:S02]  /*102b40*/  ISETP.LT.AND P5, PT, R111, c[0x0][0x178], !P3 ;  /* 0x00005e006f007a0c */ /* 0x000fc40005fa1270 */
[----:B------:R-:W-:Y:S01]  /*102b50*/  IADD3 R25, R29, c[0x0][0x198], RZ ;  /* 0x000066001d197a10 */ /* 0x000fe20007ffe0ff */
[----:B------:R-:W-:Y:S01]  /*102b60*/  ISETP.LT.AND P3, PT, R186, c[0x0][0x178], !P3 ;  /* 0x00005e00ba007a0c */ /* 0x000fe20005f61270 */
[----:B------:R-:W-:Y:S02]  /*102b70*/  ISETP.LT.AND P6, PT, R150, c[0x0][0x178], !P2 ;  /* 0x00005e0096007a0c */ /* 0x000fe400057c1270 */
[C---:B------:R-:W-:Y:S01]  /*102b80*/  IADD3 R29, R25.reuse, c[0x0][0x198], RZ ;  /* 0x00006600191d7a10 */ /* 0x040fe20007ffe0ff */
[----:B-1----:R-:W-:-:S04]  /*102b90*/  IMAD.WIDE R20, R25, 0x4, R174 ;  /* 0x0000000419147825 */ /* 0x002fc800078e02ae */
[----:B--2---:R-:W-:-:S04]  /*102ba0*/  IMAD.WIDE R2, R25, 0x4, R172 ;  /* 0x0000000419027825 */ /* 0x004fc800078e02ac */
[----:B---3--:R-:W-:Y:S01]  /*102bb0*/  IMAD.WIDE R8, R25, 0x4, R6 ;  /* 0x0000000419087825 */ /* 0x008fe200078e0206 */
[----:B------:R-:W-:-:S03]  /*102bc0*/  IADD3 R24, R115, 0x1da, RZ ;  /* 0x000001da73187810 */ /* 0x000fc60007ffe0ff */
[----:B----4-:R-:W-:Y:S01]  /*102bd0*/  IMAD.WIDE R12, R25, 0x4, R4 ;  /* 0x00000004190c7825 */ /* 0x010fe200078e0204 */
[----:B------:R1:W-:Y:S03]  /*102be0*/  @P4 STG.E [R20.64], R242 ;  /* 0x000000f214004986 */ /* 0x0003e6000c101904 */
[----:B------:R-:W-:-:S04]  /*102bf0*/  IMAD.WIDE R16, R29, 0x4, R174 ;  /* 0x000000041d107825 */ /* 0x000fc800078e02ae */
[----:B------:R2:W-:Y:S01]  /*102c00*/  @P1 STG.E [R2.64], R26 ;  /* 0x0000001a02001986 */ /* 0x0005e2000c101904 */
[----:B------:R-:W-:Y:S01]  /*102c10*/  ISETP.GE.AND P0, PT, R24, c[0x0][0x17c], PT ;  /* 0x00005f0018007a0c */ /* 0x000fe20003f06270 */
[----:B------:R3:W-:Y:S01]  /*102c20*/  @P5 STG.E [R8.64], R58 ;  /* 0x0000003a08005986 */ /* 0x0007e2000c101904 */
[----:B------:R-:W-:Y:S01]  /*102c30*/  ISETP.LT.AND P4, PT, R151, c[0x0][0x178], !P2 ;  /* 0x00005e0097007a0c */ /* 0x000fe20005781270 */
[----:B------:R4:W-:Y:S01]  /*102c40*/  @P3 STG.E [R12.64], R90 ;  /* 0x0000005a0c003986 */ /* 0x0009e2000c101904 */
[----:B------:R-:W-:Y:S01]  /*102c50*/  ISETP.LT.AND P3, PT, R111, c[0x0][0x178], !P2 ;  /* 0x00005e006f007a0c */ /* 0x000fe20005761270 */
[----:B------:R4:W-:Y:S01]  /*102c60*/  @P6 STG.E [R16.64], R243 ;  /* 0x000000f310006986 */ /* 0x0009e2000c101904 */
[----:B------:R-:W-:Y:S02]  /*102c70*/  ISETP.LT.AND P2, PT, R186, c[0x0][0x178], !P2 ;  /* 0x00005e00ba007a0c */ /* 0x000fe40005741270 */
[----:B------:R-:W-:Y:S02]  /*102c80*/  ISETP.LT.AND P6, PT, R150, c[0x0][0x178], !P0 ;  /* 0x00005e0096007a0c */ /* 0x000fe400047c1270 */
[----:B------:R-:W-:-:S02]  /*102c90*/  ISETP.LT.AND P5, PT, R151, c[0x0][0x178], !P0 ;  /* 0x00005e0097007a0c */ /* 0x000fc400047a1270 */
[C---:B------:R-:W-:Y:S01]  /*102ca0*/  IADD3 R25, R29.reuse, c[0x0][0x198], RZ ;  /* 0x000066001d197a10 */ /* 0x040fe20007ffe0ff */
[----:B-1----:R-:W-:Y:S01]  /*102cb0*/  IMAD.WIDE R20, R29, 0x4, R172 ;  /* 0x000000041d147825 */ /* 0x002fe200078e02ac */
[----:B------:R-:W-:-:S03]  /*102cc0*/  IADD3 R24, R115, 0x1db, RZ ;  /* 0x000001db73187810 */ /* 0x000fc60007ffe0ff */
[----:B--2---:R-:W-:-:S04]  /*102cd0*/  IMAD.WIDE R2, R29, 0x4, R6 ;  /* 0x000000041d027825 */ /* 0x004fc800078e0206 */
[----:B---3--:R-:W-:-:S04]  /*102ce0*/  IMAD.WIDE R8, R29, 0x4, R4 ;  /* 0x000000041d087825 */ /* 0x008fc800078e0204 */
[----:B----4-:R-:W-:-:S04]  /*102cf0*/  IMAD.WIDE R12, R25, 0x4, R174 ;  /* 0x00000004190c7825 */ /* 0x010fc800078e02ae */
[----:B------:R-:W-:Y:S01]  /*102d00*/  IMAD.WIDE R16, R25, 0x4, R172 ;  /* 0x0000000419107825 */ /* 0x000fe200078e02ac */
[----:B------:R-:W-:Y:S01]  /*102d10*/  ISETP.GE.AND P1, PT, R24, c[0x0][0x17c], PT ;  /* 0x00005f0018007a0c */ /* 0x000fe20003f26270 */
[----:B------:R1:W-:Y:S02]  /*102d20*/  @P4 STG.E [R20.64], R27 ;  /* 0x0000001b14004986 */ /* 0x0003e4000c101904 */
[----:B------:R2:W-:Y:S01]  /*102d30*/  @P3 STG.E [R2.64], R59 ;  /* 0x0000003b02003986 */ /* 0x0005e2000c101904 */
[----:B------:R-:W-:Y:S01]  /*102d40*/  ISETP.LT.AND P4, PT, R111, c[0x0][0x178], !P0 ;  /* 0x00005e006f007a0c */ /* 0x000fe20004781270 */
[----:B------:R3:W-:Y:S01]  /*102d50*/  @P2 STG.E [R8.64], R91 ;  /* 0x0000005b08002986 */ /* 0x0007e2000c101904 */
[----:B------:R4:W-:Y:S01]  /*102d60*/  @P6 STG.E [R12.64], R234 ;  /* 0x000000ea0c006986 */ /* 0x0009e2000c101904 */
[----:B------:R-:W-:Y:S01]  /*102d70*/  ISETP.LT.AND P0, PT, R186, c[0x0][0x178], !P0 ;  /* 0x00005e00ba007a0c */ /* 0x000fe20004701270 */
[----:B------:R4:W-:Y:S01]  /*102d80*/  @P5 STG.E [R16.64], R22 ;  /* 0x0000001610005986 */ /* 0x0009e2000c101904 */
[----:B------:R-:W-:-:S02]  /*102d90*/  ISETP.LT.AND P6, PT, R150, c[0x0][0x178], !P1 ;  /* 0x00005e0096007a0c */ /* 0x000fc40004fc1270 */
[----:B------:R-:W-:Y:S02]  /*102da0*/  ISETP.LT.AND P5, PT, R151, c[0x0][0x178], !P1 ;  /* 0x00005e0097007a0c */ /* 0x000fe40004fa1270 */
[----:B------:R-:W-:Y:S02]  /*102db0*/  ISETP.LT.AND P2, PT, R111, c[0x0][0x178], !P1 ;  /* 0x00005e006f007a0c */ /* 0x000fe40004f41270 */
[C---:B-1----:R-:W-:Y:S01]  /*102dc0*/  IADD3 R27, R25.reuse, c[0x0][0x198], RZ ;  /* 0x00006600191b7a10 */ /* 0x042fe20007ffe0ff */
[----:B------:R-:W-:-:S04]  /*102dd0*/  IMAD.WIDE R20, R25, 0x4, R6 ;  /* 0x0000000419147825 */ /* 0x000fc800078e0206 */
[----:B--2---:R-:W-:Y:S01]  /*102de0*/  IMAD.WIDE R2, R25, 0x4, R4 ;  /* 0x0000000419027825 */ /* 0x004fe200078e0204 */
[----:B------:R-:W-:-:S03]  /*102df0*/  IADD3 R24, R115, 0x1dc, RZ ;  /* 0x000001dc73187810 */ /* 0x000fc60007ffe0ff */
[----:B---3--:R-:W-:-:S04]  /*102e00*/  IMAD.WIDE R8, R27, 0x4, R174 ;  /* 0x000000041b087825 */ /* 0x008fc800078e02ae */
[----:B----4-:R-:W-:-:S04]  /*102e10*/  IMAD.WIDE R12, R27, 0x4, R172 ;  /* 0x000000041b0c7825 */ /* 0x010fc800078e02ac */
[----:B------:R-:W-:Y:S01]  /*102e20*/  IMAD.WIDE R16, R27, 0x4, R6 ;  /* 0x000000041b107825 */ /* 0x000fe200078e0206 */
[----:B------:R1:W-:Y:S01]  /*102e30*/  @P4 STG.E [R20.64], R54 ;  /* 0x0000003614004986 */ /* 0x0003e2000c101904 */
[----:B------:R-:W-:Y:S02]  /*102e40*/  ISETP.GE.AND P3, PT, R24, c[0x0][0x17c], PT ;  /* 0x00005f0018007a0c */ /* 0x000fe40003f66270 */
[----:B------:R2:W-:Y:S01]  /*102e50*/  @P0 STG.E [R2.64], R86 ;  /* 0x0000005602000986 */ /* 0x0005e2000c101904 */
[----:B------:R-:W-:Y:S01]  /*102e60*/  ISETP.LT.AND P4, PT, R186, c[0x0][0x178], !P1 ;  /* 0x00005e00ba007a0c */ /* 0x000fe20004f81270 */
[----:B------:R3:W-:Y:S01]  /*102e70*/  @P6 STG.E [R8.64], R235 ;  /* 0x000000eb08006986 */ /* 0x0007e2000c101904 */
[----:B------:R4:W-:Y:S02]  /*102e80*/  @P5 STG.E [R12.64], R23 ;  /* 0x000000170c005986 */ /* 0x0009e4000c101904 */
[----:B------:R2:W-:Y:S01]  /*102e90*/  @P2 STG.E [R16.64], R55 ;  /* 0x0000003710002986 */ /* 0x0005e2000c101904 */
[----:B------:R-:W-:-:S02]  /*102ea0*/  ISETP.LT.AND P2, PT, R150, c[0x0][0x178], !P3 ;  /* 0x00005e0096007a0c */ /* 0x000fc40005f41270 */
[----:B------:R-:W-:Y:S02]  /*102eb0*/  IADD3 R24, R115, 0x1dd, RZ ;  /* 0x000001dd73187810 */ /* 0x000fe40007ffe0ff */
[----:B------:R-:W-:Y:S01]  /*102ec0*/  ISETP.LT.AND P0, PT, R151, c[0x0][0x178], !P3 ;  /* 0x00005e0097007a0c */ /* 0x000fe20005f01270 */
[C---:B-1----:R-:W-:Y:S01]  /*102ed0*/  IMAD.WIDE R20, R27.reuse, 0x4, R4 ;  /* 0x000000041b147825 */ /* 0x042fe200078e0204 */
[----:B------:R-:W-:Y:S02]  /*102ee0*/  IADD3 R27, R27, c[0x0][0x198], RZ ;  /* 0x000066001b1b7a10 */ /* 0x000fe40007ffe0ff */
[----:B------:R-:W-:Y:S01]  /*102ef0*/  ISETP.LT.AND P5, PT, R111, c[0x0][0x178], !P3 ;  /* 0x00005e006f007a0c */ /* 0x000fe20005fa1270 */
[----:B------:R-:W-:Y:S01]  /*102f00*/  ISETP.LT.AND P3, PT, R186, c[0x0][0x178], !P3 ;  /* 0x00005e00ba007a0c */ /* 0x000fe20005f61270 */
[----:B------:R-:W-:Y:S01]  /*102f10*/  ISETP.GE.AND P1, PT, R24, c[0x0][0x17c], PT ;  /* 0x00005f0018007a0c */ /* 0x000fe20003f26270 */
[C---:B--2---:R-:W-:Y:S01]  /*102f20*/  IMAD.WIDE R2, R27.reuse, 0x4, R174 ;  /* 0x000000041b027825 */ /* 0x044fe200078e02ae */
[----:B------:R-:W-:Y:S02]  /*102f30*/  @P4 STG.E [R20.64], R87 ;  /* 0x0000005714004986 */ /* 0x000fe4000c101904 */
[----:B------:R-:W-:Y:S01]  /*102f40*/  ISETP.LT.AND P4, PT, R150, c[0x0][0x178], !P1 ;  /* 0x00005e0096007a0c */ /* 0x000fe20004f81270 */
[----:B---3--:R-:W-:-:S04]  /*102f50*/  IMAD.WIDE R8, R27, 0x4, R172 ;  /* 0x000000041b087825 */ /* 0x008fc800078e02ac */
[----:B----4-:R-:W-:Y:S01]  /*102f60*/  IMAD.WIDE R12, R27, 0x4, R6 ;  /* 0x000000041b0c7825 */ /* 0x010fe200078e0206 */
[----:B------:R1:W-:Y:S01]  /*102f70*/  @P2 STG.E [R2.64], R226 ;  /* 0x000000e202002986 */ /* 0x0003e2000c101904 */
[----:B------:R-:W-:Y:S02]  /*102f80*/  IADD3 R22, R115, 0x1de, RZ ;  /* 0x000001de73167810 */ /* 0x000fe40007ffe0ff */
[C---:B------:R-:W-:Y:S01]  /*102f90*/  IADD3 R25, R27.reuse, c[0x0][0x198], RZ ;  /* 0x000066001b197a10 */ /* 0x040fe20007ffe0ff */
[----:B------:R-:W-:Y:S01]  /*102fa0*/  IMAD.WIDE R16, R27, 0x4, R4 ;  /* 0x000000041b107825 */ /* 0x000fe200078e0204 */
[----:B------:R-:W-:Y:S01]  /*102fb0*/  ISETP.LT.AND P2, PT, R151, c[0x0][0x178], !P1 ;  /* 0x00005e0097007a0c */ /* 0x000fe20004f41270 */
[----:B------:R2:W-:Y:S01]  /*102fc0*/  @P0 STG.E [R8.64], R18 ;  /* 0x0000001208000986 */ /* 0x0005e2000c101904 */
[----:B------:R-:W-:Y:S01]  /*102fd0*/  ISETP.GE.AND P6, PT, R22, c[0x0][0x17c], PT ;  /* 0x00005f0016007a0c */ /* 0x000fe20003fc6270 */
[----:B------:R3:W-:Y:S02]  /*102fe0*/  @P5 STG.E [R12.64], R50 ;  /* 0x000000320c005986 */ /* 0x0007e4000c101904 */
[----:B------:R-:W-:Y:S01]  /*102ff0*/  IMAD.WIDE R22, R25, 0x4, R174 ;  /* 0x0000000419167825 */ /* 0x000fe200078e02ae */
[----:B------:R-:W-:Y:S01]  /*103000*/  @P3 STG.E [R16.64], R82 ;  /* 0x0000005210003986 */ /* 0x000fe2000c101904 */
[----:B------:R-:W-:-:S02]  /*103010*/  ISETP.LT.AND P3, PT, R111, c[0x0][0x178], !P1 ;  /* 0x00005e006f007a0c */ /* 0x000fc40004f61270 */
[----:B------:R-:W-:Y:S02]  /*103020*/  ISETP.LT.AND P1, PT, R186, c[0x0][0x178], !P1 ;  /* 0x00005e00ba007a0c */ /* 0x000fe40004f21270 */
[----:B-1----:R-:W-:Y:S01]  /*103030*/  IMAD.WIDE R2, R25, 0x4, R172 ;  /* 0x0000000419027825 */ /* 0x002fe200078e02ac */
[----:B------:R1:W-:Y:S01]  /*103040*/  @P4 STG.E [R22.64], R227 ;  /* 0x000000e316004986 */ /* 0x0003e2000c101904 */
[----:B------:R-:W-:Y:S02]  /*103050*/  ISETP.LT.AND P5, PT, R150, c[0x0][0x178], !P6 ;  /* 0x00005e0096007a0c */ /* 0x000fe400077a1270 */
[----:B------:R-:W-:Y:S02]  /*103060*/  ISETP.LT.AND P4, PT, R151, c[0x0][0x178], !P6 ;  /* 0x00005e0097007a0c */ /* 0x000fe40007781270 */
[----:B------:R-:W-:Y:S02]  /*103070*/  IADD3 R20, R115, 0x1df, RZ ;  /* 0x000001df73147810 */ /* 0x000fe40007ffe0ff */
[C---:B------:R-:W-:Y:S01]  /*103080*/  IADD3 R27, R25.reuse, c[0x0][0x198], RZ ;  /* 0x00006600191b7a10 */ /* 0x040fe20007ffe0ff */
[----:B------:R4:W-:Y:S01]  /*103090*/  @P2 STG.E [R2.64], R19 ;  /* 0x0000001302002986 */ /* 0x0009e2000c101904 */
[----:B--2---:R-:W-:-:S04]  /*1030a0*/  IMAD.WIDE R8, R25, 0x4, R6 ;  /* 0x0000000419087825 */ /* 0x004fc800078e0206 */
[----:B------:R-:W2:Y:S04]  /*1030b0*/  LDS.128 R16, [R0] ;  /* 0x0000000000107984 */ /* 0x000ea80000000c00 */
[----:B---3--:R-:W-:Y:S01]  /*1030c0*/  IMAD.WIDE R12, R25, 0x4, R4 ;  /* 0x00000004190c7825 */ /* 0x008fe200078e0204 */
[----:B------:R-:W-:-:S03]  /*1030d0*/  ISETP.GE.AND P0, PT, R20, c[0x0][0x17c], PT ;  /* 0x00005f0014007a0c */ /* 0x000fc60003f06270 */
[----:B------:R-:W-:-:S04]  /*1030e0*/  IMAD.WIDE R20, R27, 0x4, R174 ;  /* 0x000000041b147825 */ /* 0x000fc800078e02ae */
[----:B-1----:R-:W-:Y:S01]  /*1030f0*/  IMAD.WIDE R22, R27, 0x4, R172 ;  /* 0x000000041b167825 */ /* 0x002fe200078e02ac */
[----:B------:R1:W-:Y:S03]  /*103100*/  @P3 STG.E [R8.64], R51 ;  /* 0x0000003308003986 */ /* 0x0003e6000c101904 */
[----:B------:R3:W-:Y:S01]  /*103110*/  @P1 STG.E [R12.64], R83 ;  /* 0x000000530c001986 */ /* 0x0007e2000c101904 */
[----:B------:R-:W-:Y:S01]  /*103120*/  ISETP.LT.AND P1, PT, R111, c[0x0][0x178], !P6 ;  /* 0x00005e006f007a0c */ /* 0x000fe20007721270 */
[----:B------:R-:W-:Y:S01]  /*103130*/  ISETP.LT.AND P6, PT, R186, c[0x0][0x178], !P6 ;  /* 0x00005e00ba007a0c */ /* 0x000fe200077c1270 */
[----:B------:R3:W-:Y:S01]  /*103140*/  @P5 STG.E [R20.64], R10 ;  /* 0x0000000a14005986 */ /* 0x0007e2000c101904 */
[----:B------:R-:W-:Y:S01]  /*103150*/  ISETP.LT.AND P3, PT, R150, c[0x0][0x178], !P0 ;  /* 0x00005e0096007a0c */ /* 0x000fe20004761270 */
[----:B------:R3:W-:Y:S01]  /*103160*/  @P4 STG.E [R22.64], R14 ;  /* 0x0000000e16004986 */ /* 0x0007e2000c101904 */
[----:B------:R-:W-:-:S02]  /*103170*/  ISETP.LT.AND P4, PT, R151, c[0x0][0x178], !P0 ;  /* 0x00005e0097007a0c */ /* 0x000fc40004781270 */
[----:B------:R-:W-:Y:S02]  /*103180*/  IADD3 R29, R27, c[0x0][0x198], RZ ;  /* 0x000066001b1d7a10 */ /* 0x000fe40007ffe0ff */
[----:B------:R-:W-:Y:S02]  /*103190*/  ISETP.LT.AND P2, PT, R111, c[0x0][0x178], !P0 ;  /* 0x00005e006f007a0c */ /* 0x000fe40004741270 */
[----:B------:R-:W-:Y:S01]  /*1031a0*/  IADD3 R25, R115, 0x1e0, RZ ;  /* 0x000001e073197810 */ /* 0x000fe20007ffe0ff */
[----:B----4-:R-:W-:Y:S01]  /*1031b0*/  IMAD.WIDE R2, R27, 0x4, R6 ;  /* 0x000000041b027825 */ /* 0x010fe200078e0206 */
[----:B------:R-:W-:-:S03]  /*1031c0*/  ISETP.LT.AND P0, PT, R186, c[0x0][0x178], !P0 ;  /* 0x00005e00ba007a0c */ /* 0x000fc60004701270 */
[----:B-1----:R-:W-:-:S04]  /*1031d0*/  IMAD.WIDE R8, R27, 0x4, R4 ;  /* 0x000000041b087825 */ /* 0x002fc800078e0204 */
[----:B---3--:R-:W-:Y:S01]  /*1031e0*/  IMAD.WIDE R12, R29, 0x4, R174 ;  /* 0x000000041d0c7825 */ /* 0x008fe200078e02ae */
[----:B------:R-:W-:-:S03]  /*1031f0*/  ISETP.GE.AND P5, PT, R25, c[0x0][0x17c], PT ;  /* 0x00005f0019007a0c */ /* 0x000fc60003fa6270 */
[C---:B------:R-:W-:Y:S01]  /*103200*/  IMAD.WIDE R20, R29.reuse, 0x4, R172 ;  /* 0x000000041d147825 */ /* 0x040fe200078e02ac */
[----:B------:R1:W-:Y:S03]  /*103210*/  @P1 STG.E [R2.64], R46 ;  /* 0x0000002e02001986 */ /* 0x0003e6000c101904 */
[----:B------:R-:W-:Y:S02]  /*103220*/  @P6 STG.E [R8.64], R78 ;  /* 0x0000004e08006986 */ /* 0x000fe4000c101904 */
[----:B------:R-:W-:-:S04]  /*103230*/  IMAD.WIDE R22, R29, 0x4, R6 ;  /* 0x000000041d167825 */ /* 0x000fc800078e0206 */
[----:B------:R3:W-:Y:S01]  /*103240*/  @P3 STG.E [R12.64], R11 ;  /* 0x0000000b0c003986 */ /* 0x0007e2000c101904 */
[----:B------:R-:W-:Y:S01]  /*103250*/  ISETP.LT.AND P3, PT, R150, c[0x0][0x178], !P5 ;  /* 0x00005e0096007a0c */ /* 0x000fe20006f61270 */
[----:B------:R4:W-:Y:S01]  /*103260*/  @P4 STG.E [R20.64], R15 ;  /* 0x0000000f14004986 */ /* 0x0009e2000c101904 */
[----:B------:R-:W-:Y:S02]  /*103270*/  IADD3 R10, R115, 0x1e3, RZ ;  /* 0x000001e3730a7810 */ /* 0x000fe40007ffe0ff */
[----:B------:R-:W-:Y:S02]  /*103280*/  ISETP.LT.AND P4, PT, R151, c[0x0][0x178], !P5 ;  /* 0x00005e0097007a0c */ /* 0x000fe40006f81270 */
[----:B------:R-:W-:Y:S02]  /*103290*/  LOP3.LUT R249, R0, 0x20, RZ, 0x3c, !PT ;  /* 0x0000002000f97812 */ /* 0x000fe400078e3cff */
[----:B------:R-:W-:Y:S01]  /*1032a0*/  IADD3 R24, R115, 0x1e1, RZ ;  /* 0x000001e173187810 */ /* 0x000fe20007ffe0ff */
[C---:B-1----:R-:W-:Y:S01]  /*1032b0*/  IMAD.WIDE R2, R29.reuse, 0x4, R4 ;  /* 0x000000041d027825 */ /* 0x042fe200078e0204 */
[----:B------:R-:W-:-:S02]  /*1032c0*/  IADD3 R27, R29, c[0x0][0x198], RZ ;  /* 0x000066001d1b7a10 */ /* 0x000fc40007ffe0ff */
[----:B------:R-:W-:Y:S01]  /*1032d0*/  ISETP.LT.AND P6, PT, R111, c[0x0][0x178], !P5 ;  /* 0x00005e006f007a0c */ /* 0x000fe20006fc1270 */
[----:B------:R-:W-:Y:S01]  /*1032e0*/  @P2 STG.E [R22.64], R47 ;  /* 0x0000002f16002986 */ /* 0x000fe2000c101904 */
[----:B------:R-:W-:Y:S01]  /*1032f0*/  ISETP.LT.AND P5, PT, R186, c[0x0][0x178], !P5 ;  /* 0x00005e00ba007a0c */ /* 0x000fe20006fa1270 */
[----:B------:R1:W-:Y:S01]  /*103300*/  @P0 STG.E [R2.64], R79 ;  /* 0x0000004f02000986 */ /* 0x0003e2000c101904 */
[----:B------:R-:W-:Y:S02]  /*103310*/  IADD3 R14, R115, 0x1e2, RZ ;  /* 0x000001e2730e7810 */ /* 0x000fe40007ffe0ff */
[----:B------:R-:W-:Y:S02]  /*103320*/  ISETP.GE.AND P0, PT, R10, c[0x0][0x17c], PT ;  /* 0x00005f000a007a0c */ /* 0x000fe40003f06270 */
[----:B------:R-:W-:Y:S01]  /*103330*/  ISETP.GE.AND P1, PT, R24, c[0x0][0x17c], PT ;  /* 0x00005f0018007a0c */ /* 0x000fe20003f26270 */
[----:B------:R-:W1:Y:S01]  /*103340*/  LDS.128 R8, [R249] ;  /* 0x00000000f9087984 */ /* 0x000e620000000c00 */
[----:B------:R-:W-:Y:S01]  /*103350*/  IMAD.WIDE R24, R27, 0x4, R174 ;  /* 0x000000041b187825 */ /* 0x000fe200078e02ae */
[----:B------:R-:W-:-:S03]  /*103360*/  ISETP.GE.AND P2, PT, R14, c[0x0][0x17c], PT ;  /* 0x00005f000e007a0c */ /* 0x000fc60003f46270 */
[----:B---3--:R-:W-:-:S04]  /*103370*/  IMAD.WIDE R12, R27, 0x4, R172 ;  /* 0x000000041b0c7825 */ /* 0x008fc800078e02ac */
[----:B----4-:R-:W-:-:S04]  /*103380*/  IMAD.WIDE R14, R27, 0x4, R6 ;  /* 0x000000041b0e7825 */ /* 0x010fc800078e0206 */
[C---:B------:R-:W-:Y:S01]  /*103390*/  IMAD.WIDE R20, R27.reuse, 0x4, R4 ;  /* 0x000000041b147825 */ /* 0x040fe200078e0204 */
[----:B------:R3:W-:Y:S01]  /*1033a0*/  @P3 STG.E [R24.64], R136 ;  /* 0x0000008818003986 */ /* 0x0007e2000c101904 */
[----:B------:R-:W-:Y:S02]  /*1033b0*/  ISETP.LT.AND P3, PT, R150, c[0x0][0x178], !P1 ;  /* 0x00005e0096007a0c */ /* 0x000fe40004f61270 */
[----:B------:R-:W-:Y:S02]  /*1033c0*/  @P4 STG.E [R12.64], R168 ;  /* 0x000000a80c004986 */ /* 0x000fe4000c101904 */
[----:B------:R-:W-:Y:S01]  /*1033d0*/  @P6 STG.E [R14.64], R188 ;  /* 0x000000bc0e006986 */ /* 0x000fe2000c101904 */
[----:B------:R-:W-:Y:S02]  /*1033e0*/  IADD3 R29, R27, c[0x0][0x198], RZ ;  /* 0x000066001b1d7a10 */ /* 0x000fe40007ffe0ff */
[----:B------:R-:W-:Y:S01]  /*1033f0*/  ISETP.LT.AND P4, PT, R151, c[0x0][0x178], !P1 ;  /* 0x00005e0097007a0c */ /* 0x000fe20004f81270 */
[----:B--2---:R2:W-:Y:S01]  /*103400*/  @P5 STG.E [R20.64], R16 ;  /* 0x0000001014005986 */ /* 0x0045e2000c101904 */
[----:B------:R-:W-:Y:S01]  /*103410*/  ISETP.LT.AND P5, PT, R111, c[0x0][0x178], !P1 ;  /* 0x00005e006f007a0c */ /* 0x000fe20004fa1270 */
[----:B------:R-:W-:-:S02]  /*103420*/  ISETP.LT.AND P1, PT, R186, c[0x0][0x178], !P1 ;  /* 0x00005e00ba007a0c */ /* 0x000fc40004f21270 */
[C---:B-1----:R-:W-:Y:S01]  /*103430*/  IMAD.WIDE R2, R29.reuse, 0x4, R174 ;  /* 0x000000041d027825 */ /* 0x042fe200078e02ae */
[----:B------:R-:W-:Y:S02]  /*103440*/  ISETP.LT.AND P6, PT, R150, c[0x0][0x178], !P2 ;  /* 0x00005e0096007a0c */ /* 0x000fe400057c1270 */
[C---:B------:R-:W-:Y:S01]  /*103450*/  IADD3 R31, R29.reuse, c[0x0][0x198], RZ ;  /* 0x000066001d1f7a10 */ /* 0x040fe20007ffe0ff */
[----:B------:R-:W-:-:S04]  /*103460*/  IMAD.WIDE R22, R29, 0x4, R172 ;  /* 0x000000041d167825 */ /* 0x000fc800078e02ac */
[C---:B---3--:R-:W-:Y:S01]  /*103470*/  IMAD.WIDE R24, R29.reuse, 0x4, R6 ;  /* 0x000000041d187825 */ /* 0x048fe200078e0206 */
[----:B------:R1:W-:Y:S03]  /*103480*/  @P3 STG.E [R2.64], R137 ;  /* 0x0000008902003986 */ /* 0x0003e6000c101904 */
[----:B------:R-:W-:Y:S01]  /*103490*/  IMAD.WIDE R26, R29, 0x4, R4 ;  /* 0x000000041d1a7825 */ /* 0x000fe200078e0204 */
[----:B------:R-:W-:Y:S02]  /*1034a0*/  ISETP.LT.AND P3, PT, R151, c[0x0][0x178], !P2 ;  /* 0x00005e0097007a0c */ /* 0x000fe40005761270 */
[----:B------:R-:W-:Y:S01]  /*1034b0*/  LOP3.LUT R248, R0, 0x40, RZ, 0x3c, !PT ;  /* 0x0000004000f87812 */ /* 0x000fe200078e3cff */
[----:B--2---:R-:W-:Y:S01]  /*1034c0*/  IMAD.WIDE R20, R31, 0x4, R174 ;  /* 0x000000041f147825 */ /* 0x004fe200078e02ae */
[----:B------:R-:W-:Y:S03]  /*1034d0*/  @P4 STG.E [R22.64], R169 ;  /* 0x000000a916004986 */ /* 0x000fe6000c101904 */
[----:B------:R-:W-:Y:S02]  /*1034e0*/  @P5 STG.E [R24.64], R189 ;  /* 0x000000bd18005986 */ /* 0x000fe4000c101904 */
[----:B------:R2:W-:Y:S01]  /*1034f0*/  @P1 STG.E [R26.64], R17 ;  /* 0x000000111a001986 */ /* 0x0005e2000c101904 */
[----:B------:R-:W-:Y:S01]  /*103500*/  ISETP.LT.AND P1, PT, R111, c[0x0][0x178], !P2 ;  /* 0x00005e006f007a0c */ /* 0x000fe20005721270 */
[----:B------:R-:W-:Y:S01]  /*103510*/  ISETP.LT.AND P2, PT, R186, c[0x0][0x178], !P2 ;  /* 0x00005e00ba007a0c */ /* 0x000fe20005741270 */
[----:B------:R-:W3:Y:S04]  /*103520*/  LDS.128 R12, [R248] ;  /* 0x00000000f80c7984 */ /* 0x000ee80000000c00 */
[----:B------:R4:W-:Y:S01]  /*103530*/  @P6 STG.E [R20.64], R132 ;  /* 0x0000008414006986 */ /* 0x0009e2000c101904 */
[----:B------:R-:W-:Y:S01]  /*103540*/  ISETP.LT.AND P5, PT, R150, c[0x0][0x178], !P0 ;  /* 0x00005e0096007a0c */ /* 0x000fe200047a1270 */
[----:B-1----:R-:W-:Y:S01]  /*103550*/  IMAD.WIDE R2, R31, 0x4, R172 ;  /* 0x000000041f027825 */ /* 0x002fe200078e02ac */
[----:B------:R-:W-:-:S02]  /*103560*/  ISETP.LT.AND P6, PT, R151, c[0x0][0x178], !P0 ;  /* 0x00005e0097007a0c */ /* 0x000fc400047c1270 */
[----:B------:R-:W-:Y:S02]  /*103570*/  IADD3 R29, R31, c[0x0][0x198], RZ ;  /* 0x000066001f1d7a10 */ /* 0x000fe40007ffe0ff */
[----:B------:R-:W-:Y:S01]  /*103580*/  IADD3 R28, R115, 0x1e4, RZ ;  /* 0x000001e4731c7810 */ /* 0x000fe20007ffe0ff */
[----:B------:R1:W-:Y:S01]  /*103590*/  @P3 STG.E [R2.64], R164 ;  /* 0x000000a402003986 */ /* 0x0003e2000c101904 */
[----:B--2---:R-:W-:Y:S01]  /*1035a0*/  IMAD.WIDE R16, R31, 0x4, R6 ;  /* 0x000000041f107825 */ /* 0x004fe200078e0206 */
[----:B------:R-:W-:-:S03]  /*1035b0*/  ISETP.LT.AND P3, PT, R111, c[0x0][0x178], !P0 ;  /* 0x00005e006f007a0c */ /* 0x000fc60004761270 */
[----:B------:R-:W-:-:S04]  /*1035c0*/  IMAD.WIDE R22, R29, 0x4, R174 ;  /* 0x000000041d167825 */ /* 0x000fc800078e02ae */
[----:B----4-:R-:W-:Y:S01]  /*1035d0*/  IMAD.WIDE R20, R31, 0x4, R4 ;  /* 0x000000041f147825 */ /* 0x010fe200078e0204 */
[----:B------:R-:W-:-:S03]  /*1035e0*/  ISETP.GE.AND P4, PT, R28, c[0x0][0x17c], PT ;  /* 0x00005f001c007a0c */ /* 0x000fc60003f86270 */
[----:B------:R-:W-:Y:S01]  /*1035f0*/  IMAD.WIDE R24, R29, 0x4, R172 ;  /* 0x000000041d187825 */ /* 0x000fe200078e02ac */
[----:B------:R2:W-:Y:S03]  /*103600*/  @P1 STG.E [R16.64], R196 ;  /* 0x000000c410001986 */ /* 0x0005e6000c101904 */
[----:B------:R-:W-:Y:S01]  /*103610*/  @P2 STG.E [R20.64], R8 ;  /* 0x0000000814002986 */ /* 0x000fe2000c101904 */
[----:B------:R-:W-:Y:S01]  /*103620*/  ISETP.LT.AND P0, PT, R186, c[0x0][0x178], !P0 ;  /* 0x00005e00ba007a0c */ /* 0x000fe20004701270 */
[----:B------:R-:W-:Y:S01]  /*103630*/  @P5 STG.E [R22.64], R133 ;  /* 0x0000008516005986 */ /* 0x000fe2000c101904 */
[----:B------:R-:W-:Y:S01]  /*103640*/  ISETP.LT.AND P2, PT, R150, c[0x0][0x178], !P4 ;  /* 0x00005e0096007a0c */ /* 0x000fe20006741270 */
[----:B------:R4:W-:Y:S01]  /*103650*/  @P6 STG.E [R24.64], R165 ;  /* 0x000000a518006986 */ /* 0x0009e2000c101904 */
[----:B------:R-:W-:Y:S01]  /*103660*/  ISETP.LT.AND P5, PT, R151, c[0x0][0x178], !P4 ;  /* 0x00005e0097007a0c */ /* 0x000fe200067a1270 */
[----:B-1----:R-:W-:Y:S01]  /*103670*/  IMAD.WIDE R2, R29, 0x4, R6 ;  /* 0x000000041d027825 */ /* 0x002fe200078e0206 */
[----:B------:R-:W-:-:S02]  /*103680*/  ISETP.LT.AND P6, PT, R111, c[0x0][0x178], !P4 ;  /* 0x00005e006f007a0c */ /* 0x000fc400067c1270 */
[----:B------:R-:W-:Y:S02]  /*103690*/  IADD3 R31, R29, c[0x0][0x198], RZ ;  /* 0x000066001d1f7a10 */ /* 0x000fe40007ffe0ff */
[C---:B------:R-:W-:Y:S01]  /*1036a0*/  IADD3 R26, R115.reuse, 0x1e6, RZ ;  /* 0x000001e6731a7810 */ /* 0x040fe20007ffe0ff */
[----:B------:R-:W1:Y:S01]  /*1036b0*/  LDS.128 R20, [R252] ;  /* 0x00000000fc147984 */ /* 0x000e620000000c00 */
[----:B------:R-:W-:-:S03]  /*1036c0*/  IADD3 R28, R115, 0x1e5, RZ ;  /* 0x000001e5731c7810 */ /* 0x000fc60007ffe0ff */
[----:B------:R3:W-:Y:S01]  /*1036d0*/  @P3 STG.E [R2.64], R197 ;  /* 0x000000c502003986 */ /* 0x0007e2000c101904 */
[----:B--2---:R-:W-:Y:S01]  /*1036e0*/  IMAD.WIDE R16, R29, 0x4, R4 ;  /* 0x000000041d107825 */ /* 0x004fe200078e0204 */
[----:B------:R-:W-:-:S03]  /*1036f0*/  ISETP.GE.AND P3, PT, R26, c[0x0][0x17c], PT ;  /* 0x00005f001a007a0c */ /* 0x000fc60003f66270 */
[----:B----4-:R-:W-:Y:S01]  /*103700*/  IMAD.WIDE R24, R31, 0x4, R174 ;  /* 0x000000041f187825 */ /* 0x010fe200078e02ae */
[----:B------:R-:W-:-:S03]  /*103710*/  ISETP.GE.AND P1, PT, R28, c[0x0][0x17c], PT ;  /* 0x00005f001c007a0c */ /* 0x000fc60003f26270 */
[----:B------:R-:W-:-:S04]  /*103720*/  IMAD.WIDE R26, R31, 0x4, R172 ;  /* 0x000000041f1a7825 */ /* 0x000fc800078e02ac */
[----:B------:R-:W-:Y:S01]  /*103730*/  IMAD.WIDE R28, R31, 0x4, R6 ;  /* 0x000000041f1c7825 */ /* 0x000fe200078e0206 */
[----:B------:R2:W-:Y:S01]  /*103740*/  @P0 STG.E [R16.64], R9 ;  /* 0x0000000910000986 */ /* 0x0005e2000c101904 */
[----:B------:R-:W-:Y:S02]  /*103750*/  ISETP.LT.AND P4, PT, R186, c[0x0][0x178], !P4 ;  /* 0x00005e00ba007a0c */ /* 0x000fe40006781270 */
[----:B------:R-:W-:Y:S02]  /*103760*/  @P2 STG.E [R24.64], R124 ;  /* 0x0000007c18002986 */ /* 0x000fe4000c101904 */
[----:B------:R-:W-:Y:S01]  /*103770*/  @P5 STG.E [R26.64], R140 ;  /* 0x0000008c1a005986 */ /* 0x000fe2000c101904 */
[----:B------:R-:W-:Y:S01]  /*103780*/  ISETP.LT.AND P0, PT, R150, c[0x0][0x178], !P1 ;  /* 0x00005e0096007a0c */ /* 0x000fe20004f01270 */
[----:B------:R4:W-:Y:S01]  /*103790*/  @P6 STG.E [R28.64], R204 ;  /* 0x000000cc1c006986 */ /* 0x0009e2000c101904 */
[----:B------:R-:W-:Y:S01]  /*1037a0*/  ISETP.LT.AND P5, PT, R151, c[0x0][0x178], !P1 ;  /* 0x00005e0097007a0c */ /* 0x000fe20004fa1270 */
[----:B---3--:R-:W-:Y:S01]  /*1037b0*/  IMAD.WIDE R2, R31, 0x4, R4 ;  /* 0x000000041f027825 */ /* 0x008fe200078e0204 */
[----:B------:R-:W-:-:S02]  /*1037c0*/  ISETP.LT.AND P6, PT, R111, c[0x0][0x178], !P1 ;  /* 0x00005e006f007a0c */ /* 0x000fc40004fc1270 */
[----:B------:R-:W-:Y:S02]  /*1037d0*/  IADD3 R8, R115, 0x1e7, RZ ;  /* 0x000001e773087810 */ /* 0x000fe40007ffe0ff */
[----:B------:R-:W-:Y:S02]  /*1037e0*/  IADD3 R31, R31, c[0x0][0x198], RZ ;  /* 0x000066001f1f7a10 */ /* 0x000fe40007ffe0ff */
[----:B------:R-:W-:-:S03]  /*1037f0*/  ISETP.GE.AND P2, PT, R8, c[0x0][0x17c], PT ;  /* 0x00005f0008007a0c */ /* 0x000fc60003f46270 */
[----:B--2---:R-:W-:-:S04]  /*103800*/  IMAD.WIDE R8, R31, 0x4, R174 ;  /* 0x000000041f087825 */ /* 0x004fc800078e02ae */
[----:B------:R-:W-:-:S04]  /*103810*/  IMAD.WIDE R16, R31, 0x4, R172 ;  /* 0x000000041f107825 */ /* 0x000fc800078e02ac */
[----:B----4-:R-:W-:Y:S01]  /*103820*/  IMAD.WIDE R28, R31, 0x4, R6 ;  /* 0x000000041f1c7825 */ /* 0x010fe200078e0206 */
        /* <DEDUP_REMOVED lines=8> */
[C---:B------:R-:W-:Y:S01]  /*1038b0*/  IADD3 R33, R31.reuse, c[0x0][0x198], RZ ;  /* 0x000066001f217a10 */ /* 0x040fe20007ffe0ff */
[----:B------:R-:W-:Y:S02]  /*1038c0*/  ISETP.LT.AND P3, PT, R186, c[0x0][0x178], !P3 ;  /* 0x00005e00ba007a0c */ /* 0x000fe40005f61270 */
[----:B--2---:R-:W-:-:S04]  /*1038d0*/  IMAD.WIDE R2, R31, 0x4, R4 ;  /* 0x000000041f027825 */ /* 0x004fc800078e0204 */
[----:B------:R-:W-:-:S04]  /*1038e0*/  IMAD.WIDE R30, R33, 0x4, R174 ;  /* 0x00000004211e7825 */ /* 0x000fc800078e02ae */
[----:B---3--:R-:W-:Y:S01]  /*1038f0*/  IMAD.WIDE R8, R33, 0x4, R172 ;  /* 0x0000000421087825 */ /* 0x008fe200078e02ac */
[----:B------:R-:W-:-:S03]  /*103900*/  IADD3 R24, R115, 0x1e8, RZ ;  /* 0x000001e873187810 */ /* 0x000fc60007ffe0ff */
[----:B----4-:R-:W-:-:S04]  /*103910*/  IMAD.WIDE R16, R33, 0x4, R6 ;  /* 0x0000000421107825 */ /* 0x010fc800078e0206 */
[----:B-1----:R-:W-:Y:S01]  /*103920*/  IMAD.WIDE R28, R33, 0x4, R4 ;  /* 0x00000004211c7825 */ /* 0x002fe200078e0204 */
[----:B------:R1:W-:Y:S03]  /*103930*/  @P1 STG.E [R2.64], R13 ;  /* 0x0000000d02001986 */ /* 0x0003e6000c101904 */
[----:B------:R-:W-:Y:S02]  /*103940*/  @P4 STG.E [R30.64], R128 ;  /* 0x000000801e004986 */ /* 0x000fe4000c101904 */
[----:B------:R2:W-:Y:S01]  /*103950*/  @P5 STG.E [R8.64], R156 ;  /* 0x0000009c08005986 */ /* 0x0005e2000c101904 */
[----:B------:R-:W-:Y:S01]  /*103960*/  ISETP.GE.AND P0, PT, R24, c[0x0][0x17c], PT ;  /* 0x00005f0018007a0c */ /* 0x000fe20003f06270 */
[----:B------:R3:W-:Y:S01]  /*103970*/  @P6 STG.E [R16.64], R212 ;  /* 0x000000d410006986 */ /* 0x0007e2000c101904 */
[----:B------:R-:W-:-:S03]  /*103980*/  ISETP.LT.AND P4, PT, R150, c[0x0][0x178], !P2 ;  /* 0x00005e0096007a0c */ /* 0x000fc60005781270 */
[----:B------:R-:W4:Y:S01]  /*103990*/  LDS.128 R24, [R0+0x800] ;  /* 0x0008000000187984 */ /* 0x000f220000000c00 */
[----:B------:R-:W-:Y:S01]  /*1039a0*/  @P3 STG.E [R28.64], R20 ;  /* 0x000000141c003986 */ /* 0x000fe2000c101904 */
[----:B------:R-:W-:Y:S02]  /*1039b0*/  ISETP.LT.AND P3, PT, R151, c[0x0][0x178], !P2 ;  /* 0x00005e0097007a0c */ /* 0x000fe40005761270 */
[----:B------:R-:W-:Y:S02]  /*1039c0*/  ISETP.LT.AND P5, PT, R111, c[0x0][0x178], !P2 ;  /* 0x00005e006f007a0c */ /* 0x000fe400057a1270 */
[----:B------:R-:W-:Y:S02]  /*1039d0*/  IADD3 R33, R33, c[0x0][0x198], RZ ;  /* 0x0000660021217a10 */ /* 0x000fe40007ffe0ff */
[----:B------:R-:W-:Y:S02]  /*1039e0*/  IADD3 R12, R115, 0x1e9, RZ ;  /* 0x000001e9730c7810 */ /* 0x000fe40007ffe0ff */
[----:B------:R-:W-:Y:S01]  /*1039f0*/  ISETP.LT.AND P6, PT, R150, c[0x0][0x178], !P0 ;  /* 0x00005e0096007a0c */ /* 0x000fe200047c1270 */
[----:B------:R-:W4:Y:S01]  /*103a00*/  LDS.128 R28, [R249+0x800] ;  /* 0x00080000f91c7984 */ /* 0x000f220000000c00 */
[----:B-1----:R-:W-:Y:S01]  /*103a10*/  IMAD.WIDE R2, R33, 0x4, R174 ;  /* 0x0000000421027825 */ /* 0x002fe200078e02ae */
[----:B------:R-:W-:-:S03]  /*103a20*/  ISETP.GE.AND P1, PT, R12, c[0x0][0x17c], PT ;  /* 0x00005f000c007a0c */ /* 0x000fc60003f26270 */
[----:B--2---:R-:W-:-:S04]  /*103a30*/  IMAD.WIDE R8, R33, 0x4, R172 ;  /* 0x0000000421087825 */ /* 0x004fc800078e02ac */
[----:B------:R-:W-:Y:S01]  /*103a40*/  IMAD.WIDE R12, R33, 0x4, R6 ;  /* 0x00000004210c7825 */ /* 0x000fe200078e0206 */
[----:B------:R-:W-:Y:S01]  /*103a50*/  ISETP.LT.AND P2, PT, R186, c[0x0][0x178], !P2 ;  /* 0x00005e00ba007a0c */ /* 0x000fe20005741270 */
[----:B------:R1:W-:Y:S02]  /*103a60*/  @P4 STG.E [R2.64], R129 ;  /* 0x0000008102004986 */ /* 0x0003e4000c101904 */
[----:B------:R2:W-:Y:S01]  /*103a70*/  @P3 STG.E [R8.64], R157 ;  /* 0x0000009d08003986 */ /* 0x0005e2000c101904 */
[----:B------:R-:W-:Y:S01]  /*103a80*/  ISETP.LT.AND P3, PT, R151, c[0x0][0x178], !P0 ;  /* 0x00005e0097007a0c */ /* 0x000fe20004761270 */
[----:B------:R2:W-:Y:S01]  /*103a90*/  @P5 STG.E [R12.64], R213 ;  /* 0x000000d50c005986 */ /* 0x0005e2000c101904 */
[----:B------:R-:W-:Y:S02]  /*103aa0*/  ISETP.LT.AND P5, PT, R111, c[0x0][0x178], !P0 ;  /* 0x00005e006f007a0c */ /* 0x000fe400047a1270 */
[C---:B------:R-:W-:Y:S01]  /*103ab0*/  IADD3 R35, R33.reuse, c[0x0][0x198], RZ ;  /* 0x0000660021237a10 */ /* 0x040fe20007ffe0ff */
[----:B---3--:R-:W-:-:S04]  /*103ac0*/  IMAD.WIDE R16, R33, 0x4, R4 ;  /* 0x0000000421107825 */ /* 0x008fc800078e0204 */
[----:B------:R-:W-:-:S04]  /*103ad0*/  IMAD.WIDE R32, R35, 0x4, R174 ;  /* 0x0000000423207825 */ /* 0x000fc800078e02ae */
[----:B-1----:R-:W-:-:S04]  /*103ae0*/  IMAD.WIDE R2, R35, 0x4, R172 ;  /* 0x0000000423027825 */ /* 0x002fc800078e02ac */
[----:B--2---:R-:W-:Y:S01]  /*103af0*/  IMAD.WIDE R8, R35, 0x4, R6 ;  /* 0x0000000423087825 */ /* 0x004fe200078e0206 */
[----:B------:R1:W-:Y:S03]  /*103b00*/  @P2 STG.E [R16.64], R21 ;  /* 0x0000001510002986 */ /* 0x0003e6000c101904 */
[----:B------:R-:W-:Y:S01]  /*103b10*/  @P6 STG.E [R32.64], R120 ;  /* 0x0000007820006986 */ /* 0x000fe2000c101904 */
[----:B------:R-:W-:Y:S02]  /*103b20*/  ISETP.LT.AND P0, PT, R186, c[0x0][0x178], !P0 ;  /* 0x00005e00ba007a0c */ /* 0x000fe40004701270 */
[----:B------:R-:W-:Y:S01]  /*103b30*/  ISETP.LT.AND P6, PT, R150, c[0x0][0x178], !P1 ;  /* 0x00005e0096007a0c */ /* 0x000fe20004fc1270 */
[----:B------:R2:W-:Y:S01]  /*103b40*/  @P3 STG.E [R2.64], R152 ;  /* 0x0000009802003986 */ /* 0x0005e2000c101904 */
[----:B------:R-:W-:Y:S01]  /*103b50*/  ISETP.LT.AND P3, PT, R151, c[0x0][0x178], !P1 ;  /* 0x00005e0097007a0c */ /* 0x000fe20004f61270 */
[----:B------:R3:W-:Y:S01]  /*103b60*/  @P5 STG.E [R8.64], R192 ;  /* 0x000000c008005986 */ /* 0x0007e2000c101904 */
[----:B------:R-:W-:-:S02]  /*103b70*/  ISETP.LT.AND P5, PT, R111, c[0x0][0x178], !P1 ;  /* 0x00005e006f007a0c */ /* 0x000fc40004fa1270 */
[----:B------:R-:W-:Y:S01]  /*103b80*/  IADD3 R37, R35, c[0x0][0x198], RZ ;  /* 0x0000660023257a10 */ /* 0x000fe20007ffe0ff */
[----:B------:R-:W-:Y:S01]  /*103b90*/  ISETP.LT.AND P1, PT, R186, c[0x0][0x178], !P1 ;  /* 0x00005e00ba007a0c */ /* 0x000fe20004f21270 */
[----:B------:R-:W-:Y:S01]  /*103ba0*/  IADD3 R0, R115, 0x1ea, RZ ;  /* 0x000001ea73007810 */ /* 0x000fe20007ffe0ff */
[----:B------:R-:W-:-:S04]  /*103bb0*/  IMAD.WIDE R12, R35, 0x4, R4 ;  /* 0x00000004230c7825 */ /* 0x000fc800078e0204 */
[----:B-1----:R-:W-:-:S04]  /*103bc0*/  IMAD.WIDE R16, R37, 0x4, R174 ;  /* 0x0000000425107825 */ /* 0x002fc800078e02ae */
[----:B------:R-:W-:-:S04]  /*103bd0*/  IMAD.WIDE R20, R37, 0x4, R6 ;  /* 0x0000000425147825 */ /* 0x000fc800078e0206 */
[----:B--2---:R-:W-:Y:S01]  /*103be0*/  IMAD.WIDE R2, R37, 0x4, R172 ;  /* 0x0000000425027825 */ /* 0x004fe200078e02ac */
[----:B------:R-:W-:-:S03]  /*103bf0*/  ISETP.GE.AND P4, PT, R0, c[0x0][0x17c], PT ;  /* 0x00005f0000007a0c */ /* 0x000fc60003f86270 */
[----:B------:R-:W-:Y:S01]  /*103c00*/  IADD3 R0, R115, 0x1eb, RZ ;  /* 0x000001eb73007810 */ /* 0x000fe20007ffe0ff */
[----:B----4-:R1:W-:Y:S01]  /*103c10*/  @P0 STG.E [R12.64], R24 ;  /* 0x000000180c000986 */ /* 0x0103e2000c101904 */
[----:B---3--:R-:W-:-:S04]  /*103c20*/  IMAD.WIDE R8, R37, 0x4, R4 ;  /* 0x0000000425087825 */ /* 0x008fc800078e0204 */
[----:B------:R2:W-:Y:S02]  /*103c30*/  @P6 STG.E [R16.64], R121 ;  /* 0x0000007910006986 */ /* 0x0005e4000c101904 */
[----:B------:R3:W-:Y:S01]  /*103c40*/  @P3 STG.E [R2.64], R153 ;  /* 0x0000009902003986 */ /* 0x0007e2000c101904 */
[----:B------:R-:W-:Y:S02]  /*103c50*/  ISETP.GE.AND P2, PT, R0, c[0x0][0x17c], PT ;  /* 0x00005f0000007a0c */ /* 0x000fe40003f46270 */
[----:B------:R-:W-:Y:S01]  /*103c60*/  ISETP.LT.AND P0, PT, R150, c[0x0][0x178], !P4 ;  /* 0x00005e0096007a0c */ /* 0x000fe20006701270 */
[----:B------:R-:W-:Y:S01]  /*103c70*/  @P5 STG.E [R20.64], R193 ;  /* 0x000000c114005986 */ /* 0x000fe2000c101904 */
[----:B------:R-:W-:Y:S01]  /*103c80*/  ISETP.LT.AND P6, PT, R151, c[0x0][0x178], !P4 ;  /* 0x00005e0097007a0c */ /* 0x000fe200067c1270 */
[----:B------:R4:W-:Y:S01]  /*103c90*/  @P1 STG.E [R8.64], R25 ;  /* 0x0000001908001986 */ /* 0x0009e2000c101904 */
[----:B------:R-:W-:Y:S02]  /*103ca0*/  ISETP.LT.AND P1, PT, R111, c[0x0][0x178], !P4 ;  /* 0x00005e006f007a0c */ /* 0x000fe40006721270 */
[----:B------:R-:W-:Y:S01]  /*103cb0*/  IADD3 R39, R37, c[0x0][0x198], RZ ;  /* 0x0000660025277a10 */ /* 0x000fe20007ffe0ff */
[----:B------:R-:W-:Y:S01]  /*103cc0*/  ISETP.LT.AND P4, PT, R186, c[0x0][0x178], !P4 ;  /* 0x00005e00ba007a0c */ /* 0x000fe20006781270 */
[----:B------:R-:W-:Y:S01]  /*103cd0*/  ISETP.LT.AND P5, PT, R150, c[0x0][0x178], !P2 ;  /* 0x00005e0096007a0c */ /* 0x000fe200057a1270 */
[----:B------:R-:W4:Y:S01]  /*103ce0*/  LDS.128 R32, [R248+0x800] ;  /* 0x00080000f8207984 */ /* 0x000f220000000c00 */
[C---:B------:R-:W-:Y:S01]  /*103cf0*/  IADD3 R37, R39.reuse, c[0x0][0x198], RZ ;  /* 0x0000660027257a10 */ /* 0x040fe20007ffe0ff */
[----:B-1----:R-:W-:-:S04]  /*103d00*/  IMAD.WIDE R12, R39, 0x4, R174 ;  /* 0x00000004270c7825 */ /* 0x002fc800078e02ae */
        /* <DEDUP_REMOVED lines=16> */
[C---:B------:R-:W-:Y:S01]  /*103e10*/  IADD3 R25, R37.reuse, c[0x0][0x198], RZ ;  /* 0x0000660025197a10 */ /* 0x040fe20007ffe0ff */
[----:B-1----:R-:W-:-:S04]  /*103e20*/  IMAD.WIDE R12, R37, 0x4, R172 ;  /* 0x00000004250c7825 */ /* 0x002fc800078e02ac */
[----:B--2---:R-:W-:-:S04]  /*103e30*/  IMAD.WIDE R16, R37, 0x4, R6 ;  /* 0x0000000425107825 */ /* 0x004fc800078e0206 */
[----:B---3--:R-:W-:Y:S01]  /*103e40*/  IMAD.WIDE R2, R37, 0x4, R4 ;  /* 0x0000000425027825 */ /* 0x008fe200078e0204 */
[----:B------:R-:W-:Y:S01]  /*103e50*/  IADD3 R0, R115, 0x1ed, RZ ;  /* 0x000001ed73007810 */ /* 0x000fe20007ffe0ff */
[----:B------:R-:W1:Y:S02]  /*103e60*/  LDS.128 R36, [R252+0x800] ;  /* 0x00080000fc247984 */ /* 0x000e640000000c00 */
[----:B----4-:R-:W-:-:S04]  /*103e70*/  IMAD.WIDE R8, R25, 0x4, R174 ;  /* 0x0000000419087825 */ /* 0x010fc800078e02ae */
[----:B------:R-:W-:Y:S01]  /*103e80*/  IMAD.WIDE R20, R25, 0x4, R172 ;  /* 0x0000000419147825 */ /* 0x000fe200078e02ac */
[----:B------:R-:W-:Y:S01]  /*103e90*/  ISETP.GE.AND P0, PT, R0, c[0x0][0x17c], PT ;  /* 0x00005f0000007a0c */ /* 0x000fe20003f06270 */
[----:B------:R2:W-:Y:S02]  /*103ea0*/  @P6 STG.E [R12.64], R161 ;  /* 0x000000a10c006986 */ /* 0x0005e4000c101904 */
[----:B------:R-:W-:Y:S01]  /*103eb0*/  @P1 STG.E [R16.64], R201 ;  /* 0x000000c910001986 */ /* 0x000fe2000c101904 */
        /* <DEDUP_REMOVED lines=8> */
[----:B------:R-:W-:Y:S02]  /*103f40*/  IADD3 R41, R25, c[0x0][0x198], RZ ;  /* 0x0000660019297a10 */ /* 0x000fe40007ffe0ff */
[----:B------:R-:W-:Y:S01]  /*103f50*/  IADD3 R0, R115, 0x1ee, RZ ;  /* 0x000001ee73007810 */ /* 0x000fe20007ffe0ff */
[----:B--2---:R-:W-:-:S04]  /*103f60*/  IMAD.WIDE R12, R25, 0x4, R6 ;  /* 0x00000004190c7825 */ /* 0x004fc800078e0206 */
[----:B---3--:R-:W-:-:S04]  /*103f70*/  IMAD.WIDE R2, R25, 0x4, R4 ;  /* 0x0000000419027825 */ /* 0x008fc800078e0204 */
[----:B----4-:R-:W-:-:S04]  /*103f80*/  IMAD.WIDE R8, R41, 0x4, R174 ;  /* 0x0000000429087825 */ /* 0x010fc800078e02ae */
[----:B------:R-:W-:-:S04]  /*103f90*/  IMAD.WIDE R16, R41, 0x4, R172 ;  /* 0x0000000429107825 */ /* 0x000fc800078e02ac */
[----:B------:R-:W-:Y:S01]  /*103fa0*/  IMAD.WIDE R20, R41, 0x4, R6 ;  /* 0x0000000429147825 */ /* 0x000fe200078e0206 */
[----:B------:R-:W-:Y:S01]  /*103fb0*/  ISETP.GE.AND P6, PT, R0, c[0x0][0x17c], PT ;  /* 0x00005f0000007a0c */ /* 0x000fe20003fc6270 */
[----:B------:R-:W-:Y:S01]  /*103fc0*/  @P1 STG.E [R12.64], R208 ;  /* 0x000000d00c001986 */ /* 0x000fe2000c101904 */
[----:B------:R-:W-:Y:S01]  /*103fd0*/  IADD3 R0, R115, 0x1ef, RZ ;  /* 0x000001ef73007810 */ /* 0x000fe20007ffe0ff */
[----:B------:R2:W-:Y:S02]  /*103fe0*/  @P3 STG.E [R2.64], R32 ;  /* 0x0000002002003986 */ /* 0x0005e4000c101904 */
[----:B------:R3:W-:Y:S01]  /*103ff0*/  @P5 STG.E [R8.64], R113 ;  /* 0x0000007108005986 */ /* 0x0007e2000c101904 */
[----:B------:R4:W-:Y:S01]  /*104000*/  @P4 STG.E [R16.64], R145 ;  /* 0x0000009110004986 */ /* 0x0009e2000c101904 */
[----:B------:R-:W-:Y:S01]  /*104010*/  ISETP.LT.AND P0, PT, R186, c[0x0][0x178], !P0 ;  /* 0x00005e00ba007a0c */ /* 0x000fe20004701270 */
[----:B------:R1:W-:Y:S01]  /*104020*/  @P2 STG.E [R20.64], R209 ;  /* 0x000000d114002986 */ /* 0x0003e2000c101904 */
[----:B------:R-:W-:-:S02]  /*104030*/  ISETP.GE.AND P1, PT, R0, c[0x0][0x17c], PT ;  /* 0x00005f0000007a0c */ /* 0x000fc40003f26270 */
[----:B------:R-:W-:Y:S02]  /*104040*/  ISETP.LT.AND P2, PT, R150, c[0x0][0x178], !P6 ;  /* 0x00005e0096007a0c */ /* 0x000fe40007741270 */
[----:B------:R-:W-:Y:S01]  /*104050*/  ISETP.LT.AND P4, PT, R151, c[0x0][0x178], !P6 ;  /* 0x00005e0097007a0c */ /* 0x000fe20007781270 */
[----:B------:R-:W-:Y:S01]  /*104060*/  IMAD.WIDE R24, R41, 0x4, R4 ;  /* 0x0000000429187825 */ /* 0x000fe200078e0204 */
[----:B------:R-:W-:Y:S02]  /*104070*/  ISETP.LT.AND P3, PT, R111, c[0x0][0x178], !P6 ;  /* 0x00005e006f007a0c */ /* 0x000fe40007761270 */
[----:B------:R-:W-:Y:S01]  /*104080*/  IADD3 R41, R41, c[0x0][0x198], RZ ;  /* 0x0000660029297a10 */ /* 0x000fe20007ffe0ff */
[----:B------:R-:W-:Y:S01]  /*104090*/  ISETP.LT.AND P6, PT, R186, c[0x0][0x178], !P6 ;  /* 0x00005e00ba007a0c */ /* 0x000fe200077c1270 */
[----:B------:R-:W-:Y:S02]  /*1040a0*/  ISETP.LT.AND P5, PT, R150, c[0x0][0x178], !P1 ;  /* 0x00005e0096007a0c */ /* 0x000fe40004fa1270 */
[C---:B------:R-:W-:Y:S01]  /*1040b0*/  IADD3 R29, R41.reuse, c[0x0][0x198], RZ ;  /* 0x00006600291d7a10 */ /* 0x040fe20007ffe0ff */
[----:B--2---:R-:W-:-:S04]  /*1040c0*/  IMAD.WIDE R2, R41, 0x4, R174 ;  /* 0x0000000429027825 */ /* 0x004fc800078e02ae */
[----:B---3--:R-:W-:-:S04]  /*1040d0*/  IMAD.WIDE R8, R41, 0x4, R172 ;  /* 0x0000000429087825 */ /* 0x008fc800078e02ac */
[----:B------:R-:W-:Y:S01]  /*1040e0*/  IMAD.WIDE R12, R41, 0x4, R6 ;  /* 0x00000004290c7825 */ /* 0x000fe200078e0206 */
[----:B------:R-:W-:-:S03]  /*1040f0*/  IADD3 R0, R115, 0x1f0, RZ ;  /* 0x000001f073007810 */ /* 0x000fc60007ffe0ff */
[----:B----4-:R-:W-:Y:S01]  /*104100*/  IMAD.WIDE R16, R41, 0x4, R4 ;  /* 0x0000000429107825 */ /* 0x010fe200078e0204 */
[----:B------:R2:W-:Y:S03]  /*104110*/  @P0 STG.E [R24.64], R33 ;  /* 0x0000002118000986 */ /* 0x0005e6000c101904 */
[----:B-1----:R-:W-:-:S04]  /*104120*/  IMAD.WIDE R20, R29, 0x4, R174 ;  /* 0x000000041d147825 */ /* 0x002fc800078e02ae */
[----:B------:R1:W-:Y:S02]  /*104130*/  @P2 STG.E [R2.64], R108 ;  /* 0x0000006c02002986 */ /* 0x0003e4000c101904 */
        /* <DEDUP_REMOVED lines=8> */
[----:B------:R-:W-:Y:S01]  /*1041c0*/  ISETP.LT.AND P6, PT, R150, c[0x0][0x178], !P0 ;  /* 0x00005e0096007a0c */ /* 0x000fe200047c1270 */
[----:B------:R-:W-:Y:S01]  /*1041d0*/  ISETP.LT.AND P1, PT, R151, c[0x0][0x178], !P0 ;  /* 0x00005e0097007a0c */ /* 0x000fe20004721270 */
[C---:B--2---:R-:W-:Y:S01]  /*1041e0*/  IADD3 R25, R29.reuse, c[0x0][0x198], RZ ;  /* 0x000066001d197a10 */ /* 0x044fe20007ffe0ff */
[----:B-1----:R-:W-:-:S04]  /*1041f0*/  IMAD.WIDE R2, R29, 0x4, R172 ;  /* 0x000000041d027825 */ /* 0x002fc800078e02ac */
[----:B---3--:R-:W-:Y:S01]  /*104200*/  IMAD.WIDE R8, R29, 0x4, R6 ;  /* 0x000000041d087825 */ /* 0x008fe200078e0206 */
[----:B------:R-:W-:-:S03]  /*104210*/  IADD3 R0, R115, 0x1f1, RZ ;  /* 0x000001f173007810 */ /* 0x000fc60007ffe0ff */
[----:B----4-:R-:W-:-:S04]  /*104220*/  IMAD.WIDE R12, R29, 0x4, R4 ;  /* 0x000000041d0c7825 */ /* 0x010fc800078e0204 */
[----:B------:R-:W-:-:S04]  /*104230*/  IMAD.WIDE R16, R25, 0x4, R174 ;  /* 0x0000000419107825 */ /* 0x000fc800078e02ae */
[----:B------:R-:W-:Y:S01]  /*104240*/  IMAD.WIDE R20, R25, 0x4, R172 ;  /* 0x0000000419147825 */ /* 0x000fe200078e02ac */
[----:B------:R1:W-:Y:S01]  /*104250*/  @P3 STG.E [R2.64], R149 ;  /* 0x0000009502003986 */ /* 0x0003e2000c101904 */
[----:B------:R-:W-:Y:S02]  /*104260*/  ISETP.GE.AND P2, PT, R0, c[0x0][0x17c], PT ;  /* 0x00005f0000007a0c */ /* 0x000fe40003f46270 */
[----:B------:R2:W-:Y:S02]  /*104270*/  @P4 STG.E [R8.64], R217 ;  /* 0x000000d908004986 */ /* 0x0005e4000c101904 */
[----:B------:R3:W-:Y:S01]  /*104280*/  @P5 STG.E [R12.64], R37 ;  /* 0x000000250c005986 */ /* 0x0007e2000c101904 */
[----:B------:R-:W-:Y:S01]  /*104290*/  ISETP.LT.AND P5, PT, R111, c[0x0][0x178], !P0 ;  /* 0x00005e006f007a0c */ /* 0x000fe200047a1270 */
[----:B------:R4:W-:Y:S01]  /*1042a0*/  @P6 STG.E [R16.64], R138 ;  /* 0x0000008a10006986 */ /* 0x0009e2000c101904 */
[----:B------:R-:W-:Y:S01]  /*1042b0*/  ISETP.LT.AND P0, PT, R186, c[0x0][0x178], !P0 ;  /* 0x00005e00ba007a0c */ /* 0x000fe20004701270 */
[----:B------:R3:W-:Y:S01]  /*1042c0*/  @P1 STG.E [R20.64], R170 ;  /* 0x000000aa14001986 */ /* 0x0007e2000c101904 */
[----:B------:R-:W-:-:S02]  /*1042d0*/  ISETP.LT.AND P1, PT, R150, c[0x0][0x178], !P2 ;  /* 0x00005e0096007a0c */ /* 0x000fc40005721270 */
[----:B------:R-:W-:Y:S02]  /*1042e0*/  ISETP.LT.AND P3, PT, R151, c[0x0][0x178], !P2 ;  /* 0x00005e0097007a0c */ /* 0x000fe40005761270 */
[----:B------:R-:W-:Y:S01]  /*1042f0*/  ISETP.LT.AND P6, PT, R111, c[0x0][0x178], !P2 ;  /* 0x00005e006f007a0c */ /* 0x000fe200057c1270 */
[----:B-1----:R-:W-:-:S04]  /*104300*/  IMAD.WIDE R2, R25, 0x4, R6 ;  /* 0x0000000419027825 */ /* 0x002fc800078e0206 */
[C---:B--2---:R-:W-:Y:S01]  /*104310*/  IMAD.WIDE R8, R25.reuse, 0x4, R4 ;  /* 0x0000000419087825 */ /* 0x044fe200078e0204 */
[----:B------:R-:W-:Y:S02]  /*104320*/  IADD3 R25, R25, c[0x0][0x198], RZ ;  /* 0x0000660019197a10 */ /* 0x000fe40007ffe0ff */
[----:B------:R-:W-:-:S03]  /*104330*/  IADD3 R24, R115, 0x1f2, RZ ;  /* 0x000001f273187810 */ /* 0x000fc60007ffe0ff */
[----:B---3--:R-:W-:-:S04]  /*104340*/  IMAD.WIDE R12, R25, 0x4, R174 ;  /* 0x00000004190c7825 */ /* 0x008fc800078e02ae */
[----:B----4-:R-:W-:Y:S01]  /*104350*/  IMAD.WIDE R16, R25, 0x4, R172 ;  /* 0x0000000419107825 */ /* 0x010fe200078e02ac */
[----:B------:R-:W-:-:S03]  /*104360*/  ISETP.GE.AND P4, PT, R24, c[0x0][0x17c], PT ;  /* 0x00005f0018007a0c */ /* 0x000fc60003f86270 */
[----:B------:R-:W-:Y:S01]  /*104370*/  IMAD.WIDE R20, R25, 0x4, R6 ;  /* 0x0000000419147825 */ /* 0x000fe200078e0206 */
[----:B------:R1:W-:Y:S03]  /*104380*/  @P5 STG.E [R2.64], R190 ;  /* 0x000000be02005986 */ /* 0x0003e6000c101904 */
[----:B------:R2:W-:Y:S01]  /*104390*/  @P0 STG.E [R8.64], R18 ;  /* 0x0000001208000986 */ /* 0x0005e2000c101904 */
[----:B------:R-:W-:Y:S01]  /*1043a0*/  ISETP.LT.AND P2, PT, R186, c[0x0][0x178], !P2 ;  /* 0x00005e00ba007a0c */ /* 0x000fe20005741270 */
[----:B------:R3:W-:Y:S01]  /*1043b0*/  @P1 STG.E [R12.64], R139 ;  /* 0x0000008b0c001986 */ /* 0x0007e2000c101904 */
[----:B------:R-:W-:Y:S01]  /*1043c0*/  ISETP.LT.AND P0, PT, R150, c[0x0][0x178], !P4 ;  /* 0x00005e0096007a0c */ /* 0x000fe20006701270 */
[----:B------:R4:W-:Y:S01]  /*1043d0*/  @P3 STG.E [R16.64], R171 ;  /* 0x000000ab10003986 */ /* 0x0009e2000c101904 */
[----:B------:R4:W-:Y:S01]  /*1043e0*/  @P6 STG.E [R20.64], R191 ;  /* 0x000000bf14006986 */ /* 0x0009e2000c101904 */
[----:B------:R-:W-:-:S02]  /*1043f0*/  ISETP.LT.AND P1, PT, R151, c[0x0][0x178], !P4 ;  /* 0x00005e0097007a0c */ /* 0x000fc40006721270 */
[----:B------:R-:W-:Y:S02]  /*104400*/  ISETP.LT.AND P6, PT, R111, c[0x0][0x178], !P4 ;  /* 0x00005e006f007a0c */ /* 0x000fe400067c1270 */
[----:B------:R-:W-:Y:S02]  /*104410*/  IADD3 R29, R25, c[0x0][0x198], RZ ;  /* 0x00006600191d7a10 */ /* 0x000fe40007ffe0ff */
[----:B------:R-:W-:Y:S01]  /*104420*/  IADD3 R0, R115, 0x1f3, RZ ;  /* 0x000001f373007810 */ /* 0x000fe20007ffe0ff */
[----:B-1----:R-:W-:-:S04]  /*104430*/  IMAD.WIDE R2, R25, 0x4, R4 ;  /* 0x0000000419027825 */ /* 0x002fc800078e0204 */
[----:B--2---:R-:W-:-:S04]  /*104440*/  IMAD.WIDE R8, R29, 0x4, R174 ;  /* 0x000000041d087825 */ /* 0x004fc800078e02ae */
[----:B---3--:R-:W-:Y:S01]  /*104450*/  IMAD.WIDE R12, R29, 0x4, R172 ;  /* 0x000000041d0c7825 */ /* 0x008fe200078e02ac */
[----:B------:R-:W-:-:S03]  /*104460*/  ISETP.GE.AND P5, PT, R0, c[0x0][0x17c], PT ;  /* 0x00005f0000007a0c */ /* 0x000fc60003fa6270 */
        /* <DEDUP_REMOVED lines=31> */
[C---:B-1----:R-:W-:Y:S01]  /*104660*/  IADD3 R21, R29.reuse, c[0x0][0x198], RZ ;  /* 0x000066001d157a10 */ /* 0x042fe20007ffe0ff */
[----:B------:R-:W-:-:S04]  /*104670*/  IMAD.WIDE R18, R29, 0x4, R174 ;  /* 0x000000041d127825 */ /* 0x000fc800078e02ae */
        /* <DEDUP_REMOVED lines=16> */
[C---:B-1----:R-:W-:Y:S01]  /*104780*/  IADD3 R19, R21.reuse, c[0x0][0x198], RZ ;  /* 0x0000660015137a10 */ /* 0x042fe20007ffe0ff */
[----:B------:R-:W-:Y:S01]  /*104790*/  IMAD.WIDE R16, R21, 0x4, R172 ;  /* 0x0000000415107825 */ /* 0x000fe200078e02ac */
        /* <DEDUP_REMOVED lines=10> */
[----:B------:R-:W-:Y:S01]  /*104840*/  @P6 STG.E [R12.64], R130 ;  /* 0x000000820c006986 */ /* 0x000fe2000c101904 */
[----:B------:R-:W-:Y:S01]  /*104850*/  ISETP.LT.AND P0, PT, R186, c[0x0][0x178], !P0 ;  /* 0x00005e00ba007a0c */ /* 0x000fe20004701270 */
[----:B------:R4:W-:Y:S01]  /*104860*/  @P5 STG.E [R10.64], R158 ;  /* 0x0000009e0a005986 */ /* 0x0009e2000c101904 */
[----:B------:R-:W-:-:S02]  /*104870*/  ISETP.LT.AND P6, PT, R150, c[0x0][0x178], !P1 ;  /* 0x00005e0096007a0c */ /* 0x000fc40004fc1270 */
[----:B------:R-:W-:Y:S02]  /*104880*/  ISETP.LT.AND P5, PT, R151, c[0x0][0x178], !P1 ;  /* 0x00005e0097007a0c */ /* 0x000fe40004fa1270 */
[----:B------:R-:W-:Y:S02]  /*104890*/  ISETP.LT.AND P2, PT, R111, c[0x0][0x178], !P1 ;  /* 0x00005e006f007a0c */ /* 0x000fe40004f41270 */
[C---:B------:R-:W-:Y:S01]  /*1048a0*/  IADD3 R21, R19.reuse, c[0x0][0x198], RZ ;  /* 0x0000660013157a10 */ /* 0x040fe20007ffe0ff */
[----:B-1----:R-:W-:-:S04]  /*1048b0*/  IMAD.WIDE R16, R19, 0x4, R6 ;  /* 0x0000000413107825 */ /* 0x002fc800078e0206 */
[----:B--2---:R-:W-:Y:S01]  /*1048c0*/  IMAD.WIDE R2, R19, 0x4, R4 ;  /* 0x0000000413027825 */ /* 0x004fe200078e0204 */
[----:B------:R-:W-:-:S03]  /*1048d0*/  IADD3 R0, R115, 0x1f8, RZ ;  /* 0x000001f873007810 */ /* 0x000fc60007ffe0ff */
[----:B---3--:R-:W-:-:S04]  /*1048e0*/  IMAD.WIDE R8, R21, 0x4, R174 ;  /* 0x0000000415087825 */ /* 0x008fc800078e02ae */
[----:B----4-:R-:W-:-:S04]  /*1048f0*/  IMAD.WIDE R10, R21, 0x4, R172 ;  /* 0x00000004150a7825 */ /* 0x010fc800078e02ac */
[----:B------:R-:W-:Y:S01]  /*104900*/  IMAD.WIDE R12, R21, 0x4, R6 ;  /* 0x00000004150c7825 */ /* 0x000fe200078e0206 */
[----:B------:R-:W-:Y:S01]  /*104910*/  @P4 STG.E [R16.64], R214 ;  /* 0x000000d610004986 */ /* 0x000fe2000c101904 */
[----:B------:R-:W-:Y:S02]  /*104920*/  ISETP.GE.AND P3, PT, R0, c[0x0][0x17c], PT ;  /* 0x00005f0000007a0c */ /* 0x000fe40003f66270 */
[----:B------:R1:W-:Y:S02]  /*104930*/  @P0 STG.E [R2.64], R22 ;  /* 0x0000001602000986 */ /* 0x0003e4000c101904 */
[----:B------:R2:W-:Y:S01]  /*104940*/  @P6 STG.E [R8.64], R131 ;  /* 0x0000008308006986 */ /* 0x0005e2000c101904 */
[----:B------:R3:W-:Y:S01]  /*104950*/  @P5 STG.E [R10.64], R159 ;  /* 0x0000009f0a005986 */ /* 0x0007e2000c101904 */
[----:B------:R-:W-:Y:S01]  /*104960*/  ISETP.LT.AND P4, PT, R186, c[0x0][0x178], !P1 ;  /* 0x00005e00ba007a0c */ /* 0x000fe20004f81270 */
[----:B------:R4:W-:Y:S01]  /*104970*/  @P2 STG.E [R12.64], R215 ;  /* 0x000000d70c002986 */ /* 0x0009e2000c101904 */
[----:B------:R-:W-:-:S02]  /*104980*/  ISETP.LT.AND P2, PT, R150, c[0x0][0x178], !P3 ;  /* 0x00005e0096007a0c */ /* 0x000fc40005f41270 */
[----:B------:R-:W-:Y:S01]  /*104990*/  ISETP.LT.AND P0, PT, R151, c[0x0][0x178], !P3 ;  /* 0x00005e0097007a0c */ /* 0x000fe20005f01270 */
[C---:B------:R-:W-:Y:S01]  /*1049a0*/  IMAD.WIDE R14, R21.reuse, 0x4, R4 ;  /* 0x00000004150e7825 */ /* 0x040fe200078e0204 */
[----:B------:R-:W-:Y:S02]  /*1049b0*/  IADD3 R21, R21, c[0x0][0x198], RZ ;  /* 0x0000660015157a10 */ /* 0x000fe40007ffe0ff */
[----:B------:R-:W-:Y:S02]  /*1049c0*/  IADD3 R0, R115, 0x1f9, RZ ;  /* 0x000001f973007810 */ /* 0x000fe40007ffe0ff */
[----:B------:R-:W-:Y:S01]  /*1049d0*/  ISETP.LT.AND P6, PT, R111, c[0x0][0x178], !P3 ;  /* 0x00005e006f007a0c */ /* 0x000fe20005fc1270 */
[----:B-1----:R-:W-:-:S04]  /*1049e0*/  IMAD.WIDE R2, R21, 0x4, R174 ;  /* 0x0000000415027825 */ /* 0x002fc800078e02ae */
[----:B--2---:R-:W-:Y:S01]  /*1049f0*/  IMAD.WIDE R8, R21, 0x4, R172 ;  /* 0x0000000415087825 */ /* 0x004fe200078e02ac */
[----:B------:R-:W-:Y:S01]  /*104a00*/  ISETP.GE.AND P1, PT, R0, c[0x0][0x17c], PT ;  /* 0x00005f0000007a0c */ /* 0x000fe20003f26270 */
[----:B------:R-:W-:Y:S01]  /*104a10*/  @P4 STG.E [R14.64], R23 ;  /* 0x000000170e004986 */ /* 0x000fe2000c101904 */
[----:B------:R-:W-:Y:S02]  /*104a20*/  IADD3 R0, R115, 0x1fa, RZ ;  /* 0x000001fa73007810 */ /* 0x000fe40007ffe0ff */
[----:B------:R-:W-:Y:S01]  /*104a30*/  ISETP.LT.AND P3, PT, R186, c[0x0][0x178], !P3 ;  /* 0x00005e00ba007a0c */ /* 0x000fe20005f61270 */
[----:B------:R1:W-:Y:S01]  /*104a40*/  @P2 STG.E [R2.64], R122 ;  /* 0x0000007a02002986 */ /* 0x0003e2000c101904 */
[----:B------:R-:W-:Y:S01]  /*104a50*/  ISETP.LT.AND P4, PT, R150, c[0x0][0x178], !P1 ;  /* 0x00005e0096007a0c */ /* 0x000fe20004f81270 */
[----:B------:R2:W-:Y:S01]  /*104a60*/  @P0 STG.E [R8.64], R154 ;  /* 0x0000009a08000986 */ /* 0x0005e2000c101904 */
[----:B---3--:R-:W-:Y:S01]  /*104a70*/  IMAD.WIDE R10, R21, 0x4, R6 ;  /* 0x00000004150a7825 */ /* 0x008fe200078e0206 */
[----:B------:R-:W-:-:S02]  /*104a80*/  ISETP.LT.AND P0, PT, R151, c[0x0][0x178], !P1 ;  /* 0x00005e0097007a0c */ /* 0x000fc40004f01270 */
[----:B------:R-:W-:Y:S02]  /*104a90*/  ISETP.LT.AND P2, PT, R111, c[0x0][0x178], !P1 ;  /* 0x00005e006f007a0c */ /* 0x000fe40004f41270 */
[----:B------:R-:W-:Y:S02]  /*104aa0*/  ISETP.GE.AND P5, PT, R0, c[0x0][0x17c], PT ;  /* 0x00005f0000007a0c */ /* 0x000fe40003fa6270 */
[C---:B------:R-:W-:Y:S01]  /*104ab0*/  IADD3 R19, R21.reuse, c[0x0][0x198], RZ ;  /* 0x0000660015137a10 */ /* 0x040fe20007ffe0ff */
[----:B------:R-:W-:Y:S01]  /*104ac0*/  ISETP.LT.AND P1, PT, R186, c[0x0][0x178], !P1 ;  /* 0x00005e00ba007a0c */ /* 0x000fe20004f21270 */
[----:B------:R3:W-:Y:S01]  /*104ad0*/  @P6 STG.E [R10.64], R194 ;  /* 0x000000c20a006986 */ /* 0x0007e2000c101904 */
[----:B----4-:R-:W-:Y:S01]  /*104ae0*/  IMAD.WIDE R12, R21, 0x4, R4 ;  /* 0x00000004150c7825 */ /* 0x010fe200078e0204 */
[----:B------:R-:W-:-:S03]  /*104af0*/  ISETP.LT.AND P6, PT, R150, c[0x0][0x178], !P5 ;  /* 0x00005e0096007a0c */ /* 0x000fc60006fc1270 */
[----:B------:R-:W-:-:S04]  /*104b00*/  IMAD.WIDE R16, R19, 0x4, R174 ;  /* 0x0000000413107825 */ /* 0x000fc800078e02ae */
[C---:B-1----:R-:W-:Y:S01]  /*104b10*/  IMAD.WIDE R2, R19.reuse, 0x4, R172 ;  /* 0x0000000413027825 */ /* 0x042fe200078e02ac */
[----:B------:R-:W-:-:S03]  /*104b20*/  IADD3 R21, R19, c[0x0][0x198], RZ ;  /* 0x0000660013157a10 */ /* 0x000fc60007ffe0ff */
[----:B--2---:R-:W-:Y:S01]  /*104b30*/  IMAD.WIDE R8, R19, 0x4, R6 ;  /* 0x0000000413087825 */ /* 0x004fe200078e0206 */
[----:B------:R1:W-:Y:S03]  /*104b40*/  @P3 STG.E [R12.64], R26 ;  /* 0x0000001a0c003986 */ /* 0x0003e6000c101904 */
[----:B------:R2:W-:Y:S01]  /*104b50*/  @P4 STG.E [R16.64], R123 ;  /* 0x0000007b10004986 */ /* 0x0005e2000c101904 */
[----:B------:R-:W-:Y:S01]  /*104b60*/  IADD3 R0, R115, 0x1fb, RZ ;  /* 0x000001fb73007810 */ /* 0x000fe20007ffe0ff */
[----:B---3--:R-:W-:Y:S01]  /*104b70*/  IMAD.WIDE R10, R19, 0x4, R4 ;  /* 0x00000004130a7825 */ /* 0x008fe200078e0204 */
[----:B------:R3:W-:Y:S03]  /*104b80*/  @P0 STG.E [R2.64], R155 ;  /* 0x0000009b02000986 */ /* 0x0007e6000c101904 */
[----:B------:R4:W-:Y:S01]  /*104b90*/  @P2 STG.E [R8.64], R195 ;  /* 0x000000c308002986 */ /* 0x0009e2000c101904 */
[----:B------:R-:W-:-:S02]  /*104ba0*/  ISETP.LT.AND P4, PT, R151, c[0x0][0x178], !P5 ;  /* 0x00005e0097007a0c */ /* 0x000fc40006f81270 */
[----:B------:R-:W-:Y:S01]  /*104bb0*/  ISETP.GE.AND P3, PT, R0, c[0x0][0x17c], PT ;  /* 0x00005f0000007a0c */ /* 0x000fe20003f66270 */
[----:B------:R4:W-:Y:S01]  /*104bc0*/  @P1 STG.E [R10.64], R27 ;  /* 0x0000001b0a001986 */ /* 0x0009e2000c101904 */
[----:B-1----:R-:W-:Y:S01]  /*104bd0*/  IMAD.WIDE R12, R21, 0x4, R174 ;  /* 0x00000004150c7825 */ /* 0x002fe200078e02ae */
[----:B------:R-:W-:-:S03]  /*104be0*/  ISETP.LT.AND P1, PT, R111, c[0x0][0x178], !P5 ;  /* 0x00005e006f007a0c */ /* 0x000fc60006f21270 */
[----:B------:R-:W-:Y:S01]  /*104bf0*/  ISETP.LT.AND P5, PT, R186, c[0x0][0x178], !P5 ;  /* 0x00005e00ba007a0c */ /* 0x000fe20006fa1270 */
[----:B------:R-:W-:Y:S01]  /*104c00*/  ISETP.LT.AND P0, PT, R151, c[0x0][0x178], !P3 ;  /* 0x00005e0097007a0c */ /* 0x000fe20005f01270 */
[----:B------:R1:W-:Y:S01]  /*104c10*/  @P6 STG.E [R12.64], R118 ;  /* 0x000000760c006986 */ /* 0x0003e2000c101904 */
[----:B------:R-:W-:Y:S01]  /*104c20*/  ISETP.LT.AND P6, PT, R150, c[0x0][0x178], !P3 ;  /* 0x00005e0096007a0c */ /* 0x000fe20005fc1270 */
[C---:B------:R-:W-:Y:S01]  /*104c30*/  IMAD.WIDE R14, R21.reuse, 0x4, R172 ;  /* 0x00000004150e7825 */ /* 0x040fe200078e02ac */
[----:B--2---:R-:W-:-:S03]  /*104c40*/  IADD3 R17, R21, c[0x0][0x198], RZ ;  /* 0x0000660015117a10 */ /* 0x004fc60007ffe0ff */
[----:B---3--:R-:W-:Y:S01]  /*104c50*/  IMAD.WIDE R2, R21, 0x4, R6 ;  /* 0x0000000415027825 */ /* 0x008fe200078e0206 */
[----:B------:R-:W-:-:S03]  /*104c60*/  IADD3 R0, R115, 0x1fd, RZ ;  /* 0x000001fd73007810 */ /* 0x000fc60007ffe0ff */
[----:B----4-:R-:W-:Y:S01]  /*104c70*/  IMAD.WIDE R8, R21, 0x4, R4 ;  /* 0x0000000415087825 */ /* 0x010fe200078e0204 */
[----:B------:R2:W-:Y:S03]  /*104c80*/  @P4 STG.E [R14.64], R162 ;  /* 0x000000a20e004986 */ /* 0x0005e6000c101904 */
[----:B------:R-:W-:-:S04]  /*104c90*/  IMAD.WIDE R10, R17, 0x4, R174 ;  /* 0x00000004110a7825 */ /* 0x000fc800078e02ae */
[----:B------:R3:W-:Y:S01]  /*104ca0*/  @P1 STG.E [R2.64], R202 ;  /* 0x000000ca02001986 */ /* 0x0007e2000c101904 */
[----:B------:R-:W-:Y:S01]  /*104cb0*/  ISETP.GE.AND P1, PT, R0, c[0x0][0x17c], PT ;  /* 0x00005f0000007a0c */ /* 0x000fe20003f26270 */
[----:B-1----:R-:W-:Y:S01]  /*104cc0*/  IMAD.WIDE R12, R17, 0x4, R172 ;  /* 0x00000004110c7825 */ /* 0x002fe200078e02ac */
[C---:B------:R-:W-:Y:S01]  /*104cd0*/  IADD3 R0, R115.reuse, 0x1fe, RZ ;  /* 0x000001fe73007810 */ /* 0x040fe20007ffe0ff */
[----:B------:R1:W-:Y:S02]  /*104ce0*/  @P5 STG.E [R8.64], R30 ;  /* 0x0000001e08005986 */ /* 0x0003e4000c101904 */
[----:B------:R3:W-:Y:S02]  /*104cf0*/  @P6 STG.E [R10.64], R119 ;  /* 0x000000770a006986 */ /* 0x0007e4000c101904 */
[----:B------:R1:W-:Y:S01]  /*104d00*/  @P0 STG.E [R12.64], R163 ;  /* 0x000000a30c000986 */ /* 0x0003e2000c101904 */
[----:B------:R-:W-:Y:S02]  /*104d10*/  ISETP.GE.AND P0, PT, R0, c[0x0][0x17c], PT ;  /* 0x00005f0000007a0c */ /* 0x000fe40003f06270 */
[C---:B------:R-:W-:Y:S01]  /*104d20*/  IADD3 R16, R115.reuse, 0x1fc, RZ ;  /* 0x000001fc73107810 */ /* 0x040fe20007ffe0ff */
[----:B------:R-:W-:-:S02]  /*104d30*/  IADD3 R0, R115, 0x1ff, RZ ;  /* 0x000001ff73007810 */ /* 0x000fc40007ffe0ff */
[----:B------:R-:W4:Y:S01]  /*104d40*/  LDL.LU R115, [R1+0x448c] ;  /* 0x00448c0001737983 */ /* 0x000f220000300800 */
[----:B------:R-:W-:Y:S02]  /*104d50*/  ISETP.LT.AND P4, PT, R111, c[0x0][0x178], !P3 ;  /* 0x00005e006f007a0c */ /* 0x000fe40005f81270 */
[----:B------:R-:W-:Y:S01]  /*104d60*/  ISETP.GE.AND P2, PT, R16, c[0x0][0x17c], PT ;  /* 0x00005f0010007a0c */ /* 0x000fe20003f46270 */
[----:B--2---:R-:W-:Y:S01]  /*104d70*/  IMAD.WIDE R14, R17, 0x4, R6 ;  /* 0x00000004110e7825 */ /* 0x004fe200078e0206 */
[----:B------:R-:W-:Y:S02]  /*104d80*/  ISETP.LT.AND P3, PT, R186, c[0x0][0x178], !P3 ;  /* 0x00005e00ba007a0c */ /* 0x000fe40005f61270 */
[----:B------:R-:W-:Y:S02]  /*104d90*/  ISETP.LT.AND P6, PT, R150, c[0x0][0x178], !P2 ;  /* 0x00005e0096007a0c */ /* 0x000fe400057c1270 */
[----:B------:R-:W-:Y:S02]  /*104da0*/  ISETP.LT.AND P5, PT, R151, c[0x0][0x178], !P2 ;  /* 0x00005e0097007a0c */ /* 0x000fe400057a1270 */
[C---:B------:R-:W-:Y:S01]  /*104db0*/  IADD3 R19, R17.reuse, c[0x0][0x198], RZ ;  /* 0x0000660011137a10 */ /* 0x040fe20007ffe0ff */
[----:B---3--:R-:W-:-:S02]  /*104dc0*/  IMAD.WIDE R2, R17, 0x4, R4 ;  /* 0x0000000411027825 */ /* 0x008fc400078e0204 */
[----:B------:R2:W-:Y:S01]  /*104dd0*/  @P4 STG.E [R14.64], R203 ;  /* 0x000000cb0e004986 */ /* 0x0005e2000c101904 */
[----:B------:R-:W-:Y:S01]  /*104de0*/  ISETP.LT.AND P4, PT, R111, c[0x0][0x178], !P2 ;  /* 0x00005e006f007a0c */ /* 0x000fe20005781270 */
[----:B------:R-:W-:Y:S02]  /*104df0*/  ISETP.LT.AND P2, PT, R186, c[0x0][0x178], !P2 ;  /* 0x00005e00ba007a0c */ /* 0x000fe40005741270 */
[----:B-1----:R-:W-:-:S04]  /*104e00*/  IMAD.WIDE R8, R19, 0x4, R174 ;  /* 0x0000000413087825 */ /* 0x002fc800078e02ae */
[----:B------:R-:W-:-:S04]  /*104e10*/  IMAD.WIDE R10, R19, 0x4, R172 ;  /* 0x00000004130a7825 */ /* 0x000fc800078e02ac */
[C---:B------:R-:W-:Y:S01]  /*104e20*/  IMAD.WIDE R12, R19.reuse, 0x4, R6 ;  /* 0x00000004130c7825 */ /* 0x040fe200078e0206 */
[----:B------:R1:W-:Y:S03]  /*104e30*/  @P3 STG.E [R2.64], R31 ;  /* 0x0000001f02003986 */ /* 0x0003e6000c101904 */
[----:B------:R3:W-:Y:S02]  /*104e40*/  @P6 STG.E [R8.64], R114 ;  /* 0x0000007208006986 */ /* 0x0007e4000c101904 */
[----:B------:R1:W-:Y:S01]  /*104e50*/  @P5 STG.E [R10.64], R146 ;  /* 0x000000920a005986 */ /* 0x0003e2000c101904 */
[----:B------:R-:W-:Y:S01]  /*104e60*/  ISETP.LT.AND P5, PT, R150, c[0x0][0x178], !P1 ;  /* 0x00005e0096007a0c */ /* 0x000fe20004fa1270 */
[----:B--2---:R-:W-:Y:S01]  /*104e70*/  IMAD.WIDE R14, R19, 0x4, R4 ;  /* 0x00000004130e7825 */ /* 0x004fe200078e0204 */
[----:B------:R-:W-:Y:S01]  /*104e80*/  ISETP.LT.AND P6, PT, R151, c[0x0][0x178], !P1 ;  /* 0x00005e0097007a0c */ /* 0x000fe20004fc1270 */
[----:B------:R2:W-:Y:S01]  /*104e90*/  @P4 STG.E [R12.64], R210 ;  /* 0x000000d20c004986 */ /* 0x0005e2000c101904 */
[----:B------:R-:W-:-:S02]  /*104ea0*/  ISETP.LT.AND P4, PT, R111, c[0x0][0x178], !P1 ;  /* 0x00005e006f007a0c */ /* 0x000fc40004f81270 */
[----:B------:R-:W-:Y:S01]  /*104eb0*/  IADD3 R17, R19, c[0x0][0x198], RZ ;  /* 0x0000660013117a10 */ /* 0x000fe20007ffe0ff */
[----:B------:R4:W-:Y:S01]  /*104ec0*/  @P2 STG.E [R14.64], R34 ;  /* 0x000000220e002986 */ /* 0x0009e2000c101904 */
[----:B------:R-:W-:Y:S02]  /*104ed0*/  ISETP.LT.AND P1, PT, R186, c[0x0][0x178], !P1 ;  /* 0x00005e00ba007a0c */ /* 0x000fe40004f21270 */
[----:B------:R-:W-:Y:S02]  /*104ee0*/  ISETP.LT.AND P2, PT, R150, c[0x0][0x178], !P0 ;  /* 0x00005e0096007a0c */ /* 0x000fe40004741270 */
[C---:B------:R-:W-:Y:S01]  /*104ef0*/  IADD3 R19, R17.reuse, c[0x0][0x198], RZ ;  /* 0x0000660011137a10 */ /* 0x040fe20007ffe0ff */
[----:B-1----:R-:W-:-:S04]  /*104f00*/  IMAD.WIDE R2, R17, 0x4, R174 ;  /* 0x0000000411027825 */ /* 0x002fc800078e02ae */
[----:B---3--:R-:W-:-:S04]  /*104f10*/  IMAD.WIDE R8, R17, 0x4, R172 ;  /* 0x0000000411087825 */ /* 0x008fc800078e02ac */
[----:B------:R-:W-:Y:S01]  /*104f20*/  IMAD.WIDE R10, R17, 0x4, R6 ;  /* 0x00000004110a7825 */ /* 0x000fe200078e0206 */
[----:B------:R-:W-:-:S03]  /*104f30*/  ISETP.GE.AND P3, PT, R0, c[0x0][0x17c], PT ;  /* 0x00005f0000007a0c */ /* 0x000fc60003f66270 */
[----:B--2---:R-:W-:-:S04]  /*104f40*/  IMAD.WIDE R12, R17, 0x4, R4 ;  /* 0x00000004110c7825 */ /* 0x004fc800078e0204 */
[----:B------:R-:W-:Y:S01]  /*104f50*/  IMAD.WIDE R16, R19, 0x4, R174 ;  /* 0x0000000413107825 */ /* 0x000fe200078e02ae */
[----:B----4-:R1:W-:Y:S03]  /*104f60*/  @P5 STG.E [R2.64], R115 ;  /* 0x0000007302005986 */ /* 0x0103e6000c101904 */
[----:B------:R2:W-:Y:S01]  /*104f70*/  @P6 STG.E [R8.64], R147 ;  /* 0x0000009308006986 */ /* 0x0005e2000c101904 */
[----:B------:R-:W-:Y:S01]  /*104f80*/  ISETP.LT.AND P5, PT, R150, c[0x0][0x178], !P3 ;  /* 0x00005e0096007a0c */ /* 0x000fe20005fa1270 */
[----:B------:R3:W-:Y:S01]  /*104f90*/  @P4 STG.E [R10.64], R211 ;  /* 0x000000d30a004986 */ /* 0x0007e2000c101904 */
[----:B------:R-:W4:Y:S04]  /*104fa0*/  LDL.LU R150, [R1+0x4488] ;  /* 0x0044880001967983 */ /* 0x000f280000300800 */
[----:B------:R1:W-:Y:S01]  /*104fb0*/  @P1 STG.E [R12.64], R35 ;  /* 0x000000230c001986 */ /* 0x0003e2000c101904 */
[----:B------:R-:W-:-:S02]  /*104fc0*/  ISETP.LT.AND P6, PT, R151, c[0x0][0x178], !P3 ;  /* 0x00005e0097007a0c */ /* 0x000fc40005fc1270 */
[----:B------:R-:W-:Y:S01]  /*104fd0*/  ISETP.LT.AND P4, PT, R151, c[0x0][0x178], !P0 ;  /* 0x00005e0097007a0c */ /* 0x000fe20004781270 */
[----:B------:R4:W-:Y:S01]  /*104fe0*/  @P2 STG.E [R16.64], R110 ;  /* 0x0000006e10002986 */ /* 0x0009e2000c101904 */
[----:B------:R-:W4:Y:S01]  /*104ff0*/  LDL.LU R151, [R1+0x4484] ;  /* 0x0044840001977983 */ /* 0x000f220000300800 */
[C---:B------:R-:W-:Y:S02]  /*105000*/  ISETP.LT.AND P1, PT, R111.reuse, c[0x0][0x178], !P0 ;  /* 0x00005e006f007a0c */ /* 0x040fe40004721270 */
[----:B------:R-:W-:Y:S02]  /*105010*/  ISETP.LT.AND P2, PT, R111, c[0x0][0x178], !P3 ;  /* 0x00005e006f007a0c */ /* 0x000fe40005f41270 */
[----:B------:R-:W4:Y:S01]  /*105020*/  LDL.LU R111, [R1+0x4480] ;  /* 0x00448000016f7983 */ /* 0x000f220000300800 */
[----:B------:R-:W-:Y:S02]  /*105030*/  ISETP.LT.AND P0, PT, R186, c[0x0][0x178], !P0 ;  /* 0x00005e00ba007a0c */ /* 0x000fe40004701270 */
[----:B------:R-:W-:-:S02]  /*105040*/  IADD3 R15, R19, c[0x0][0x198], RZ ;  /* 0x00006600130f7a10 */ /* 0x000fc40007ffe0ff */
[----:B------:R-:W-:Y:S01]  /*105050*/  ISETP.LT.AND P3, PT, R186, c[0x0][0x178], !P3 ;  /* 0x00005e00ba007a0c */ /* 0x000fe20005f61270 */
[----:B-1----:R-:W-:-:S04]  /*105060*/  IMAD.WIDE R2, R19, 0x4, R172 ;  /* 0x0000000413027825 */ /* 0x002fc800078e02ac */
[----:B--2---:R-:W-:-:S04]  /*105070*/  IMAD.WIDE R8, R19, 0x4, R6 ;  /* 0x0000000413087825 */ /* 0x004fc800078e0206 */
[----:B---3--:R-:W-:-:S04]  /*105080*/  IMAD.WIDE R10, R19, 0x4, R4 ;  /* 0x00000004130a7825 */ /* 0x008fc800078e0204 */
[----:B------:R-:W-:-:S04]  /*105090*/  IMAD.WIDE R174, R15, 0x4, R174 ;  /* 0x000000040fae7825 */ /* 0x000fc800078e02ae */
[----:B------:R-:W-:-:S04]  /*1050a0*/  IMAD.WIDE R172, R15, 0x4, R172 ;  /* 0x000000040fac7825 */ /* 0x000fc800078e02ac */
[----:B------:R-:W-:-:S04]  /*1050b0*/  IMAD.WIDE R6, R15, 0x4, R6 ;  /* 0x000000040f067825 */ /* 0x000fc800078e0206 */
[----:B------:R-:W-:Y:S01]  /*1050c0*/  IMAD.WIDE R4, R15, 0x4, R4 ;  /* 0x000000040f047825 */ /* 0x000fe200078e0204 */
[----:B----4-:R1:W-:Y:S03]  /*1050d0*/  @P4 STG.E [R2.64], R150 ;  /* 0x0000009602004986 */ /* 0x0103e6000c101904 */
[----:B------:R1:W-:Y:S02]  /*1050e0*/  @P1 STG.E [R8.64], R218 ;  /* 0x000000da08001986 */ /* 0x0003e4000c101904 */
[----:B------:R1:W-:Y:S01]  /*1050f0*/  @P0 STG.E [R10.64], R38 ;  /* 0x000000260a000986 */ /* 0x0003e2000c101904 */
[----:B------:R1:W-:Y:S01]  /*105100*/  @P5 STG.E [R174.64], R111 ;  /* 0x0000006fae005986 */ /* 0x0003e2000c101904 */
[----:B------:R1:W-:Y:S02]  /*105110*/  @P6 STG.E [R172.64], R151 ;  /* 0x00000097ac006986 */ /* 0x0003e4000c101904 */
[----:B------:R1:W-:Y:S01]  /*105120*/  @P2 STG.E [R6.64], R219 ;  /* 0x000000db06002986 */ /* 0x0003e2000c101904 */
[----:B------:R-:W-:Y:S05]  /*105130*/  @!P3 EXIT ;  /* 0x000000000000b94d */ /* 0x000fea0003800000 */
[----:B------:R-:W-:Y:S01]  /*105140*/  STG.E [R4.64], R39 ;  /* 0x0000002704007986 */ /* 0x000fe2000c101904 */
[----:B------:R-:W-:Y:S05]  /*105150*/  EXIT ;  /* 0x000000000000794d */ /* 0x000fea0003800000 */
.L_x_3:
[----:B------:R-:W-:-:S00]  /*105160*/  BRA `(.L_x_3) ;  /* 0xfffffff000007947 */ /* 0x000fc0000383ffff */
[----:B------:R-:W-:-:S00]  /*105170*/  NOP ;  /* 0x0000000000007918 */ /* 0x000fc00000000000 */
        /* <DEDUP_REMOVED lines=8> */
.L_x_4:


//--------------------- .nv.shared.matmul_kernel  --------------------------
	.section	.nv.shared.matmul_kernel,"aw",@nobits
	.sectionflags	@""
	.align	16
